	.target	sm_90a

	.elftype	@"ET_EXEC"


//--------------------- .note.nv.tkinfo           --------------------------
	.section	.note.nv.tkinfo,"",@"SHT_NOTE"
	.sectionflags	@"SHF_NOTE_NV_TKINFO"
	.tkinfo
        /*0018*/ 	.word	0x00000002
        /*0030*/ 	.string	""
        /*0030*/ 	.string	"ptxas"
        /*0030*/ 	.string	"Cuda compilation tools, release 13.0, V13.0.88"
        /*0030*/ 	.string	"Build cuda_13.0.r13.0/compiler.36424714_0"
        /*0030*/ 	.string	"-arch sm_90a -m 64 "



//--------------------- .note.nv.cuinfo           --------------------------
	.section	.note.nv.cuinfo,"",@"SHT_NOTE"
	.sectionflags	@"SHF_NOTE_NV_CUINFO"
        /*0018*/ 	.short	0x0002
        /*001a*/ 	.short	0x005a
        /*001c*/ 	.short	0x0082
	.zero		2


//--------------------- .nv.info                  --------------------------
	.section	.nv.info,"",@"SHT_CUDA_INFO"
	.align	4


	//----- nvinfo : EIATTR_REGCOUNT
	.align		4
        /*0000*/ 	.byte	0x04, 0x2f
        /*0002*/ 	.short	(.L_29 - .L_28)
	.align		4
.L_28:
        /*0004*/ 	.word	index@(_Z31router_gemm_kernel_float_outputI13__nv_bfloat16Li128ELi8ELi1ELi256ELi7168EEvPfPKT_S4_)
        /*0008*/ 	.word	0x00000040


	//----- nvinfo : EIATTR_FRAME_SIZE
	.align		4
.L_29:
        /*000c*/ 	.byte	0x04, 0x11
        /*000e*/ 	.short	(.L_31 - .L_30)
	.align		4
.L_30:
        /*0010*/ 	.word	index@(_Z31router_gemm_kernel_float_outputI13__nv_bfloat16Li128ELi8ELi1ELi256ELi7168EEvPfPKT_S4_)
        /*0014*/ 	.word	0x00000000


	//----- nvinfo : EIATTR_REGCOUNT
	.align		4
.L_31:
        /*0018*/ 	.byte	0x04, 0x2f
        /*001a*/ 	.short	(.L_33 - .L_32)
	.align		4
.L_32:
        /*001c*/ 	.word	index@(_Z31router_gemm_kernel_float_outputI13__nv_bfloat16Li128ELi8ELi2ELi256ELi7168EEvPfPKT_S4_)
        /*0020*/ 	.word	0x0000005c


	//----- nvinfo : EIATTR_FRAME_SIZE
	.align		4
.L_33:
        /*0024*/ 	.byte	0x04, 0x11
        /*0026*/ 	.short	(.L_35 - .L_34)
	.align		4
.L_34:
        /*0028*/ 	.word	index@(_Z31router_gemm_kernel_float_outputI13__nv_bfloat16Li128ELi8ELi2ELi256ELi7168EEvPfPKT_S4_)
        /*002c*/ 	.word	0x00000000


	//----- nvinfo : EIATTR_REGCOUNT
	.align		4
.L_35:
        /*0030*/ 	.byte	0x04, 0x2f
        /*0032*/ 	.short	(.L_37 - .L_36)
	.align		4
.L_36:
        /*0034*/ 	.word	index@(_Z31router_gemm_kernel_float_outputI13__nv_bfloat16Li128ELi8ELi3ELi256ELi7168EEvPfPKT_S4_)
        /*0038*/ 	.word	0x00000060


	//----- nvinfo : EIATTR_FRAME_SIZE
	.align		4
.L_37:
        /*003c*/ 	.byte	0x04, 0x11
        /*003e*/ 	.short	(.L_39 - .L_38)
	.align		4
.L_38:
        /*0040*/ 	.word	index@(_Z31router_gemm_kernel_float_outputI13__nv_bfloat16Li128ELi8ELi3ELi256ELi7168EEvPfPKT_S4_)
        /*0044*/ 	.word	0x00000000


	//----- nvinfo : EIATTR_REGCOUNT
	.align		4
.L_39:
        /*0048*/ 	.byte	0x04, 0x2f
        /*004a*/ 	.short	(.L_41 - .L_40)
	.align		4
.L_40:
        /*004c*/ 	.word	index@(_Z31router_gemm_kernel_float_outputI13__nv_bfloat16Li128ELi8ELi4ELi256ELi7168EEvPfPKT_S4_)
        /*0050*/ 	.word	0x00000060


	//----- nvinfo : EIATTR_FRAME_SIZE
	.align		4
.L_41:
        /*0054*/ 	.byte	0x04, 0x11
        /*0056*/ 	.short	(.L_43 - .L_42)
	.align		4
.L_42:
        /*0058*/ 	.word	index@(_Z31router_gemm_kernel_float_outputI13__nv_bfloat16Li128ELi8ELi4ELi256ELi7168EEvPfPKT_S4_)
        /*005c*/ 	.word	0x00000000


	//----- nvinfo : EIATTR_REGCOUNT
	.align		4
.L_43:
        /*0060*/ 	.byte	0x04, 0x2f
        /*0062*/ 	.short	(.L_45 - .L_44)
	.align		4
.L_44:
        /*0064*/ 	.word	index@(_Z31router_gemm_kernel_float_outputI13__nv_bfloat16Li128ELi8ELi5ELi256ELi7168EEvPfPKT_S4_)
        /*0068*/ 	.word	0x00000066


	//----- nvinfo : EIATTR_FRAME_SIZE
	.align		4
.L_45:
        /*006c*/ 	.byte	0x04, 0x11
        /*006e*/ 	.short	(.L_47 - .L_46)
	.align		4
.L_46:
        /*0070*/ 	.word	index@(_Z31router_gemm_kernel_float_outputI13__nv_bfloat16Li128ELi8ELi5ELi256ELi7168EEvPfPKT_S4_)
        /*0074*/ 	.word	0x00000000


	//----- nvinfo : EIATTR_REGCOUNT
	.align		4
.L_47:
        /*0078*/ 	.byte	0x04, 0x2f
        /*007a*/ 	.short	(.L_49 - .L_48)
	.align		4
.L_48:
        /*007c*/ 	.word	index@(_Z31router_gemm_kernel_float_outputI13__nv_bfloat16Li128ELi8ELi6ELi256ELi7168EEvPfPKT_S4_)
        /*0080*/ 	.word	0x00000066


	//----- nvinfo : EIATTR_FRAME_SIZE
	.align		4
.L_49:
        /*0084*/ 	.byte	0x04, 0x11
        /*0086*/ 	.short	(.L_51 - .L_50)
	.align		4
.L_50:
        /*0088*/ 	.word	index@(_Z31router_gemm_kernel_float_outputI13__nv_bfloat16Li128ELi8ELi6ELi256ELi7168EEvPfPKT_S4_)
        /*008c*/ 	.word	0x00000000


	//----- nvinfo : EIATTR_REGCOUNT
	.align		4
.L_51:
        /*0090*/ 	.byte	0x04, 0x2f
        /*0092*/ 	.short	(.L_53 - .L_52)
	.align		4
.L_52:
        /*0094*/ 	.word	index@(_Z31router_gemm_kernel_float_outputI13__nv_bfloat16Li128ELi8ELi7ELi256ELi7168EEvPfPKT_S4_)
        /*0098*/ 	.word	0x00000066


	//----- nvinfo : EIATTR_FRAME_SIZE
	.align		4
.L_53:
        /*009c*/ 	.byte	0x04, 0x11
        /*009e*/ 	.short	(.L_55 - .L_54)
	.align		4
.L_54:
        /*00a0*/ 	.word	index@(_Z31router_gemm_kernel_float_outputI13__nv_bfloat16Li128ELi8ELi7ELi256ELi7168EEvPfPKT_S4_)
        /*00a4*/ 	.word	0x00000000


	//----- nvinfo : EIATTR_REGCOUNT
	.align		4
.L_55:
        /*00a8*/ 	.byte	0x04, 0x2f
        /*00aa*/ 	.short	(.L_57 - .L_56)
	.align		4
.L_56:
        /*00ac*/ 	.word	index@(_Z31router_gemm_kernel_float_outputI13__nv_bfloat16Li128ELi8ELi8ELi256ELi7168EEvPfPKT_S4_)
        /*00b0*/ 	.word	0x00000069


	//----- nvinfo : EIATTR_FRAME_SIZE
	.align		4
.L_57:
        /*00b4*/ 	.byte	0x04, 0x11
        /*00b6*/ 	.short	(.L_59 - .L_58)
	.align		4
.L_58:
        /*00b8*/ 	.word	index@(_Z31router_gemm_kernel_float_outputI13__nv_bfloat16Li128ELi8ELi8ELi256ELi7168EEvPfPKT_S4_)
        /*00bc*/ 	.word	0x00000000


	//----- nvinfo : EIATTR_REGCOUNT
	.align		4
.L_59:
        /*00c0*/ 	.byte	0x04, 0x2f
        /*00c2*/ 	.short	(.L_61 - .L_60)
	.align		4
.L_60:
        /*00c4*/ 	.word	index@(_Z31router_gemm_kernel_float_outputI13__nv_bfloat16Li128ELi8ELi9ELi256ELi7168EEvPfPKT_S4_)
        /*00c8*/ 	.word	0x0000006b


	//----- nvinfo : EIATTR_FRAME_SIZE
	.align		4
.L_61:
        /*00cc*/ 	.byte	0x04, 0x11
        /*00ce*/ 	.short	(.L_63 - .L_62)
	.align		4
.L_62:
        /*00d0*/ 	.word	index@(_Z31router_gemm_kernel_float_outputI13__nv_bfloat16Li128ELi8ELi9ELi256ELi7168EEvPfPKT_S4_)
        /*00d4*/ 	.word	0x00000000


	//----- nvinfo : EIATTR_REGCOUNT
	.align		4
.L_63:
        /*00d8*/ 	.byte	0x04, 0x2f
        /*00da*/ 	.short	(.L_65 - .L_64)
	.align		4
.L_64:
        /*00dc*/ 	.word	index@(_Z31router_gemm_kernel_float_outputI13__nv_bfloat16Li128ELi8ELi10ELi256ELi7168EEvPfPKT_S4_)
        /*00e0*/ 	.word	0x0000006e


	//----- nvinfo : EIATTR_FRAME_SIZE
	.align		4
.L_65:
        /*00e4*/ 	.byte	0x04, 0x11
        /*00e6*/ 	.short	(.L_67 - .L_66)
	.align		4
.L_66:
        /*00e8*/ 	.word	index@(_Z31router_gemm_kernel_float_outputI13__nv_bfloat16Li128ELi8ELi10ELi256ELi7168EEvPfPKT_S4_)
        /*00ec*/ 	.word	0x00000000


	//----- nvinfo : EIATTR_REGCOUNT
	.align		4
.L_67:
        /*00f0*/ 	.byte	0x04, 0x2f
        /*00f2*/ 	.short	(.L_69 - .L_68)
	.align		4
.L_68:
        /*00f4*/ 	.word	index@(_Z31router_gemm_kernel_float_outputI13__nv_bfloat16Li128ELi8ELi11ELi256ELi7168EEvPfPKT_S4_)
        /*00f8*/ 	.word	0x0000006e


	//----- nvinfo : EIATTR_FRAME_SIZE
	.align		4
.L_69:
        /*00fc*/ 	.byte	0x04, 0x11
        /*00fe*/ 	.short	(.L_71 - .L_70)
	.align		4
.L_70:
        /*0100*/ 	.word	index@(_Z31router_gemm_kernel_float_outputI13__nv_bfloat16Li128ELi8ELi11ELi256ELi7168EEvPfPKT_S4_)
        /*0104*/ 	.word	0x00000000


	//----- nvinfo : EIATTR_REGCOUNT
	.align		4
.L_71:
        /*0108*/ 	.byte	0x04, 0x2f
        /*010a*/ 	.short	(.L_73 - .L_72)
	.align		4
.L_72:
        /*010c*/ 	.word	index@(_Z31router_gemm_kernel_float_outputI13__nv_bfloat16Li128ELi8ELi12ELi256ELi7168EEvPfPKT_S4_)
        /*0110*/ 	.word	0x0000006c


	//----- nvinfo : EIATTR_FRAME_SIZE
	.align		4
.L_73:
        /*0114*/ 	.byte	0x04, 0x11
        /*0116*/ 	.short	(.L_75 - .L_74)
	.align		4
.L_74:
        /*0118*/ 	.word	index@(_Z31router_gemm_kernel_float_outputI13__nv_bfloat16Li128ELi8ELi12ELi256ELi7168EEvPfPKT_S4_)
        /*011c*/ 	.word	0x00000000


	//----- nvinfo : EIATTR_REGCOUNT
	.align		4
.L_75:
        /*0120*/ 	.byte	0x04, 0x2f
        /*0122*/ 	.short	(.L_77 - .L_76)
	.align		4
.L_76:
        /*0124*/ 	.word	index@(_Z31router_gemm_kernel_float_outputI13__nv_bfloat16Li128ELi8ELi13ELi256ELi7168EEvPfPKT_S4_)
        /*0128*/ 	.word	0x00000075


	//----- nvinfo : EIATTR_FRAME_SIZE
	.align		4
.L_77:
        /*012c*/ 	.byte	0x04, 0x11
        /*012e*/ 	.short	(.L_79 - .L_78)
	.align		4
.L_78:
        /*0130*/ 	.word	index@(_Z31router_gemm_kernel_float_outputI13__nv_bfloat16Li128ELi8ELi13ELi256ELi7168EEvPfPKT_S4_)
        /*0134*/ 	.word	0x00000000


	//----- nvinfo : EIATTR_REGCOUNT
	.align		4
.L_79:
        /*0138*/ 	.byte	0x04, 0x2f
        /*013a*/ 	.short	(.L_81 - .L_80)
	.align		4
.L_80:
        /*013c*/ 	.word	index@(_Z31router_gemm_kernel_float_outputI13__nv_bfloat16Li128ELi8ELi14ELi256ELi7168EEvPfPKT_S4_)
        /*0140*/ 	.word	0x00000076


	//----- nvinfo : EIATTR_FRAME_SIZE
	.align		4
.L_81:
        /*0144*/ 	.byte	0x04, 0x11
        /*0146*/ 	.short	(.L_83 - .L_82)
	.align		4
.L_82:
        /*0148*/ 	.word	index@(_Z31router_gemm_kernel_float_outputI13__nv_bfloat16Li128ELi8ELi14ELi256ELi7168EEvPfPKT_S4_)
        /*014c*/ 	.word	0x00000000


	//----- nvinfo : EIATTR_REGCOUNT
	.align		4
.L_83:
        /*0150*/ 	.byte	0x04, 0x2f
        /*0152*/ 	.short	(.L_85 - .L_84)
	.align		4
.L_84:
        /*0154*/ 	.word	index@(_Z31router_gemm_kernel_float_outputI13__nv_bfloat16Li128ELi8ELi15ELi256ELi7168EEvPfPKT_S4_)
        /*0158*/ 	.word	0x00000078


	//----- nvinfo : EIATTR_FRAME_SIZE
	.align		4
.L_85:
        /*015c*/ 	.byte	0x04, 0x11
        /*015e*/ 	.short	(.L_87 - .L_86)
	.align		4
.L_86:
        /*0160*/ 	.word	index@(_Z31router_gemm_kernel_float_outputI13__nv_bfloat16Li128ELi8ELi15ELi256ELi7168EEvPfPKT_S4_)
        /*0164*/ 	.word	0x00000000


	//----- nvinfo : EIATTR_REGCOUNT
	.align		4
.L_87:
        /*0168*/ 	.byte	0x04, 0x2f
        /*016a*/ 	.short	(.L_89 - .L_88)
	.align		4
.L_88:
        /*016c*/ 	.word	index@(_Z31router_gemm_kernel_float_outputI13__nv_bfloat16Li128ELi8ELi16ELi256ELi7168EEvPfPKT_S4_)
        /*0170*/ 	.word	0x00000076


	//----- nvinfo : EIATTR_FRAME_SIZE
	.align		4
.L_89:
        /*0174*/ 	.byte	0x04, 0x11
        /*0176*/ 	.short	(.L_91 - .L_90)
	.align		4
.L_90:
        /*0178*/ 	.word	index@(_Z31router_gemm_kernel_float_outputI13__nv_bfloat16Li128ELi8ELi16ELi256ELi7168EEvPfPKT_S4_)
        /*017c*/ 	.word	0x00000000


	//----- nvinfo : EIATTR_REGCOUNT
	.align		4
.L_91:
        /*0180*/ 	.byte	0x04, 0x2f
        /*0182*/ 	.short	(.L_93 - .L_92)
	.align		4
.L_92:
        /*0184*/ 	.word	index@(_Z31router_gemm_kernel_float_outputI13__nv_bfloat16Li128ELi8ELi1ELi384ELi7168EEvPfPKT_S4_)
        /*0188*/ 	.word	0x00000040


	//----- nvinfo : EIATTR_FRAME_SIZE
	.align		4
.L_93:
        /*018c*/ 	.byte	0x04, 0x11
        /*018e*/ 	.short	(.L_95 - .L_94)
	.align		4
.L_94:
        /*0190*/ 	.word	index@(_Z31router_gemm_kernel_float_outputI13__nv_bfloat16Li128ELi8ELi1ELi384ELi7168EEvPfPKT_S4_)
        /*0194*/ 	.word	0x00000000


	//----- nvinfo : EIATTR_REGCOUNT
	.align		4
.L_95:
        /*0198*/ 	.byte	0x04, 0x2f
        /*019a*/ 	.short	(.L_97 - .L_96)
	.align		4
.L_96:
        /*019c*/ 	.word	index@(_Z31router_gemm_kernel_float_outputI13__nv_bfloat16Li128ELi8ELi2ELi384ELi7168EEvPfPKT_S4_)
        /*01a0*/ 	.word	0x0000005c


	//----- nvinfo : EIATTR_FRAME_SIZE
	.align		4
.L_97:
        /*01a4*/ 	.byte	0x04, 0x11
        /*01a6*/ 	.short	(.L_99 - .L_98)
	.align		4
.L_98:
        /*01a8*/ 	.word	index@(_Z31router_gemm_kernel_float_outputI13__nv_bfloat16Li128ELi8ELi2ELi384ELi7168EEvPfPKT_S4_)
        /*01ac*/ 	.word	0x00000000


	//----- nvinfo : EIATTR_REGCOUNT
	.align		4
.L_99:
        /*01b0*/ 	.byte	0x04, 0x2f
        /*01b2*/ 	.short	(.L_101 - .L_100)
	.align		4
.L_100:
        /*01b4*/ 	.word	index@(_Z31router_gemm_kernel_float_outputI13__nv_bfloat16Li128ELi8ELi3ELi384ELi7168EEvPfPKT_S4_)
        /*01b8*/ 	.word	0x00000060


	//----- nvinfo : EIATTR_FRAME_SIZE
	.align		4
.L_101:
        /*01bc*/ 	.byte	0x04, 0x11
        /*01be*/ 	.short	(.L_103 - .L_102)
	.align		4
.L_102:
        /*01c0*/ 	.word	index@(_Z31router_gemm_kernel_float_outputI13__nv_bfloat16Li128ELi8ELi3ELi384ELi7168EEvPfPKT_S4_)
        /*01c4*/ 	.word	0x00000000


	//----- nvinfo : EIATTR_REGCOUNT
	.align		4
.L_103:
        /*01c8*/ 	.byte	0x04, 0x2f
        /*01ca*/ 	.short	(.L_105 - .L_104)
	.align		4
.L_104:
        /*01cc*/ 	.word	index@(_Z31router_gemm_kernel_float_outputI13__nv_bfloat16Li128ELi8ELi4ELi384ELi7168EEvPfPKT_S4_)
        /*01d0*/ 	.word	0x00000060


	//----- nvinfo : EIATTR_FRAME_SIZE
	.align		4
.L_105:
        /*01d4*/ 	.byte	0x04, 0x11
        /*01d6*/ 	.short	(.L_107 - .L_106)
	.align		4
.L_106:
        /*01d8*/ 	.word	index@(_Z31router_gemm_kernel_float_outputI13__nv_bfloat16Li128ELi8ELi4ELi384ELi7168EEvPfPKT_S4_)
        /*01dc*/ 	.word	0x00000000


	//----- nvinfo : EIATTR_REGCOUNT
	.align		4
.L_107:
        /*01e0*/ 	.byte	0x04, 0x2f
        /*01e2*/ 	.short	(.L_109 - .L_108)
	.align		4
.L_108:
        /*01e4*/ 	.word	index@(_Z31router_gemm_kernel_float_outputI13__nv_bfloat16Li128ELi8ELi5ELi384ELi7168EEvPfPKT_S4_)
        /*01e8*/ 	.word	0x00000066


	//----- nvinfo : EIATTR_FRAME_SIZE
	.align		4
.L_109:
        /*01ec*/ 	.byte	0x04, 0x11
        /*01ee*/ 	.short	(.L_111 - .L_110)
	.align		4
.L_110:
        /*01f0*/ 	.word	index@(_Z31router_gemm_kernel_float_outputI13__nv_bfloat16Li128ELi8ELi5ELi384ELi7168EEvPfPKT_S4_)
        /*01f4*/ 	.word	0x00000000


	//----- nvinfo : EIATTR_REGCOUNT
	.align		4
.L_111:
        /*01f8*/ 	.byte	0x04, 0x2f
        /*01fa*/ 	.short	(.L_113 - .L_112)
	.align		4
.L_112:
        /*01fc*/ 	.word	index@(_Z31router_gemm_kernel_float_outputI13__nv_bfloat16Li128ELi8ELi6ELi384ELi7168EEvPfPKT_S4_)
        /*0200*/ 	.word	0x00000066


	//----- nvinfo : EIATTR_FRAME_SIZE
	.align		4
.L_113:
        /*0204*/ 	.byte	0x04, 0x11
        /*0206*/ 	.short	(.L_115 - .L_114)
	.align		4
.L_114:
        /*0208*/ 	.word	index@(_Z31router_gemm_kernel_float_outputI13__nv_bfloat16Li128ELi8ELi6ELi384ELi7168EEvPfPKT_S4_)
        /*020c*/ 	.word	0x00000000


	//----- nvinfo : EIATTR_REGCOUNT
	.align		4
.L_115:
        /*0210*/ 	.byte	0x04, 0x2f
        /*0212*/ 	.short	(.L_117 - .L_116)
	.align		4
.L_116:
        /*0214*/ 	.word	index@(_Z31router_gemm_kernel_float_outputI13__nv_bfloat16Li128ELi8ELi7ELi384ELi7168EEvPfPKT_S4_)
        /*0218*/ 	.word	0x00000066


	//----- nvinfo : EIATTR_FRAME_SIZE
	.align		4
.L_117:
        /*021c*/ 	.byte	0x04, 0x11
        /*021e*/ 	.short	(.L_119 - .L_118)
	.align		4
.L_118:
        /*0220*/ 	.word	index@(_Z31router_gemm_kernel_float_outputI13__nv_bfloat16Li128ELi8ELi7ELi384ELi7168EEvPfPKT_S4_)
        /*0224*/ 	.word	0x00000000


	//----- nvinfo : EIATTR_REGCOUNT
	.align		4
.L_119:
        /*0228*/ 	.byte	0x04, 0x2f
        /*022a*/ 	.short	(.L_121 - .L_120)
	.align		4
.L_120:
        /*022c*/ 	.word	index@(_Z31router_gemm_kernel_float_outputI13__nv_bfloat16Li128ELi8ELi8ELi384ELi7168EEvPfPKT_S4_)
        /*0230*/ 	.word	0x00000069


	//----- nvinfo : EIATTR_FRAME_SIZE
	.align		4
.L_121:
        /*0234*/ 	.byte	0x04, 0x11
        /*0236*/ 	.short	(.L_123 - .L_122)
	.align		4
.L_122:
        /*0238*/ 	.word	index@(_Z31router_gemm_kernel_float_outputI13__nv_bfloat16Li128ELi8ELi8ELi384ELi7168EEvPfPKT_S4_)
        /*023c*/ 	.word	0x00000000


	//----- nvinfo : EIATTR_REGCOUNT
	.align		4
.L_123:
        /*0240*/ 	.byte	0x04, 0x2f
        /*0242*/ 	.short	(.L_125 - .L_124)
	.align		4
.L_124:
        /*0244*/ 	.word	index@(_Z31router_gemm_kernel_float_outputI13__nv_bfloat16Li128ELi8ELi9ELi384ELi7168EEvPfPKT_S4_)
        /*0248*/ 	.word	0x0000006b


	//----- nvinfo : EIATTR_FRAME_SIZE
	.align		4
.L_125:
        /*024c*/ 	.byte	0x04, 0x11
        /*024e*/ 	.short	(.L_127 - .L_126)
	.align		4
.L_126:
        /*0250*/ 	.word	index@(_Z31router_gemm_kernel_float_outputI13__nv_bfloat16Li128ELi8ELi9ELi384ELi7168EEvPfPKT_S4_)
        /*0254*/ 	.word	0x00000000


	//----- nvinfo : EIATTR_REGCOUNT
	.align		4
.L_127:
        /*0258*/ 	.byte	0x04, 0x2f
        /*025a*/ 	.short	(.L_129 - .L_128)
	.align		4
.L_128:
        /*025c*/ 	.word	index@(_Z31router_gemm_kernel_float_outputI13__nv_bfloat16Li128ELi8ELi10ELi384ELi7168EEvPfPKT_S4_)
        /*0260*/ 	.word	0x0000006e


	//----- nvinfo : EIATTR_FRAME_SIZE
	.align		4
.L_129:
        /*0264*/ 	.byte	0x04, 0x11
        /*0266*/ 	.short	(.L_131 - .L_130)
	.align		4
.L_130:
        /*0268*/ 	.word	index@(_Z31router_gemm_kernel_float_outputI13__nv_bfloat16Li128ELi8ELi10ELi384ELi7168EEvPfPKT_S4_)
        /*026c*/ 	.word	0x00000000


	//----- nvinfo : EIATTR_REGCOUNT
	.align		4
.L_131:
        /*0270*/ 	.byte	0x04, 0x2f
        /*0272*/ 	.short	(.L_133 - .L_132)
	.align		4
.L_132:
        /*0274*/ 	.word	index@(_Z31router_gemm_kernel_float_outputI13__nv_bfloat16Li128ELi8ELi11ELi384ELi7168EEvPfPKT_S4_)
        /*0278*/ 	.word	0x0000006e


	//----- nvinfo : EIATTR_FRAME_SIZE
	.align		4
.L_133:
        /*027c*/ 	.byte	0x04, 0x11
        /*027e*/ 	.short	(.L_135 - .L_134)
	.align		4
.L_134:
        /*0280*/ 	.word	index@(_Z31router_gemm_kernel_float_outputI13__nv_bfloat16Li128ELi8ELi11ELi384ELi7168EEvPfPKT_S4_)
        /*0284*/ 	.word	0x00000000


	//----- nvinfo : EIATTR_REGCOUNT
	.align		4
.L_135:
        /*0288*/ 	.byte	0x04, 0x2f
        /*028a*/ 	.short	(.L_137 - .L_136)
	.align		4
.L_136:
        /*028c*/ 	.word	index@(_Z31router_gemm_kernel_float_outputI13__nv_bfloat16Li128ELi8ELi12ELi384ELi7168EEvPfPKT_S4_)
        /*0290*/ 	.word	0x0000006c


	//----- nvinfo : EIATTR_FRAME_SIZE
	.align		4
.L_137:
        /*0294*/ 	.byte	0x04, 0x11
        /*0296*/ 	.short	(.L_139 - .L_138)
	.align		4
.L_138:
        /*0298*/ 	.word	index@(_Z31router_gemm_kernel_float_outputI13__nv_bfloat16Li128ELi8ELi12ELi384ELi7168EEvPfPKT_S4_)
        /*029c*/ 	.word	0x00000000


	//----- nvinfo : EIATTR_REGCOUNT
	.align		4
.L_139:
        /*02a0*/ 	.byte	0x04, 0x2f
        /*02a2*/ 	.short	(.L_141 - .L_140)
	.align		4
.L_140:
        /*02a4*/ 	.word	index@(_Z31router_gemm_kernel_float_outputI13__nv_bfloat16Li128ELi8ELi13ELi384ELi7168EEvPfPKT_S4_)
        /*02a8*/ 	.word	0x00000075


	//----- nvinfo : EIATTR_FRAME_SIZE
	.align		4
.L_141:
        /*02ac*/ 	.byte	0x04, 0x11
        /*02ae*/ 	.short	(.L_143 - .L_142)
	.align		4
.L_142:
        /*02b0*/ 	.word	index@(_Z31router_gemm_kernel_float_outputI13__nv_bfloat16Li128ELi8ELi13ELi384ELi7168EEvPfPKT_S4_)
        /*02b4*/ 	.word	0x00000000


	//----- nvinfo : EIATTR_REGCOUNT
	.align		4
.L_143:
        /*02b8*/ 	.byte	0x04, 0x2f
        /*02ba*/ 	.short	(.L_145 - .L_144)
	.align		4
.L_144:
        /*02bc*/ 	.word	index@(_Z31router_gemm_kernel_float_outputI13__nv_bfloat16Li128ELi8ELi14ELi384ELi7168EEvPfPKT_S4_)
        /*02c0*/ 	.word	0x00000076


	//----- nvinfo : EIATTR_FRAME_SIZE
	.align		4
.L_145:
        /*02c4*/ 	.byte	0x04, 0x11
        /*02c6*/ 	.short	(.L_147 - .L_146)
	.align		4
.L_146:
        /*02c8*/ 	.word	index@(_Z31router_gemm_kernel_float_outputI13__nv_bfloat16Li128ELi8ELi14ELi384ELi7168EEvPfPKT_S4_)
        /*02cc*/ 	.word	0x00000000


	//----- nvinfo : EIATTR_REGCOUNT
	.align		4
.L_147:
        /*02d0*/ 	.byte	0x04, 0x2f
        /*02d2*/ 	.short	(.L_149 - .L_148)
	.align		4
.L_148:
        /*02d4*/ 	.word	index@(_Z31router_gemm_kernel_float_outputI13__nv_bfloat16Li128ELi8ELi15ELi384ELi7168EEvPfPKT_S4_)
        /*02d8*/ 	.word	0x00000078


	//----- nvinfo : EIATTR_FRAME_SIZE
	.align		4
.L_149:
        /*02dc*/ 	.byte	0x04, 0x11
        /*02de*/ 	.short	(.L_151 - .L_150)
	.align		4
.L_150:
        /*02e0*/ 	.word	index@(_Z31router_gemm_kernel_float_outputI13__nv_bfloat16Li128ELi8ELi15ELi384ELi7168EEvPfPKT_S4_)
        /*02e4*/ 	.word	0x00000000


	//----- nvinfo : EIATTR_REGCOUNT
	.align		4
.L_151:
        /*02e8*/ 	.byte	0x04, 0x2f
        /*02ea*/ 	.short	(.L_153 - .L_152)
	.align		4
.L_152:
        /*02ec*/ 	.word	index@(_Z31router_gemm_kernel_float_outputI13__nv_bfloat16Li128ELi8ELi16ELi384ELi7168EEvPfPKT_S4_)
        /*02f0*/ 	.word	0x00000076


	//----- nvinfo : EIATTR_FRAME_SIZE
	.align		4
.L_153:
        /*02f4*/ 	.byte	0x04, 0x11
        /*02f6*/ 	.short	(.L_155 - .L_154)
	.align		4
.L_154:
        /*02f8*/ 	.word	index@(_Z31router_gemm_kernel_float_outputI13__nv_bfloat16Li128ELi8ELi16ELi384ELi7168EEvPfPKT_S4_)
        /*02fc*/ 	.word	0x00000000


	//----- nvinfo : EIATTR_MIN_STACK_SIZE
	.align		4
.L_155:
        /*0300*/ 	.byte	0x04, 0x12
        /*0302*/ 	.short	(.L_157 - .L_156)
	.align		4
.L_156:
        /*0304*/ 	.word	index@(_Z31router_gemm_kernel_float_outputI13__nv_bfloat16Li128ELi8ELi16ELi384ELi7168EEvPfPKT_S4_)
        /*0308*/ 	.word	0x00000000


	//----- nvinfo : EIATTR_MIN_STACK_SIZE
	.align		4
.L_157:
        /*030c*/ 	.byte	0x04, 0x12
        /*030e*/ 	.short	(.L_159 - .L_158)
	.align		4
.L_158:
        /*0310*/ 	.word	index@(_Z31router_gemm_kernel_float_outputI13__nv_bfloat16Li128ELi8ELi15ELi384ELi7168EEvPfPKT_S4_)
        /*0314*/ 	.word	0x00000000


	//----- nvinfo : EIATTR_MIN_STACK_SIZE
	.align		4
.L_159:
        /*0318*/ 	.byte	0x04, 0x12
        /*031a*/ 	.short	(.L_161 - .L_160)
	.align		4
.L_160:
        /*031c*/ 	.word	index@(_Z31router_gemm_kernel_float_outputI13__nv_bfloat16Li128ELi8ELi14ELi384ELi7168EEvPfPKT_S4_)
        /*0320*/ 	.word	0x00000000


	//----- nvinfo : EIATTR_MIN_STACK_SIZE
	.align		4
.L_161:
        /*0324*/ 	.byte	0x04, 0x12
        /*0326*/ 	.short	(.L_163 - .L_162)
	.align		4
.L_162:
        /*0328*/ 	.word	index@(_Z31router_gemm_kernel_float_outputI13__nv_bfloat16Li128ELi8ELi13ELi384ELi7168EEvPfPKT_S4_)
        /*032c*/ 	.word	0x00000000


	//----- nvinfo : EIATTR_MIN_STACK_SIZE
	.align		4
.L_163:
        /*0330*/ 	.byte	0x04, 0x12
        /*0332*/ 	.short	(.L_165 - .L_164)
	.align		4
.L_164:
        /*0334*/ 	.word	index@(_Z31router_gemm_kernel_float_outputI13__nv_bfloat16Li128ELi8ELi12ELi384ELi7168EEvPfPKT_S4_)
        /*0338*/ 	.word	0x00000000


	//----- nvinfo : EIATTR_MIN_STACK_SIZE
	.align		4
.L_165:
        /*033c*/ 	.byte	0x04, 0x12
        /*033e*/ 	.short	(.L_167 - .L_166)
	.align		4
.L_166:
        /*0340*/ 	.word	index@(_Z31router_gemm_kernel_float_outputI13__nv_bfloat16Li128ELi8ELi11ELi384ELi7168EEvPfPKT_S4_)
        /*0344*/ 	.word	0x00000000


	//----- nvinfo : EIATTR_MIN_STACK_SIZE
	.align		4
.L_167:
        /*0348*/ 	.byte	0x04, 0x12
        /*034a*/ 	.short	(.L_169 - .L_168)
	.align		4
.L_168:
        /*034c*/ 	.word	index@(_Z31router_gemm_kernel_float_outputI13__nv_bfloat16Li128ELi8ELi10ELi384ELi7168EEvPfPKT_S4_)
        /*0350*/ 	.word	0x00000000


	//----- nvinfo : EIATTR_MIN_STACK_SIZE
	.align		4
.L_169:
        /*0354*/ 	.byte	0x04, 0x12
        /*0356*/ 	.short	(.L_171 - .L_170)
	.align		4
.L_170:
        /*0358*/ 	.word	index@(_Z31router_gemm_kernel_float_outputI13__nv_bfloat16Li128ELi8ELi9ELi384ELi7168EEvPfPKT_S4_)
        /*035c*/ 	.word	0x00000000


	//----- nvinfo : EIATTR_MIN_STACK_SIZE
	.align		4
.L_171:
        /*0360*/ 	.byte	0x04, 0x12
        /*0362*/ 	.short	(.L_173 - .L_172)
	.align		4
.L_172:
        /*0364*/ 	.word	index@(_Z31router_gemm_kernel_float_outputI13__nv_bfloat16Li128ELi8ELi8ELi384ELi7168EEvPfPKT_S4_)
        /*0368*/ 	.word	0x00000000


	//----- nvinfo : EIATTR_MIN_STACK_SIZE
	.align		4
.L_173:
        /*036c*/ 	.byte	0x04, 0x12
        /*036e*/ 	.short	(.L_175 - .L_174)
	.align		4
.L_174:
        /*0370*/ 	.word	index@(_Z31router_gemm_kernel_float_outputI13__nv_bfloat16Li128ELi8ELi7ELi384ELi7168EEvPfPKT_S4_)
        /*0374*/ 	.word	0x00000000


	//----- nvinfo : EIATTR_MIN_STACK_SIZE
	.align		4
.L_175:
        /*0378*/ 	.byte	0x04, 0x12
        /*037a*/ 	.short	(.L_177 - .L_176)
	.align		4
.L_176:
        /*037c*/ 	.word	index@(_Z31router_gemm_kernel_float_outputI13__nv_bfloat16Li128ELi8ELi6ELi384ELi7168EEvPfPKT_S4_)
        /*0380*/ 	.word	0x00000000


	//----- nvinfo : EIATTR_MIN_STACK_SIZE
	.align		4
.L_177:
        /*0384*/ 	.byte	0x04, 0x12
        /*0386*/ 	.short	(.L_179 - .L_178)
	.align		4
.L_178:
        /*0388*/ 	.word	index@(_Z31router_gemm_kernel_float_outputI13__nv_bfloat16Li128ELi8ELi5ELi384ELi7168EEvPfPKT_S4_)
        /*038c*/ 	.word	0x00000000


	//----- nvinfo : EIATTR_MIN_STACK_SIZE
	.align		4
.L_179:
        /*0390*/ 	.byte	0x04, 0x12
        /*0392*/ 	.short	(.L_181 - .L_180)
	.align		4
.L_180:
        /*0394*/ 	.word	index@(_Z31router_gemm_kernel_float_outputI13__nv_bfloat16Li128ELi8ELi4ELi384ELi7168EEvPfPKT_S4_)
        /*0398*/ 	.word	0x00000000


	//----- nvinfo : EIATTR_MIN_STACK_SIZE
	.align		4
.L_181:
        /*039c*/ 	.byte	0x04, 0x12
        /*039e*/ 	.short	(.L_183 - .L_182)
	.align		4
.L_182:
        /*03a0*/ 	.word	index@(_Z31router_gemm_kernel_float_outputI13__nv_bfloat16Li128ELi8ELi3ELi384ELi7168EEvPfPKT_S4_)
        /*03a4*/ 	.word	0x00000000


	//----- nvinfo : EIATTR_MIN_STACK_SIZE
	.align		4
.L_183:
        /*03a8*/ 	.byte	0x04, 0x12
        /*03aa*/ 	.short	(.L_185 - .L_184)
	.align		4
.L_184:
        /*03ac*/ 	.word	index@(_Z31router_gemm_kernel_float_outputI13__nv_bfloat16Li128ELi8ELi2ELi384ELi7168EEvPfPKT_S4_)
        /*03b0*/ 	.word	0x00000000


	//----- nvinfo : EIATTR_MIN_STACK_SIZE
	.align		4
.L_185:
        /*03b4*/ 	.byte	0x04, 0x12
        /*03b6*/ 	.short	(.L_187 - .L_186)
	.align		4
.L_186:
        /*03b8*/ 	.word	index@(_Z31router_gemm_kernel_float_outputI13__nv_bfloat16Li128ELi8ELi1ELi384ELi7168EEvPfPKT_S4_)
        /*03bc*/ 	.word	0x00000000


	//----- nvinfo : EIATTR_MIN_STACK_SIZE
	.align		4
.L_187:
        /*03c0*/ 	.byte	0x04, 0x12
        /*03c2*/ 	.short	(.L_189 - .L_188)
	.align		4
.L_188:
        /*03c4*/ 	.word	index@(_Z31router_gemm_kernel_float_outputI13__nv_bfloat16Li128ELi8ELi16ELi256ELi7168EEvPfPKT_S4_)
        /*03c8*/ 	.word	0x00000000


	//----- nvinfo : EIATTR_MIN_STACK_SIZE
	.align		4
.L_189:
        /*03cc*/ 	.byte	0x04, 0x12
        /*03ce*/ 	.short	(.L_191 - .L_190)
	.align		4
.L_190:
        /*03d0*/ 	.word	index@(_Z31router_gemm_kernel_float_outputI13__nv_bfloat16Li128ELi8ELi15ELi256ELi7168EEvPfPKT_S4_)
        /*03d4*/ 	.word	0x00000000


	//----- nvinfo : EIATTR_MIN_STACK_SIZE
	.align		4
.L_191:
        /*03d8*/ 	.byte	0x04, 0x12
        /*03da*/ 	.short	(.L_193 - .L_192)
	.align		4
.L_192:
        /*03dc*/ 	.word	index@(_Z31router_gemm_kernel_float_outputI13__nv_bfloat16Li128ELi8ELi14ELi256ELi7168EEvPfPKT_S4_)
        /*03e0*/ 	.word	0x00000000


	//----- nvinfo : EIATTR_MIN_STACK_SIZE
	.align		4
.L_193:
        /*03e4*/ 	.byte	0x04, 0x12
        /*03e6*/ 	.short	(.L_195 - .L_194)
	.align		4
.L_194:
        /*03e8*/ 	.word	index@(_Z31router_gemm_kernel_float_outputI13__nv_bfloat16Li128ELi8ELi13ELi256ELi7168EEvPfPKT_S4_)
        /*03ec*/ 	.word	0x00000000


	//----- nvinfo : EIATTR_MIN_STACK_SIZE
	.align		4
.L_195:
        /*03f0*/ 	.byte	0x04, 0x12
        /*03f2*/ 	.short	(.L_197 - .L_196)
	.align		4
.L_196:
        /*03f4*/ 	.word	index@(_Z31router_gemm_kernel_float_outputI13__nv_bfloat16Li128ELi8ELi12ELi256ELi7168EEvPfPKT_S4_)
        /*03f8*/ 	.word	0x00000000


	//----- nvinfo : EIATTR_MIN_STACK_SIZE
	.align		4
.L_197:
        /*03fc*/ 	.byte	0x04, 0x12
        /*03fe*/ 	.short	(.L_199 - .L_198)
	.align		4
.L_198:
        /*0400*/ 	.word	index@(_Z31router_gemm_kernel_float_outputI13__nv_bfloat16Li128ELi8ELi11ELi256ELi7168EEvPfPKT_S4_)
        /*0404*/ 	.word	0x00000000


	//----- nvinfo : EIATTR_MIN_STACK_SIZE
	.align		4
.L_199:
        /*0408*/ 	.byte	0x04, 0x12
        /*040a*/ 	.short	(.L_201 - .L_200)
	.align		4
.L_200:
        /*040c*/ 	.word	index@(_Z31router_gemm_kernel_float_outputI13__nv_bfloat16Li128ELi8ELi10ELi256ELi7168EEvPfPKT_S4_)
        /*0410*/ 	.word	0x00000000


	//----- nvinfo : EIATTR_MIN_STACK_SIZE
	.align		4
.L_201:
        /*0414*/ 	.byte	0x04, 0x12
        /*0416*/ 	.short	(.L_203 - .L_202)
	.align		4
.L_202:
        /*0418*/ 	.word	index@(_Z31router_gemm_kernel_float_outputI13__nv_bfloat16Li128ELi8ELi9ELi256ELi7168EEvPfPKT_S4_)
        /*041c*/ 	.word	0x00000000


	//----- nvinfo : EIATTR_MIN_STACK_SIZE
	.align		4
.L_203:
        /*0420*/ 	.byte	0x04, 0x12
        /*0422*/ 	.short	(.L_205 - .L_204)
	.align		4
.L_204:
        /*0424*/ 	.word	index@(_Z31router_gemm_kernel_float_outputI13__nv_bfloat16Li128ELi8ELi8ELi256ELi7168EEvPfPKT_S4_)
        /*0428*/ 	.word	0x00000000


	//----- nvinfo : EIATTR_MIN_STACK_SIZE
	.align		4
.L_205:
        /*042c*/ 	.byte	0x04, 0x12
        /*042e*/ 	.short	(.L_207 - .L_206)
	.align		4
.L_206:
        /*0430*/ 	.word	index@(_Z31router_gemm_kernel_float_outputI13__nv_bfloat16Li128ELi8ELi7ELi256ELi7168EEvPfPKT_S4_)
        /*0434*/ 	.word	0x00000000


	//----- nvinfo : EIATTR_MIN_STACK_SIZE
	.align		4
.L_207:
        /*0438*/ 	.byte	0x04, 0x12
        /*043a*/ 	.short	(.L_209 - .L_208)
	.align		4
.L_208:
        /*043c*/ 	.word	index@(_Z31router_gemm_kernel_float_outputI13__nv_bfloat16Li128ELi8ELi6ELi256ELi7168EEvPfPKT_S4_)
        /*0440*/ 	.word	0x00000000


	//----- nvinfo : EIATTR_MIN_STACK_SIZE
	.align		4
.L_209:
        /*0444*/ 	.byte	0x04, 0x12
        /*0446*/ 	.short	(.L_211 - .L_210)
	.align		4
.L_210:
        /*0448*/ 	.word	index@(_Z31router_gemm_kernel_float_outputI13__nv_bfloat16Li128ELi8ELi5ELi256ELi7168EEvPfPKT_S4_)
        /*044c*/ 	.word	0x00000000


	//----- nvinfo : EIATTR_MIN_STACK_SIZE
	.align		4
.L_211:
        /*0450*/ 	.byte	0x04, 0x12
        /*0452*/ 	.short	(.L_213 - .L_212)
	.align		4
.L_212:
        /*0454*/ 	.word	index@(_Z31router_gemm_kernel_float_outputI13__nv_bfloat16Li128ELi8ELi4ELi256ELi7168EEvPfPKT_S4_)
        /*0458*/ 	.word	0x00000000


	//----- nvinfo : EIATTR_MIN_STACK_SIZE
	.align		4
.L_213:
        /*045c*/ 	.byte	0x04, 0x12
        /*045e*/ 	.short	(.L_215 - .L_214)
	.align		4
.L_214:
        /*0460*/ 	.word	index@(_Z31router_gemm_kernel_float_outputI13__nv_bfloat16Li128ELi8ELi3ELi256ELi7168EEvPfPKT_S4_)
        /*0464*/ 	.word	0x00000000


	//----- nvinfo : EIATTR_MIN_STACK_SIZE
	.align		4
.L_215:
        /*0468*/ 	.byte	0x04, 0x12
        /*046a*/ 	.short	(.L_217 - .L_216)
	.align		4
.L_216:
        /*046c*/ 	.word	index@(_Z31router_gemm_kernel_float_outputI13__nv_bfloat16Li128ELi8ELi2ELi256ELi7168EEvPfPKT_S4_)
        /*0470*/ 	.word	0x00000000


	//----- nvinfo : EIATTR_MIN_STACK_SIZE
	.align		4
.L_217:
        /*0474*/ 	.byte	0x04, 0x12
        /*0476*/ 	.short	(.L_219 - .L_218)
	.align		4
.L_218:
        /*0478*/ 	.word	index@(_Z31router_gemm_kernel_float_outputI13__nv_bfloat16Li128ELi8ELi1ELi256ELi7168EEvPfPKT_S4_)
        /*047c*/ 	.word	0x00000000
.L_219:


//--------------------- .nv.compat                --------------------------
	.section	.nv.compat,"",@"SHT_CUDA_COMPAT_INFO"
	.align	4
        /*0000*/ 	.byte	0x02, 0x09, 0x01, 0x00, 0x02, 0x02, 0x01, 0x00, 0x02, 0x05, 0x05, 0x00, 0x03, 0x07, 0x01, 0x01
        /*0010*/ 	.byte	0x02, 0x03, 0x00, 0x00, 0x02, 0x06, 0x01, 0x00, 0x04, 0x0b, 0x08, 0x00, 0x00, 0x00, 0x00, 0x00
        /*0020*/ 	.byte	0x00, 0x00, 0x00, 0x00


//--------------------- .nv.info._Z31router_gemm_kernel_float_outputI13__nv_bfloat16Li128ELi8ELi16ELi384ELi7168EEvPfPKT_S4_ --------------------------
	.section	.nv.info._Z31router_gemm_kernel_float_outputI13__nv_bfloat16Li128ELi8ELi16ELi384ELi7168EEvPfPKT_S4_,"",@"SHT_CUDA_INFO"
	.sectionflags	@""
	.align	4


	//----- nvinfo : EIATTR_CUDA_API_VERSION
	.align		4
        /*0000*/ 	.byte	0x04, 0x37
        /*0002*/ 	.short	(.L_221 - .L_220)
.L_220:
        /*0004*/ 	.word	0x00000082


	//----- nvinfo : EIATTR_KPARAM_INFO
	.align		4
.L_221:
        /*0008*/ 	.byte	0x04, 0x17
        /*000a*/ 	.short	(.L_223 - .L_222)
.L_222:
        /*000c*/ 	.word	0x00000000
        /*0010*/ 	.short	0x0002
        /*0012*/ 	.short	0x0010
        /*0014*/ 	.byte	0x00, 0xf0, 0x21, 0x00


	//----- nvinfo : EIATTR_KPARAM_INFO
	.align		4
.L_223:
        /*0018*/ 	.byte	0x04, 0x17
        /*001a*/ 	.short	(.L_225 - .L_224)
.L_224:
        /*001c*/ 	.word	0x00000000
        /*0020*/ 	.short	0x0001
        /*0022*/ 	.short	0x0008
        /*0024*/ 	.byte	0x00, 0xf0, 0x21, 0x00


	//----- nvinfo : EIATTR_KPARAM_INFO
	.align		4
.L_225:
        /*0028*/ 	.byte	0x04, 0x17
        /*002a*/ 	.short	(.L_227 - .L_226)
.L_226:
        /*002c*/ 	.word	0x00000000
        /*0030*/ 	.short	0x0000
        /*0032*/ 	.short	0x0000
        /*0034*/ 	.byte	0x00, 0xf0, 0x21, 0x00


	//----- nvinfo : EIATTR_SPARSE_MMA_MASK
	.align		4
.L_227:
        /*0038*/ 	.byte	0x03, 0x50
        /*003a*/ 	.short	0x0000


	//----- nvinfo : EIATTR_MAXREG_COUNT
	.align		4
        /*003c*/ 	.byte	0x03, 0x1b
        /*003e*/ 	.short	0x00ff


	//----- nvinfo : EIATTR_NUM_BARRIERS
	.align		4
        /*0040*/ 	.byte	0x02, 0x4c
        /*0042*/ 	.byte	0x01
	.zero		1


	//----- nvinfo : EIATTR_MERCURY_ISA_VERSION
	.align		4
        /*0044*/ 	.byte	0x03, 0x5f
        /*0046*/ 	.short	0x0101


	//----- nvinfo : EIATTR_COOP_GROUP_MASK_REGIDS
	.align		4
        /*0048*/ 	.byte	0x04, 0x29
        /*004a*/ 	.short	(.L_229 - .L_228)


	//   ....[0]....
.L_228:
        /*004c*/ 	.word	0xffffffff


	//   ....[1]....
        /*0050*/ 	.word	0xffffffff


	//   ....[2]....
        /*0054*/ 	.word	0xffffffff


	//   ....[3]....
        /*0058*/ 	.word	0xffffffff


	//   ....[4]....
        /*005c*/ 	.word	0xffffffff


	//   ....[5]....
        /*0060*/ 	.word	0xffffffff


	//   ....[6]....
        /*0064*/ 	.word	0xffffffff


	//   ....[7]....
        /*0068*/ 	.word	0xffffffff


	//   ....[8]....
        /*006c*/ 	.word	0xffffffff


	//   ....[9]....
        /*0070*/ 	.word	0xffffffff


	//   ....[10]....
        /*0074*/ 	.word	0xffffffff


	//   ....[11]....
        /*0078*/ 	.word	0xffffffff


	//   ....[12]....
        /*007c*/ 	.word	0xffffffff


	//   ....[13]....
        /*0080*/ 	.word	0xffffffff


	//   ....[14]....
        /*0084*/ 	.word	0xffffffff


	//   ....[15]....
        /*0088*/ 	.word	0xffffffff


	//   ....[16]....
        /*008c*/ 	.word	0xffffffff


	//   ....[17]....
        /*0090*/ 	.word	0xffffffff


	//   ....[18]....
        /*0094*/ 	.word	0xffffffff


	//   ....[19]....
        /*0098*/ 	.word	0xffffffff


	//   ....[20]....
        /*009c*/ 	.word	0xffffffff


	//   ....[21]....
        /*00a0*/ 	.word	0xffffffff


	//   ....[22]....
        /*00a4*/ 	.word	0xffffffff


	//   ....[23]....
        /*00a8*/ 	.word	0xffffffff


	//   ....[24]....
        /*00ac*/ 	.word	0xffffffff


	//   ....[25]....
        /*00b0*/ 	.word	0xffffffff


	//   ....[26]....
        /*00b4*/ 	.word	0xffffffff


	//   ....[27]....
        /*00b8*/ 	.word	0xffffffff


	//   ....[28]....
        /*00bc*/ 	.word	0xffffffff


	//   ....[29]....
        /*00c0*/ 	.word	0xffffffff


	//   ....[30]....
        /*00c4*/ 	.word	0xffffffff


	//   ....[31]....
        /*00c8*/ 	.word	0xffffffff


	//   ....[32]....
        /*00cc*/ 	.word	0xffffffff


	//   ....[33]....
        /*00d0*/ 	.word	0xffffffff


	//   ....[34]....
        /*00d4*/ 	.word	0xffffffff


	//   ....[35]....
        /*00d8*/ 	.word	0xffffffff


	//   ....[36]....
        /*00dc*/ 	.word	0xffffffff


	//   ....[37]....
        /*00e0*/ 	.word	0xffffffff


	//   ....[38]....
        /*00e4*/ 	.word	0xffffffff


	//   ....[39]....
        /*00e8*/ 	.word	0xffffffff


	//   ....[40]....
        /*00ec*/ 	.word	0xffffffff


	//   ....[41]....
        /*00f0*/ 	.word	0xffffffff


	//   ....[42]....
        /*00f4*/ 	.word	0xffffffff


	//   ....[43]....
        /*00f8*/ 	.word	0xffffffff


	//   ....[44]....
        /*00fc*/ 	.word	0xffffffff


	//   ....[45]....
        /*0100*/ 	.word	0xffffffff


	//   ....[46]....
        /*0104*/ 	.word	0xffffffff


	//   ....[47]....
        /*0108*/ 	.word	0xffffffff


	//   ....[48]....
        /*010c*/ 	.word	0xffffffff


	//   ....[49]....
        /*0110*/ 	.word	0xffffffff


	//   ....[50]....
        /*0114*/ 	.word	0xffffffff


	//   ....[51]....
        /*0118*/ 	.word	0xffffffff


	//   ....[52]....
        /*011c*/ 	.word	0xffffffff


	//   ....[53]....
        /*0120*/ 	.word	0xffffffff


	//   ....[54]....
        /*0124*/ 	.word	0xffffffff


	//   ....[55]....
        /*0128*/ 	.word	0xffffffff


	//   ....[56]....
        /*012c*/ 	.word	0xffffffff


	//   ....[57]....
        /*0130*/ 	.word	0xffffffff


	//   ....[58]....
        /*0134*/ 	.word	0xffffffff


	//   ....[59]....
        /*0138*/ 	.word	0xffffffff


	//   ....[60]....
        /*013c*/ 	.word	0xffffffff


	//   ....[61]....
        /*0140*/ 	.word	0xffffffff


	//   ....[62]....
        /*0144*/ 	.word	0xffffffff


	//   ....[63]....
        /*0148*/ 	.word	0xffffffff


	//   ....[64]....
        /*014c*/ 	.word	0xffffffff


	//   ....[65]....
        /*0150*/ 	.word	0xffffffff


	//   ....[66]....
        /*0154*/ 	.word	0xffffffff


	//   ....[67]....
        /*0158*/ 	.word	0xffffffff


	//   ....[68]....
        /*015c*/ 	.word	0xffffffff


	//   ....[69]....
        /*0160*/ 	.word	0xffffffff


	//   ....[70]....
        /*0164*/ 	.word	0xffffffff


	//   ....[71]....
        /*0168*/ 	.word	0xffffffff


	//   ....[72]....
        /*016c*/ 	.word	0xffffffff


	//   ....[73]....
        /*0170*/ 	.word	0xffffffff


	//   ....[74]....
        /*0174*/ 	.word	0xffffffff


	//   ....[75]....
        /*0178*/ 	.word	0xffffffff


	//   ....[76]....
        /*017c*/ 	.word	0xffffffff


	//   ....[77]....
        /*0180*/ 	.word	0xffffffff


	//   ....[78]....
        /*0184*/ 	.word	0xffffffff


	//   ....[79]....
        /*0188*/ 	.word	0xffffffff


	//----- nvinfo : EIATTR_COOP_GROUP_INSTR_OFFSETS
	.align		4
.L_229:
        /*018c*/ 	.byte	0x04, 0x28
        /*018e*/ 	.short	(.L_231 - .L_230)


	//   ....[0]....
.L_230:
        /*0190*/ 	.word	0x00007fb0


	//   ....[1]....
        /*0194*/ 	.word	0x000080f0


	//   ....[2]....
        /*0198*/ 	.word	0x00008380


	//   ....[3]....
        /*019c*/ 	.word	0x000085b0


	//   ....[4]....
        /*01a0*/ 	.word	0x00008670


	//   ....[5]....
        /*01a4*/ 	.word	0x00008770


	//   ....[6]....
        /*01a8*/ 	.word	0x00008890


	//   ....[7]....
        /*01ac*/ 	.word	0x00009ab0


	//   ....[8]....
        /*01b0*/ 	.word	0x00009ac0


	//   ....[9]....
        /*01b4*/ 	.word	0x00009ad0


	//   ....[10]....
        /*01b8*/ 	.word	0x00009ae0


	//   ....[11]....
        /*01bc*/ 	.word	0x00009af0


	//   ....[12]....
        /*01c0*/ 	.word	0x00009b00


	//   ....[13]....
        /*01c4*/ 	.word	0x00009b10


	//   ....[14]....
        /*01c8*/ 	.word	0x00009b20


	//   ....[15]....
        /*01cc*/ 	.word	0x00009b30


	//   ....[16]....
        /*01d0*/ 	.word	0x00009b40


	//   ....[17]....
        /*01d4*/ 	.word	0x00009b50


	//   ....[18]....
        /*01d8*/ 	.word	0x00009b60


	//   ....[19]....
        /*01dc*/ 	.word	0x00009b70


	//   ....[20]....
        /*01e0*/ 	.word	0x00009b80


	//   ....[21]....
        /*01e4*/ 	.word	0x00009c70


	//   ....[22]....
        /*01e8*/ 	.word	0x00009c80


	//   ....[23]....
        /*01ec*/ 	.word	0x00009c90


	//   ....[24]....
        /*01f0*/ 	.word	0x00009ca0


	//   ....[25]....
        /*01f4*/ 	.word	0x00009cb0


	//   ....[26]....
        /*01f8*/ 	.word	0x00009cc0


	//   ....[27]....
        /*01fc*/ 	.word	0x00009cd0


	//   ....[28]....
        /*0200*/ 	.word	0x00009ce0


	//   ....[29]....
        /*0204*/ 	.word	0x00009cf0


	//   ....[30]....
        /*0208*/ 	.word	0x00009d00


	//   ....[31]....
        /*020c*/ 	.word	0x00009d10


	//   ....[32]....
        /*0210*/ 	.word	0x00009d20


	//   ....[33]....
        /*0214*/ 	.word	0x00009d30


	//   ....[34]....
        /*0218*/ 	.word	0x00009d40


	//   ....[35]....
        /*021c*/ 	.word	0x00009d50


	//   ....[36]....
        /*0220*/ 	.word	0x00009e40


	//   ....[37]....
        /*0224*/ 	.word	0x00009e60


	//   ....[38]....
        /*0228*/ 	.word	0x00009e70


	//   ....[39]....
        /*022c*/ 	.word	0x00009e80


	//   ....[40]....
        /*0230*/ 	.word	0x00009e90


	//   ....[41]....
        /*0234*/ 	.word	0x00009ea0


	//   ....[42]....
        /*0238*/ 	.word	0x00009eb0


	//   ....[43]....
        /*023c*/ 	.word	0x00009ec0


	//   ....[44]....
        /*0240*/ 	.word	0x00009ed0


	//   ....[45]....
        /*0244*/ 	.word	0x00009ee0


	//   ....[46]....
        /*0248*/ 	.word	0x00009ef0


	//   ....[47]....
        /*024c*/ 	.word	0x00009f00


	//   ....[48]....
        /*0250*/ 	.word	0x00009f10


	//   ....[49]....
        /*0254*/ 	.word	0x00009f20


	//   ....[50]....
        /*0258*/ 	.word	0x00009f30


	//   ....[51]....
        /*025c*/ 	.word	0x0000a020


	//   ....[52]....
        /*0260*/ 	.word	0x0000a040


	//   ....[53]....
        /*0264*/ 	.word	0x0000a050


	//   ....[54]....
        /*0268*/ 	.word	0x0000a060


	//   ....[55]....
        /*026c*/ 	.word	0x0000a070


	//   ....[56]....
        /*0270*/ 	.word	0x0000a080


	//   ....[57]....
        /*0274*/ 	.word	0x0000a090


	//   ....[58]....
        /*0278*/ 	.word	0x0000a0a0


	//   ....[59]....
        /*027c*/ 	.word	0x0000a0b0


	//   ....[60]....
        /*0280*/ 	.word	0x0000a0c0


	//   ....[61]....
        /*0284*/ 	.word	0x0000a0d0


	//   ....[62]....
        /*0288*/ 	.word	0x0000a0e0


	//   ....[63]....
        /*028c*/ 	.word	0x0000a0f0


	//   ....[64]....
        /*0290*/ 	.word	0x0000a100


	//   ....[65]....
        /*0294*/ 	.word	0x0000a110


	//   ....[66]....
        /*0298*/ 	.word	0x0000a210


	//   ....[67]....
        /*029c*/ 	.word	0x0000a230


	//   ....[68]....
        /*02a0*/ 	.word	0x0000a240


	//   ....[69]....
        /*02a4*/ 	.word	0x0000a250


	//   ....[70]....
        /*02a8*/ 	.word	0x0000a260


	//   ....[71]....
        /*02ac*/ 	.word	0x0000a270


	//   ....[72]....
        /*02b0*/ 	.word	0x0000a280


	//   ....[73]....
        /*02b4*/ 	.word	0x0000a290


	//   ....[74]....
        /*02b8*/ 	.word	0x0000a2a0


	//   ....[75]....
        /*02bc*/ 	.word	0x0000a2b0


	//   ....[76]....
        /*02c0*/ 	.word	0x0000a2c0


	//   ....[77]....
        /*02c4*/ 	.word	0x0000a2d0


	//   ....[78]....
        /*02c8*/ 	.word	0x0000a2e0


	//   ....[79]....
        /*02cc*/ 	.word	0x0000a2f0


	//----- nvinfo : EIATTR_EXIT_INSTR_OFFSETS
	.align		4
.L_231:
        /*02d0*/ 	.byte	0x04, 0x1c
        /*02d2*/ 	.short	(.L_233 - .L_232)


	//   ....[0]....
.L_232:
        /*02d4*/ 	.word	0x0000aba0


	//----- nvinfo : EIATTR_MAX_THREADS
	.align		4
.L_233:
        /*02d8*/ 	.byte	0x04, 0x05
        /*02da*/ 	.short	(.L_235 - .L_234)
.L_234:
        /*02dc*/ 	.word	0x00000080
        /*02e0*/ 	.word	0x00000001
        /*02e4*/ 	.word	0x00000001


	//----- nvinfo : EIATTR_CRS_STACK_SIZE
	.align		4
.L_235:
        /*02e8*/ 	.byte	0x04, 0x1e
        /*02ea*/ 	.short	(.L_237 - .L_236)
.L_236:
        /*02ec*/ 	.word	0x00000000


	//----- nvinfo : EIATTR_CBANK_PARAM_SIZE
	.align		4
.L_237:
        /*02f0*/ 	.byte	0x03, 0x19
        /*02f2*/ 	.short	0x0018


	//----- nvinfo : EIATTR_PARAM_CBANK
	.align		4
        /*02f4*/ 	.byte	0x04, 0x0a
        /*02f6*/ 	.short	(.L_239 - .L_238)
	.align		4
.L_238:
        /*02f8*/ 	.word	index@(.nv.constant0._Z31router_gemm_kernel_float_outputI13__nv_bfloat16Li128ELi8ELi16ELi384ELi7168EEvPfPKT_S4_)
        /*02fc*/ 	.short	0x0210
        /*02fe*/ 	.short	0x0018


	//----- nvinfo : EIATTR_SW_WAR
	.align		4
.L_239:
        /*0300*/ 	.byte	0x04, 0x36
        /*0302*/ 	.short	(.L_241 - .L_240)
.L_240:
        /*0304*/ 	.word	0x00000008
.L_241:


//--------------------- .nv.info._Z31router_gemm_kernel_float_outputI13__nv_bfloat16Li128ELi8ELi15ELi384ELi7168EEvPfPKT_S4_ --------------------------
	.section	.nv.info._Z31router_gemm_kernel_float_outputI13__nv_bfloat16Li128ELi8ELi15ELi384ELi7168EEvPfPKT_S4_,"",@"SHT_CUDA_INFO"
	.sectionflags	@""
	.align	4


	//----- nvinfo : EIATTR_CUDA_API_VERSION
	.align		4
        /*0000*/ 	.byte	0x04, 0x37
        /*0002*/ 	.short	(.L_243 - .L_242)
.L_242:
        /*0004*/ 	.word	0x00000082


	//----- nvinfo : EIATTR_KPARAM_INFO
	.align		4
.L_243:
        /*0008*/ 	.byte	0x04, 0x17
        /*000a*/ 	.short	(.L_245 - .L_244)
.L_244:
        /*000c*/ 	.word	0x00000000
        /*0010*/ 	.short	0x0002
        /*0012*/ 	.short	0x0010
        /*0014*/ 	.byte	0x00, 0xf0, 0x21, 0x00


	//----- nvinfo : EIATTR_KPARAM_INFO
	.align		4
.L_245:
        /*0018*/ 	.byte	0x04, 0x17
        /*001a*/ 	.short	(.L_247 - .L_246)
.L_246:
        /*001c*/ 	.word	0x00000000
        /*0020*/ 	.short	0x0001
        /*0022*/ 	.short	0x0008
        /*0024*/ 	.byte	0x00, 0xf0, 0x21, 0x00


	//----- nvinfo : EIATTR_KPARAM_INFO
	.align		4
.L_247:
        /*0028*/ 	.byte	0x04, 0x17
        /*002a*/ 	.short	(.L_249 - .L_248)
.L_248:
        /*002c*/ 	.word	0x00000000
        /*0030*/ 	.short	0x0000
        /*0032*/ 	.short	0x0000
        /*0034*/ 	.byte	0x00, 0xf0, 0x21, 0x00


	//----- nvinfo : EIATTR_SPARSE_MMA_MASK
	.align		4
.L_249:
        /*0038*/ 	.byte	0x03, 0x50
        /*003a*/ 	.short	0x0000


	//----- nvinfo : EIATTR_MAXREG_COUNT
	.align		4
        /*003c*/ 	.byte	0x03, 0x1b
        /*003e*/ 	.short	0x00ff


	//----- nvinfo : EIATTR_NUM_BARRIERS
	.align		4
        /*0040*/ 	.byte	0x02, 0x4c
        /*0042*/ 	.byte	0x01
	.zero		1


	//----- nvinfo : EIATTR_MERCURY_ISA_VERSION
	.align		4
        /*0044*/ 	.byte	0x03, 0x5f
        /*0046*/ 	.short	0x0101


	//----- nvinfo : EIATTR_COOP_GROUP_MASK_REGIDS
	.align		4
        /*0048*/ 	.byte	0x04, 0x29
        /*004a*/ 	.short	(.L_251 - .L_250)


	//   ....[0]....
.L_250:
        /*004c*/ 	.word	0xffffffff


	//   ....[1]....
        /*0050*/ 	.word	0xffffffff


	//   ....[2]....
        /*0054*/ 	.word	0xffffffff


	//   ....[3]....
        /*0058*/ 	.word	0xffffffff


	//   ....[4]....
        /*005c*/ 	.word	0xffffffff


	//   ....[5]....
        /*0060*/ 	.word	0xffffffff


	//   ....[6]....
        /*0064*/ 	.word	0xffffffff


	//   ....[7]....
        /*0068*/ 	.word	0xffffffff


	//   ....[8]....
        /*006c*/ 	.word	0xffffffff


	//   ....[9]....
        /*0070*/ 	.word	0xffffffff


	//   ....[10]....
        /*0074*/ 	.word	0xffffffff


	//   ....[11]....
        /*0078*/ 	.word	0xffffffff


	//   ....[12]....
        /*007c*/ 	.word	0xffffffff


	//   ....[13]....
        /*0080*/ 	.word	0xffffffff


	//   ....[14]....
        /*0084*/ 	.word	0xffffffff


	//   ....[15]....
        /*0088*/ 	.word	0xffffffff


	//   ....[16]....
        /*008c*/ 	.word	0xffffffff


	//   ....[17]....
        /*0090*/ 	.word	0xffffffff


	//   ....[18]....
        /*0094*/ 	.word	0xffffffff


	//   ....[19]....
        /*0098*/ 	.word	0xffffffff


	//   ....[20]....
        /*009c*/ 	.word	0xffffffff


	//   ....[21]....
        /*00a0*/ 	.word	0xffffffff


	//   ....[22]....
        /*00a4*/ 	.word	0xffffffff


	//   ....[23]....
        /*00a8*/ 	.word	0xffffffff


	//   ....[24]....
        /*00ac*/ 	.word	0xffffffff


	//   ....[25]....
        /*00b0*/ 	.word	0xffffffff


	//   ....[26]....
        /*00b4*/ 	.word	0xffffffff


	//   ....[27]....
        /*00b8*/ 	.word	0xffffffff


	//   ....[28]....
        /*00bc*/ 	.word	0xffffffff


	//   ....[29]....
        /*00c0*/ 	.word	0xffffffff


	//   ....[30]....
        /*00c4*/ 	.word	0xffffffff


	//   ....[31]....
        /*00c8*/ 	.word	0xffffffff


	//   ....[32]....
        /*00cc*/ 	.word	0xffffffff


	//   ....[33]....
        /*00d0*/ 	.word	0xffffffff


	//   ....[34]....
        /*00d4*/ 	.word	0xffffffff


	//   ....[35]....
        /*00d8*/ 	.word	0xffffffff


	//   ....[36]....
        /*00dc*/ 	.word	0xffffffff


	//   ....[37]....
        /*00e0*/ 	.word	0xffffffff


	//   ....[38]....
        /*00e4*/ 	.word	0xffffffff


	//   ....[39]....
        /*00e8*/ 	.word	0xffffffff


	//   ....[40]....
        /*00ec*/ 	.word	0xffffffff


	//   ....[41]....
        /*00f0*/ 	.word	0xffffffff


	//   ....[42]....
        /*00f4*/ 	.word	0xffffffff


	//   ....[43]....
        /*00f8*/ 	.word	0xffffffff


	//   ....[44]....
        /*00fc*/ 	.word	0xffffffff


	//   ....[45]....
        /*0100*/ 	.word	0xffffffff


	//   ....[46]....
        /*0104*/ 	.word	0xffffffff


	//   ....[47]....
        /*0108*/ 	.word	0xffffffff


	//   ....[48]....
        /*010c*/ 	.word	0xffffffff


	//   ....[49]....
        /*0110*/ 	.word	0xffffffff


	//   ....[50]....
        /*0114*/ 	.word	0xffffffff


	//   ....[51]....
        /*0118*/ 	.word	0xffffffff


	//   ....[52]....
        /*011c*/ 	.word	0xffffffff


	//   ....[53]....
        /*0120*/ 	.word	0xffffffff


	//   ....[54]....
        /*0124*/ 	.word	0xffffffff


	//   ....[55]....
        /*0128*/ 	.word	0xffffffff


	//   ....[56]....
        /*012c*/ 	.word	0xffffffff


	//   ....[57]....
        /*0130*/ 	.word	0xffffffff


	//   ....[58]....
        /*0134*/ 	.word	0xffffffff


	//   ....[59]....
        /*0138*/ 	.word	0xffffffff


	//   ....[60]....
        /*013c*/ 	.word	0xffffffff


	//   ....[61]....
        /*0140*/ 	.word	0xffffffff


	//   ....[62]....
        /*0144*/ 	.word	0xffffffff


	//   ....[63]....
        /*0148*/ 	.word	0xffffffff


	//   ....[64]....
        /*014c*/ 	.word	0xffffffff


	//   ....[65]....
        /*0150*/ 	.word	0xffffffff


	//   ....[66]....
        /*0154*/ 	.word	0xffffffff


	//   ....[67]....
        /*0158*/ 	.word	0xffffffff


	//   ....[68]....
        /*015c*/ 	.word	0xffffffff


	//   ....[69]....
        /*0160*/ 	.word	0xffffffff


	//   ....[70]....
        /*0164*/ 	.word	0xffffffff


	//   ....[71]....
        /*0168*/ 	.word	0xffffffff


	//   ....[72]....
        /*016c*/ 	.word	0xffffffff


	//   ....[73]....
        /*0170*/ 	.word	0xffffffff


	//   ....[74]....
        /*0174*/ 	.word	0xffffffff


	//----- nvinfo : EIATTR_COOP_GROUP_INSTR_OFFSETS
	.align		4
.L_251:
        /*0178*/ 	.byte	0x04, 0x28
        /*017a*/ 	.short	(.L_253 - .L_252)


	//   ....[0]....
.L_252:
        /*017c*/ 	.word	0x000080e0


	//   ....[1]....
        /*0180*/ 	.word	0x00008600


	//   ....[2]....
        /*0184*/ 	.word	0x00008840


	//   ....[3]....
        /*0188*/ 	.word	0x000088a0


	//   ....[4]....
        /*018c*/ 	.word	0x000088d0


	//   ....[5]....
        /*0190*/ 	.word	0x00008910


	//   ....[6]....
        /*0194*/ 	.word	0x00008a30


	//   ....[7]....
        /*0198*/ 	.word	0x00008d50


	//   ....[8]....
        /*019c*/ 	.word	0x00009000


	//   ....[9]....
        /*01a0*/ 	.word	0x00009040


	//   ....[10]....
        /*01a4*/ 	.word	0x000091b0


	//   ....[11]....
        /*01a8*/ 	.word	0x000091c0


	//   ....[12]....
        /*01ac*/ 	.word	0x000091d0


	//   ....[13]....
        /*01b0*/ 	.word	0x000091e0


	//   ....[14]....
        /*01b4*/ 	.word	0x000091f0


	//   ....[15]....
        /*01b8*/ 	.word	0x00009200


	//   ....[16]....
        /*01bc*/ 	.word	0x00009210


	//   ....[17]....
        /*01c0*/ 	.word	0x00009220


	//   ....[18]....
        /*01c4*/ 	.word	0x00009230


	//   ....[19]....
        /*01c8*/ 	.word	0x000092a0


	//   ....[20]....
        /*01cc*/ 	.word	0x000092c0


	//   ....[21]....
        /*01d0*/ 	.word	0x000092e0


	//   ....[22]....
        /*01d4*/ 	.word	0x00009300


	//   ....[23]....
        /*01d8*/ 	.word	0x00009310


	//   ....[24]....
        /*01dc*/ 	.word	0x00009320


	//   ....[25]....
        /*01e0*/ 	.word	0x00009330


	//   ....[26]....
        /*01e4*/ 	.word	0x00009340


	//   ....[27]....
        /*01e8*/ 	.word	0x00009350


	//   ....[28]....
        /*01ec*/ 	.word	0x00009360


	//   ....[29]....
        /*01f0*/ 	.word	0x00009370


	//   ....[30]....
        /*01f4*/ 	.word	0x00009380


	//   ....[31]....
        /*01f8*/ 	.word	0x00009390


	//   ....[32]....
        /*01fc*/ 	.word	0x000093a0


	//   ....[33]....
        /*0200*/ 	.word	0x00009460


	//   ....[34]....
        /*0204*/ 	.word	0x00009480


	//   ....[35]....
        /*0208*/ 	.word	0x000094a0


	//   ....[36]....
        /*020c*/ 	.word	0x000094b0


	//   ....[37]....
        /*0210*/ 	.word	0x000094c0


	//   ....[38]....
        /*0214*/ 	.word	0x000094d0


	//   ....[39]....
        /*0218*/ 	.word	0x000094e0


	//   ....[40]....
        /*021c*/ 	.word	0x000094f0


	//   ....[41]....
        /*0220*/ 	.word	0x00009500


	//   ....[42]....
        /*0224*/ 	.word	0x00009510


	//   ....[43]....
        /*0228*/ 	.word	0x00009520


	//   ....[44]....
        /*022c*/ 	.word	0x00009530


	//   ....[45]....
        /*0230*/ 	.word	0x00009550


	//   ....[46]....
        /*0234*/ 	.word	0x00009620


	//   ....[47]....
        /*0238*/ 	.word	0x00009630


	//   ....[48]....
        /*023c*/ 	.word	0x00009640


	//   ....[49]....
        /*0240*/ 	.word	0x00009650


	//   ....[50]....
        /*0244*/ 	.word	0x00009660


	//   ....[51]....
        /*0248*/ 	.word	0x00009670


	//   ....[52]....
        /*024c*/ 	.word	0x00009680


	//   ....[53]....
        /*0250*/ 	.word	0x00009690


	//   ....[54]....
        /*0254*/ 	.word	0x000096a0


	//   ....[55]....
        /*0258*/ 	.word	0x000096b0


	//   ....[56]....
        /*025c*/ 	.word	0x000096c0


	//   ....[57]....
        /*0260*/ 	.word	0x000096d0


	//   ....[58]....
        /*0264*/ 	.word	0x000096e0


	//   ....[59]....
        /*0268*/ 	.word	0x000096f0


	//   ....[60]....
        /*026c*/ 	.word	0x00009710


	//   ....[61]....
        /*0270*/ 	.word	0x00009820


	//   ....[62]....
        /*0274*/ 	.word	0x00009830


	//   ....[63]....
        /*0278*/ 	.word	0x00009840


	//   ....[64]....
        /*027c*/ 	.word	0x00009850


	//   ....[65]....
        /*0280*/ 	.word	0x00009860


	//   ....[66]....
        /*0284*/ 	.word	0x00009870


	//   ....[67]....
        /*0288*/ 	.word	0x00009880


	//   ....[68]....
        /*028c*/ 	.word	0x00009890


	//   ....[69]....
        /*0290*/ 	.word	0x000098a0


	//   ....[70]....
        /*0294*/ 	.word	0x000098b0


	//   ....[71]....
        /*0298*/ 	.word	0x000098c0


	//   ....[72]....
        /*029c*/ 	.word	0x000098d0


	//   ....[73]....
        /*02a0*/ 	.word	0x000098e0


	//   ....[74]....
        /*02a4*/ 	.word	0x000098f0


	//----- nvinfo : EIATTR_EXIT_INSTR_OFFSETS
	.align		4
.L_253:
        /*02a8*/ 	.byte	0x04, 0x1c
        /*02aa*/ 	.short	(.L_255 - .L_254)


	//   ....[0]....
.L_254:
        /*02ac*/ 	.word	0x0000a160


	//----- nvinfo : EIATTR_MAX_THREADS
	.align		4
.L_255:
        /*02b0*/ 	.byte	0x04, 0x05
        /*02b2*/ 	.short	(.L_257 - .L_256)
.L_256:
        /*02b4*/ 	.word	0x00000080
        /*02b8*/ 	.word	0x00000001
        /*02bc*/ 	.word	0x00000001


	//----- nvinfo : EIATTR_CRS_STACK_SIZE
	.align		4
.L_257:
        /*02c0*/ 	.byte	0x04, 0x1e
        /*02c2*/ 	.short	(.L_259 - .L_258)
.L_258:
        /*02c4*/ 	.word	0x00000000


	//----- nvinfo : EIATTR_CBANK_PARAM_SIZE
	.align		4
.L_259:
        /*02c8*/ 	.byte	0x03, 0x19
        /*02ca*/ 	.short	0x0018


	//----- nvinfo : EIATTR_PARAM_CBANK
	.align		4
        /*02cc*/ 	.byte	0x04, 0x0a
        /*02ce*/ 	.short	(.L_261 - .L_260)
	.align		4
.L_260:
        /*02d0*/ 	.word	index@(.nv.constant0._Z31router_gemm_kernel_float_outputI13__nv_bfloat16Li128ELi8ELi15ELi384ELi7168EEvPfPKT_S4_)
        /*02d4*/ 	.short	0x0210
        /*02d6*/ 	.short	0x0018


	//----- nvinfo : EIATTR_SW_WAR
	.align		4
.L_261:
        /*02d8*/ 	.byte	0x04, 0x36
        /*02da*/ 	.short	(.L_263 - .L_262)
.L_262:
        /*02dc*/ 	.word	0x00000008
.L_263:


//--------------------- .nv.info._Z31router_gemm_kernel_float_outputI13__nv_bfloat16Li128ELi8ELi14ELi384ELi7168EEvPfPKT_S4_ --------------------------
	.section	.nv.info._Z31router_gemm_kernel_float_outputI13__nv_bfloat16Li128ELi8ELi14ELi384ELi7168EEvPfPKT_S4_,"",@"SHT_CUDA_INFO"
	.sectionflags	@""
	.align	4


	//----- nvinfo : EIATTR_CUDA_API_VERSION
	.align		4
        /*0000*/ 	.byte	0x04, 0x37
        /*0002*/ 	.short	(.L_265 - .L_264)
.L_264:
        /*0004*/ 	.word	0x00000082


	//----- nvinfo : EIATTR_KPARAM_INFO
	.align		4
.L_265:
        /*0008*/ 	.byte	0x04, 0x17
        /*000a*/ 	.short	(.L_267 - .L_266)
.L_266:
        /*000c*/ 	.word	0x00000000
        /*0010*/ 	.short	0x0002
        /*0012*/ 	.short	0x0010
        /*0014*/ 	.byte	0x00, 0xf0, 0x21, 0x00


	//----- nvinfo : EIATTR_KPARAM_INFO
	.align		4
.L_267:
        /*0018*/ 	.byte	0x04, 0x17
        /*001a*/ 	.short	(.L_269 - .L_268)
.L_268:
        /*001c*/ 	.word	0x00000000
        /*0020*/ 	.short	0x0001
        /*0022*/ 	.short	0x0008
        /*0024*/ 	.byte	0x00, 0xf0, 0x21, 0x00


	//----- nvinfo : EIATTR_KPARAM_INFO
	.align		4
.L_269:
        /*0028*/ 	.byte	0x04, 0x17
        /*002a*/ 	.short	(.L_271 - .L_270)
.L_270:
        /*002c*/ 	.word	0x00000000
        /*0030*/ 	.short	0x0000
        /*0032*/ 	.short	0x0000
        /*0034*/ 	.byte	0x00, 0xf0, 0x21, 0x00


	//----- nvinfo : EIATTR_SPARSE_MMA_MASK
	.align		4
.L_271:
        /*0038*/ 	.byte	0x03, 0x50
        /*003a*/ 	.short	0x0000


	//----- nvinfo : EIATTR_MAXREG_COUNT
	.align		4
        /*003c*/ 	.byte	0x03, 0x1b
        /*003e*/ 	.short	0x00ff


	//----- nvinfo : EIATTR_NUM_BARRIERS
	.align		4
        /*0040*/ 	.byte	0x02, 0x4c
        /*0042*/ 	.byte	0x01
	.zero		1


	//----- nvinfo : EIATTR_MERCURY_ISA_VERSION
	.align		4
        /*0044*/ 	.byte	0x03, 0x5f
        /*0046*/ 	.short	0x0101


	//----- nvinfo : EIATTR_COOP_GROUP_MASK_REGIDS
	.align		4
        /*0048*/ 	.byte	0x04, 0x29
        /*004a*/ 	.short	(.L_273 - .L_272)


	//   ....[0]....
.L_272:
        /*004c*/ 	.word	0xffffffff


	//   ....[1]....
        /*0050*/ 	.word	0xffffffff


	//   ....[2]....
        /*0054*/ 	.word	0xffffffff


	//   ....[3]....
        /*0058*/ 	.word	0xffffffff


	//   ....[4]....
        /*005c*/ 	.word	0xffffffff


	//   ....[5]....
        /*0060*/ 	.word	0xffffffff


	//   ....[6]....
        /*0064*/ 	.word	0xffffffff


	//   ....[7]....
        /*0068*/ 	.word	0xffffffff


	//   ....[8]....
        /*006c*/ 	.word	0xffffffff


	//   ....[9]....
        /*0070*/ 	.word	0xffffffff


	//   ....[10]....
        /*0074*/ 	.word	0xffffffff


	//   ....[11]....
        /*0078*/ 	.word	0xffffffff


	//   ....[12]....
        /*007c*/ 	.word	0xffffffff


	//   ....[13]....
        /*0080*/ 	.word	0xffffffff


	//   ....[14]....
        /*0084*/ 	.word	0xffffffff


	//   ....[15]....
        /*0088*/ 	.word	0xffffffff


	//   ....[16]....
        /*008c*/ 	.word	0xffffffff


	//   ....[17]....
        /*0090*/ 	.word	0xffffffff


	//   ....[18]....
        /*0094*/ 	.word	0xffffffff


	//   ....[19]....
        /*0098*/ 	.word	0xffffffff


	//   ....[20]....
        /*009c*/ 	.word	0xffffffff


	//   ....[21]....
        /*00a0*/ 	.word	0xffffffff


	//   ....[22]....
        /*00a4*/ 	.word	0xffffffff


	//   ....[23]....
        /*00a8*/ 	.word	0xffffffff


	//   ....[24]....
        /*00ac*/ 	.word	0xffffffff


	//   ....[25]....
        /*00b0*/ 	.word	0xffffffff


	//   ....[26]....
        /*00b4*/ 	.word	0xffffffff


	//   ....[27]....
        /*00b8*/ 	.word	0xffffffff


	//   ....[28]....
        /*00bc*/ 	.word	0xffffffff


	//   ....[29]....
        /*00c0*/ 	.word	0xffffffff


	//   ....[30]....
        /*00c4*/ 	.word	0xffffffff


	//   ....[31]....
        /*00c8*/ 	.word	0xffffffff


	//   ....[32]....
        /*00cc*/ 	.word	0xffffffff


	//   ....[33]....
        /*00d0*/ 	.word	0xffffffff


	//   ....[34]....
        /*00d4*/ 	.word	0xffffffff


	//   ....[35]....
        /*00d8*/ 	.word	0xffffffff


	//   ....[36]....
        /*00dc*/ 	.word	0xffffffff


	//   ....[37]....
        /*00e0*/ 	.word	0xffffffff


	//   ....[38]....
        /*00e4*/ 	.word	0xffffffff


	//   ....[39]....
        /*00e8*/ 	.word	0xffffffff


	//   ....[40]....
        /*00ec*/ 	.word	0xffffffff


	//   ....[41]....
        /*00f0*/ 	.word	0xffffffff


	//   ....[42]....
        /*00f4*/ 	.word	0xffffffff


	//   ....[43]....
        /*00f8*/ 	.word	0xffffffff


	//   ....[44]....
        /*00fc*/ 	.word	0xffffffff


	//   ....[45]....
        /*0100*/ 	.word	0xffffffff


	//   ....[46]....
        /*0104*/ 	.word	0xffffffff


	//   ....[47]....
        /*0108*/ 	.word	0xffffffff


	//   ....[48]....
        /*010c*/ 	.word	0xffffffff


	//   ....[49]....
        /*0110*/ 	.word	0xffffffff


	//   ....[50]....
        /*0114*/ 	.word	0xffffffff


	//   ....[51]....
        /*0118*/ 	.word	0xffffffff


	//   ....[52]....
        /*011c*/ 	.word	0xffffffff


	//   ....[53]....
        /*0120*/ 	.word	0xffffffff


	//   ....[54]....
        /*0124*/ 	.word	0xffffffff


	//   ....[55]....
        /*0128*/ 	.word	0xffffffff


	//   ....[56]....
        /*012c*/ 	.word	0xffffffff


	//   ....[57]....
        /*0130*/ 	.word	0xffffffff


	//   ....[58]....
        /*0134*/ 	.word	0xffffffff


	//   ....[59]....
        /*0138*/ 	.word	0xffffffff


	//   ....[60]....
        /*013c*/ 	.word	0xffffffff


	//   ....[61]....
        /*0140*/ 	.word	0xffffffff


	//   ....[62]....
        /*0144*/ 	.word	0xffffffff


	//   ....[63]....
        /*0148*/ 	.word	0xffffffff


	//   ....[64]....
        /*014c*/ 	.word	0xffffffff


	//   ....[65]....
        /*0150*/ 	.word	0xffffffff


	//   ....[66]....
        /*0154*/ 	.word	0xffffffff


	//   ....[67]....
        /*0158*/ 	.word	0xffffffff


	//   ....[68]....
        /*015c*/ 	.word	0xffffffff


	//   ....[69]....
        /*0160*/ 	.word	0xffffffff


	//----- nvinfo : EIATTR_COOP_GROUP_INSTR_OFFSETS
	.align		4
.L_273:
        /*0164*/ 	.byte	0x04, 0x28
        /*0166*/ 	.short	(.L_275 - .L_274)


	//   ....[0]....
.L_274:
        /*0168*/ 	.word	0x00007620


	//   ....[1]....
        /*016c*/ 	.word	0x00007ee0


	//   ....[2]....
        /*0170*/ 	.word	0x00007f30


	//   ....[3]....
        /*0174*/ 	.word	0x00007f40


	//   ....[4]....
        /*0178*/ 	.word	0x00007f70


	//   ....[5]....
        /*017c*/ 	.word	0x00007f80


	//   ....[6]....
        /*0180*/ 	.word	0x00007fb0


	//   ....[7]....
        /*0184*/ 	.word	0x00008820


	//   ....[8]....
        /*0188*/ 	.word	0x00008830


	//   ....[9]....
        /*018c*/ 	.word	0x00008840


	//   ....[10]....
        /*0190*/ 	.word	0x00008850


	//   ....[11]....
        /*0194*/ 	.word	0x00008860


	//   ....[12]....
        /*0198*/ 	.word	0x00008870


	//   ....[13]....
        /*019c*/ 	.word	0x00008880


	//   ....[14]....
        /*01a0*/ 	.word	0x00008890


	//   ....[15]....
        /*01a4*/ 	.word	0x000088a0


	//   ....[16]....
        /*01a8*/ 	.word	0x00008930


	//   ....[17]....
        /*01ac*/ 	.word	0x00008950


	//   ....[18]....
        /*01b0*/ 	.word	0x00008960


	//   ....[19]....
        /*01b4*/ 	.word	0x00008970


	//   ....[20]....
        /*01b8*/ 	.word	0x00008980


	//   ....[21]....
        /*01bc*/ 	.word	0x00008990


	//   ....[22]....
        /*01c0*/ 	.word	0x000089a0


	//   ....[23]....
        /*01c4*/ 	.word	0x000089b0


	//   ....[24]....
        /*01c8*/ 	.word	0x000089c0


	//   ....[25]....
        /*01cc*/ 	.word	0x000089d0


	//   ....[26]....
        /*01d0*/ 	.word	0x000089e0


	//   ....[27]....
        /*01d4*/ 	.word	0x000089f0


	//   ....[28]....
        /*01d8*/ 	.word	0x00008a00


	//   ....[29]....
        /*01dc*/ 	.word	0x00008ad0


	//   ....[30]....
        /*01e0*/ 	.word	0x00008af0


	//   ....[31]....
        /*01e4*/ 	.word	0x00008b00


	//   ....[32]....
        /*01e8*/ 	.word	0x00008b10


	//   ....[33]....
        /*01ec*/ 	.word	0x00008b20


	//   ....[34]....
        /*01f0*/ 	.word	0x00008b30


	//   ....[35]....
        /*01f4*/ 	.word	0x00008b40


	//   ....[36]....
        /*01f8*/ 	.word	0x00008b50


	//   ....[37]....
        /*01fc*/ 	.word	0x00008b60


	//   ....[38]....
        /*0200*/ 	.word	0x00008b70


	//   ....[39]....
        /*0204*/ 	.word	0x00008b80


	//   ....[40]....
        /*0208*/ 	.word	0x00008b90


	//   ....[41]....
        /*020c*/ 	.word	0x00008ba0


	//   ....[42]....
        /*0210*/ 	.word	0x00008bb0


	//   ....[43]....
        /*0214*/ 	.word	0x00008c90


	//   ....[44]....
        /*0218*/ 	.word	0x00008cb0


	//   ....[45]....
        /*021c*/ 	.word	0x00008cc0


	//   ....[46]....
        /*0220*/ 	.word	0x00008cd0


	//   ....[47]....
        /*0224*/ 	.word	0x00008ce0


	//   ....[48]....
        /*0228*/ 	.word	0x00008cf0


	//   ....[49]....
        /*022c*/ 	.word	0x00008d00


	//   ....[50]....
        /*0230*/ 	.word	0x00008d10


	//   ....[51]....
        /*0234*/ 	.word	0x00008d20


	//   ....[52]....
        /*0238*/ 	.word	0x00008d30


	//   ....[53]....
        /*023c*/ 	.word	0x00008d40


	//   ....[54]....
        /*0240*/ 	.word	0x00008d50


	//   ....[55]....
        /*0244*/ 	.word	0x00008d60


	//   ....[56]....
        /*0248*/ 	.word	0x00008d70


	//   ....[57]....
        /*024c*/ 	.word	0x00008e70


	//   ....[58]....
        /*0250*/ 	.word	0x00008e80


	//   ....[59]....
        /*0254*/ 	.word	0x00008e90


	//   ....[60]....
        /*0258*/ 	.word	0x00008ea0


	//   ....[61]....
        /*025c*/ 	.word	0x00008eb0


	//   ....[62]....
        /*0260*/ 	.word	0x00008ec0


	//   ....[63]....
        /*0264*/ 	.word	0x00008ed0


	//   ....[64]....
        /*0268*/ 	.word	0x00008ee0


	//   ....[65]....
        /*026c*/ 	.word	0x00008ef0


	//   ....[66]....
        /*0270*/ 	.word	0x00008f00


	//   ....[67]....
        /*0274*/ 	.word	0x00008f10


	//   ....[68]....
        /*0278*/ 	.word	0x00008f20


	//   ....[69]....
        /*027c*/ 	.word	0x00008f30


	//----- nvinfo : EIATTR_EXIT_INSTR_OFFSETS
	.align		4
.L_275:
        /*0280*/ 	.byte	0x04, 0x1c
        /*0282*/ 	.short	(.L_277 - .L_276)


	//   ....[0]....
.L_276:
        /*0284*/ 	.word	0x00009720


	//----- nvinfo : EIATTR_MAX_THREADS
	.align		4
.L_277:
        /*0288*/ 	.byte	0x04, 0x05
        /*028a*/ 	.short	(.L_279 - .L_278)
.L_278:
        /*028c*/ 	.word	0x00000080
        /*0290*/ 	.word	0x00000001
        /*0294*/ 	.word	0x00000001


	//----- nvinfo : EIATTR_CRS_STACK_SIZE
	.align		4
.L_279:
        /*0298*/ 	.byte	0x04, 0x1e
        /*029a*/ 	.short	(.L_281 - .L_280)
.L_280:
        /*029c*/ 	.word	0x00000000


	//----- nvinfo : EIATTR_CBANK_PARAM_SIZE
	.align		4
.L_281:
        /*02a0*/ 	.byte	0x03, 0x19
        /*02a2*/ 	.short	0x0018


	//----- nvinfo : EIATTR_PARAM_CBANK
	.align		4
        /*02a4*/ 	.byte	0x04, 0x0a
        /*02a6*/ 	.short	(.L_283 - .L_282)
	.align		4
.L_282:
        /*02a8*/ 	.word	index@(.nv.constant0._Z31router_gemm_kernel_float_outputI13__nv_bfloat16Li128ELi8ELi14ELi384ELi7168EEvPfPKT_S4_)
        /*02ac*/ 	.short	0x0210
        /*02ae*/ 	.short	0x0018


	//----- nvinfo : EIATTR_SW_WAR
	.align		4
.L_283:
        /*02b0*/ 	.byte	0x04, 0x36
        /*02b2*/ 	.short	(.L_285 - .L_284)
.L_284:
        /*02b4*/ 	.word	0x00000008
.L_285:


//--------------------- .nv.info._Z31router_gemm_kernel_float_outputI13__nv_bfloat16Li128ELi8ELi13ELi384ELi7168EEvPfPKT_S4_ --------------------------
	.section	.nv.info._Z31router_gemm_kernel_float_outputI13__nv_bfloat16Li128ELi8ELi13ELi384ELi7168EEvPfPKT_S4_,"",@"SHT_CUDA_INFO"
	.sectionflags	@""
	.align	4


	//----- nvinfo : EIATTR_CUDA_API_VERSION
	.align		4
        /*0000*/ 	.byte	0x04, 0x37
        /*0002*/ 	.short	(.L_287 - .L_286)
.L_286:
        /*0004*/ 	.word	0x00000082


	//----- nvinfo : EIATTR_KPARAM_INFO
	.align		4
.L_287:
        /*0008*/ 	.byte	0x04, 0x17
        /*000a*/ 	.short	(.L_289 - .L_288)
.L_288:
        /*000c*/ 	.word	0x00000000
        /*0010*/ 	.short	0x0002
        /*0012*/ 	.short	0x0010
        /*0014*/ 	.byte	0x00, 0xf0, 0x21, 0x00


	//----- nvinfo : EIATTR_KPARAM_INFO
	.align		4
.L_289:
        /*0018*/ 	.byte	0x04, 0x17
        /*001a*/ 	.short	(.L_291 - .L_290)
.L_290:
        /*001c*/ 	.word	0x00000000
        /*0020*/ 	.short	0x0001
        /*0022*/ 	.short	0x0008
        /*0024*/ 	.byte	0x00, 0xf0, 0x21, 0x00


	//----- nvinfo : EIATTR_KPARAM_INFO
	.align		4
.L_291:
        /*0028*/ 	.byte	0x04, 0x17
        /*002a*/ 	.short	(.L_293 - .L_292)
.L_292:
        /*002c*/ 	.word	0x00000000
        /*0030*/ 	.short	0x0000
        /*0032*/ 	.short	0x0000
        /*0034*/ 	.byte	0x00, 0xf0, 0x21, 0x00


	//----- nvinfo : EIATTR_SPARSE_MMA_MASK
	.align		4
.L_293:
        /*0038*/ 	.byte	0x03, 0x50
        /*003a*/ 	.short	0x0000


	//----- nvinfo : EIATTR_MAXREG_COUNT
	.align		4
        /*003c*/ 	.byte	0x03, 0x1b
        /*003e*/ 	.short	0x00ff


	//----- nvinfo : EIATTR_NUM_BARRIERS
	.align		4
        /*0040*/ 	.byte	0x02, 0x4c
        /*0042*/ 	.byte	0x01
	.zero		1


	//----- nvinfo : EIATTR_MERCURY_ISA_VERSION
	.align		4
        /*0044*/ 	.byte	0x03, 0x5f
        /*0046*/ 	.short	0x0101


	//----- nvinfo : EIATTR_COOP_GROUP_MASK_REGIDS
	.align		4
        /*0048*/ 	.byte	0x04, 0x29
        /*004a*/ 	.short	(.L_295 - .L_294)


	//   ....[0]....
.L_294:
        /*004c*/ 	.word	0xffffffff


	//   ....[1]....
        /*0050*/ 	.word	0xffffffff


	//   ....[2]....
        /*0054*/ 	.word	0xffffffff


	//   ....[3]....
        /*0058*/ 	.word	0xffffffff


	//   ....[4]....
        /*005c*/ 	.word	0xffffffff


	//   ....[5]....
        /*0060*/ 	.word	0xffffffff


	//   ....[6]....
        /*0064*/ 	.word	0xffffffff


	//   ....[7]....
        /*0068*/ 	.word	0xffffffff


	//   ....[8]....
        /*006c*/ 	.word	0xffffffff


	//   ....[9]....
        /*0070*/ 	.word	0xffffffff


	//   ....[10]....
        /*0074*/ 	.word	0xffffffff


	//   ....[11]....
        /*0078*/ 	.word	0xffffffff


	//   ....[12]....
        /*007c*/ 	.word	0xffffffff


	//   ....[13]....
        /*0080*/ 	.word	0xffffffff


	//   ....[14]....
        /*0084*/ 	.word	0xffffffff


	//   ....[15]....
        /*0088*/ 	.word	0xffffffff


	//   ....[16]....
        /*008c*/ 	.word	0xffffffff


	//   ....[17]....
        /*0090*/ 	.word	0xffffffff


	//   ....[18]....
        /*0094*/ 	.word	0xffffffff


	//   ....[19]....
        /*0098*/ 	.word	0xffffffff


	//   ....[20]....
        /*009c*/ 	.word	0xffffffff


	//   ....[21]....
        /*00a0*/ 	.word	0xffffffff


	//   ....[22]....
        /*00a4*/ 	.word	0xffffffff


	//   ....[23]....
        /*00a8*/ 	.word	0xffffffff


	//   ....[24]....
        /*00ac*/ 	.word	0xffffffff


	//   ....[25]....
        /*00b0*/ 	.word	0xffffffff


	//   ....[26]....
        /*00b4*/ 	.word	0xffffffff


	//   ....[27]....
        /*00b8*/ 	.word	0xffffffff


	//   ....[28]....
        /*00bc*/ 	.word	0xffffffff


	//   ....[29]....
        /*00c0*/ 	.word	0xffffffff


	//   ....[30]....
        /*00c4*/ 	.word	0xffffffff


	//   ....[31]....
        /*00c8*/ 	.word	0xffffffff


	//   ....[32]....
        /*00cc*/ 	.word	0xffffffff


	//   ....[33]....
        /*00d0*/ 	.word	0xffffffff


	//   ....[34]....
        /*00d4*/ 	.word	0xffffffff


	//   ....[35]....
        /*00d8*/ 	.word	0xffffffff


	//   ....[36]....
        /*00dc*/ 	.word	0xffffffff


	//   ....[37]....
        /*00e0*/ 	.word	0xffffffff


	//   ....[38]....
        /*00e4*/ 	.word	0xffffffff


	//   ....[39]....
        /*00e8*/ 	.word	0xffffffff


	//   ....[40]....
        /*00ec*/ 	.word	0xffffffff


	//   ....[41]....
        /*00f0*/ 	.word	0xffffffff


	//   ....[42]....
        /*00f4*/ 	.word	0xffffffff


	//   ....[43]....
        /*00f8*/ 	.word	0xffffffff


	//   ....[44]....
        /*00fc*/ 	.word	0xffffffff


	//   ....[45]....
        /*0100*/ 	.word	0xffffffff


	//   ....[46]....
        /*0104*/ 	.word	0xffffffff


	//   ....[47]....
        /*0108*/ 	.word	0xffffffff


	//   ....[48]....
        /*010c*/ 	.word	0xffffffff


	//   ....[49]....
        /*0110*/ 	.word	0xffffffff


	//   ....[50]....
        /*0114*/ 	.word	0xffffffff


	//   ....[51]....
        /*0118*/ 	.word	0xffffffff


	//   ....[52]....
        /*011c*/ 	.word	0xffffffff


	//   ....[53]....
        /*0120*/ 	.word	0xffffffff


	//   ....[54]....
        /*0124*/ 	.word	0xffffffff


	//   ....[55]....
        /*0128*/ 	.word	0xffffffff


	//   ....[56]....
        /*012c*/ 	.word	0xffffffff


	//   ....[57]....
        /*0130*/ 	.word	0xffffffff


	//   ....[58]....
        /*0134*/ 	.word	0xffffffff


	//   ....[59]....
        /*0138*/ 	.word	0xffffffff


	//   ....[60]....
        /*013c*/ 	.word	0xffffffff


	//   ....[61]....
        /*0140*/ 	.word	0xffffffff


	//   ....[62]....
        /*0144*/ 	.word	0xffffffff


	//   ....[63]....
        /*0148*/ 	.word	0xffffffff


	//   ....[64]....
        /*014c*/ 	.word	0xffffffff


	//----- nvinfo : EIATTR_COOP_GROUP_INSTR_OFFSETS
	.align		4
.L_295:
        /*0150*/ 	.byte	0x04, 0x28
        /*0152*/ 	.short	(.L_297 - .L_296)


	//   ....[0]....
.L_296:
        /*0154*/ 	.word	0x000075e0


	//   ....[1]....
        /*0158*/ 	.word	0x00007630


	//   ....[2]....
        /*015c*/ 	.word	0x00007670


	//   ....[3]....
        /*0160*/ 	.word	0x00007730


	//   ....[4]....
        /*0164*/ 	.word	0x00007770


	//   ....[5]....
        /*0168*/ 	.word	0x00007cd0


	//   ....[6]....
        /*016c*/ 	.word	0x00007db0


	//   ....[7]....
        /*0170*/ 	.word	0x00007ed0


	//   ....[8]....
        /*0174*/ 	.word	0x00007f00


	//   ....[9]....
        /*0178*/ 	.word	0x00007f10


	//   ....[10]....
        /*017c*/ 	.word	0x00007f20


	//   ....[11]....
        /*0180*/ 	.word	0x00007f30


	//   ....[12]....
        /*0184*/ 	.word	0x00007f40


	//   ....[13]....
        /*0188*/ 	.word	0x00007f50


	//   ....[14]....
        /*018c*/ 	.word	0x00007fc0


	//   ....[15]....
        /*0190*/ 	.word	0x00007fe0


	//   ....[16]....
        /*0194*/ 	.word	0x00007ff0


	//   ....[17]....
        /*0198*/ 	.word	0x00008000


	//   ....[18]....
        /*019c*/ 	.word	0x00008010


	//   ....[19]....
        /*01a0*/ 	.word	0x00008020


	//   ....[20]....
        /*01a4*/ 	.word	0x00008030


	//   ....[21]....
        /*01a8*/ 	.word	0x00008040


	//   ....[22]....
        /*01ac*/ 	.word	0x00008050


	//   ....[23]....
        /*01b0*/ 	.word	0x00008060


	//   ....[24]....
        /*01b4*/ 	.word	0x00008070


	//   ....[25]....
        /*01b8*/ 	.word	0x00008080


	//   ....[26]....
        /*01bc*/ 	.word	0x00008150


	//   ....[27]....
        /*01c0*/ 	.word	0x00008160


	//   ....[28]....
        /*01c4*/ 	.word	0x00008170


	//   ....[29]....
        /*01c8*/ 	.word	0x00008180


	//   ....[30]....
        /*01cc*/ 	.word	0x00008190


	//   ....[31]....
        /*01d0*/ 	.word	0x000081a0


	//   ....[32]....
        /*01d4*/ 	.word	0x000081b0


	//   ....[33]....
        /*01d8*/ 	.word	0x000081c0


	//   ....[34]....
        /*01dc*/ 	.word	0x000081d0


	//   ....[35]....
        /*01e0*/ 	.word	0x000081e0


	//   ....[36]....
        /*01e4*/ 	.word	0x000081f0


	//   ....[37]....
        /*01e8*/ 	.word	0x00008200


	//   ....[38]....
        /*01ec*/ 	.word	0x00008210


	//   ....[39]....
        /*01f0*/ 	.word	0x000082f0


	//   ....[40]....
        /*01f4*/ 	.word	0x00008300


	//   ....[41]....
        /*01f8*/ 	.word	0x00008310


	//   ....[42]....
        /*01fc*/ 	.word	0x00008320


	//   ....[43]....
        /*0200*/ 	.word	0x00008330


	//   ....[44]....
        /*0204*/ 	.word	0x00008340


	//   ....[45]....
        /*0208*/ 	.word	0x00008350


	//   ....[46]....
        /*020c*/ 	.word	0x00008360


	//   ....[47]....
        /*0210*/ 	.word	0x00008370


	//   ....[48]....
        /*0214*/ 	.word	0x00008380


	//   ....[49]....
        /*0218*/ 	.word	0x00008390


	//   ....[50]....
        /*021c*/ 	.word	0x000083a0


	//   ....[51]....
        /*0220*/ 	.word	0x000083b0


	//   ....[52]....
        /*0224*/ 	.word	0x000084a0


	//   ....[53]....
        /*0228*/ 	.word	0x000084b0


	//   ....[54]....
        /*022c*/ 	.word	0x000084c0


	//   ....[55]....
        /*0230*/ 	.word	0x000084d0


	//   ....[56]....
        /*0234*/ 	.word	0x000084e0


	//   ....[57]....
        /*0238*/ 	.word	0x000084f0


	//   ....[58]....
        /*023c*/ 	.word	0x00008500


	//   ....[59]....
        /*0240*/ 	.word	0x00008510


	//   ....[60]....
        /*0244*/ 	.word	0x00008520


	//   ....[61]....
        /*0248*/ 	.word	0x00008530


	//   ....[62]....
        /*024c*/ 	.word	0x00008540


	//   ....[63]....
        /*0250*/ 	.word	0x00008550


	//   ....[64]....
        /*0254*/ 	.word	0x00008560


	//----- nvinfo : EIATTR_EXIT_INSTR_OFFSETS
	.align		4
.L_297:
        /*0258*/ 	.byte	0x04, 0x1c
        /*025a*/ 	.short	(.L_299 - .L_298)


	//   ....[0]....
.L_298:
        /*025c*/ 	.word	0x00008ce0


	//----- nvinfo : EIATTR_MAX_THREADS
	.align		4
.L_299:
        /*0260*/ 	.byte	0x04, 0x05
        /*0262*/ 	.short	(.L_301 - .L_300)
.L_300:
        /*0264*/ 	.word	0x00000080
        /*0268*/ 	.word	0x00000001
        /*026c*/ 	.word	0x00000001


	//----- nvinfo : EIATTR_CRS_STACK_SIZE
	.align		4
.L_301:
        /*0270*/ 	.byte	0x04, 0x1e
        /*0272*/ 	.short	(.L_303 - .L_302)
.L_302:
        /*0274*/ 	.word	0x00000000


	//----- nvinfo : EIATTR_CBANK_PARAM_SIZE
	.align		4
.L_303:
        /*0278*/ 	.byte	0x03, 0x19
        /*027a*/ 	.short	0x0018


	//----- nvinfo : EIATTR_PARAM_CBANK
	.align		4
        /*027c*/ 	.byte	0x04, 0x0a
        /*027e*/ 	.short	(.L_305 - .L_304)
	.align		4
.L_304:
        /*0280*/ 	.word	index@(.nv.constant0._Z31router_gemm_kernel_float_outputI13__nv_bfloat16Li128ELi8ELi13ELi384ELi7168EEvPfPKT_S4_)
        /*0284*/ 	.short	0x0210
        /*0286*/ 	.short	0x0018


	//----- nvinfo : EIATTR_SW_WAR
	.align		4
.L_305:
        /*0288*/ 	.byte	0x04, 0x36
        /*028a*/ 	.short	(.L_307 - .L_306)
.L_306:
        /*028c*/ 	.word	0x00000008
.L_307:


//--------------------- .nv.info._Z31router_gemm_kernel_float_outputI13__nv_bfloat16Li128ELi8ELi12ELi384ELi7168EEvPfPKT_S4_ --------------------------
	.section	.nv.info._Z31router_gemm_kernel_float_outputI13__nv_bfloat16Li128ELi8ELi12ELi384ELi7168EEvPfPKT_S4_,"",@"SHT_CUDA_INFO"
	.sectionflags	@""
	.align	4


	//----- nvinfo : EIATTR_CUDA_API_VERSION
	.align		4
        /*0000*/ 	.byte	0x04, 0x37
        /*0002*/ 	.short	(.L_309 - .L_308)
.L_308:
        /*0004*/ 	.word	0x00000082


	//----- nvinfo : EIATTR_KPARAM_INFO
	.align		4
.L_309:
        /*0008*/ 	.byte	0x04, 0x17
        /*000a*/ 	.short	(.L_311 - .L_310)
.L_310:
        /*000c*/ 	.word	0x00000000
        /*0010*/ 	.short	0x0002
        /*0012*/ 	.short	0x0010
        /*0014*/ 	.byte	0x00, 0xf0, 0x21, 0x00


	//----- nvinfo : EIATTR_KPARAM_INFO
	.align		4
.L_311:
        /*0018*/ 	.byte	0x04, 0x17
        /*001a*/ 	.short	(.L_313 - .L_312)
.L_312:
        /*001c*/ 	.word	0x00000000
        /*0020*/ 	.short	0x0001
        /*0022*/ 	.short	0x0008
        /*0024*/ 	.byte	0x00, 0xf0, 0x21, 0x00


	//----- nvinfo : EIATTR_KPARAM_INFO
	.align		4
.L_313:
        /*0028*/ 	.byte	0x04, 0x17
        /*002a*/ 	.short	(.L_315 - .L_314)
.L_314:
        /*002c*/ 	.word	0x00000000
        /*0030*/ 	.short	0x0000
        /*0032*/ 	.short	0x0000
        /*0034*/ 	.byte	0x00, 0xf0, 0x21, 0x00


	//----- nvinfo : EIATTR_SPARSE_MMA_MASK
	.align		4
.L_315:
        /*0038*/ 	.byte	0x03, 0x50
        /*003a*/ 	.short	0x0000


	//----- nvinfo : EIATTR_MAXREG_COUNT
	.align		4
        /*003c*/ 	.byte	0x03, 0x1b
        /*003e*/ 	.short	0x00ff


	//----- nvinfo : EIATTR_NUM_BARRIERS
	.align		4
        /*0040*/ 	.byte	0x02, 0x4c
        /*0042*/ 	.byte	0x01
	.zero		1


	//----- nvinfo : EIATTR_MERCURY_ISA_VERSION
	.align		4
        /*0044*/ 	.byte	0x03, 0x5f
        /*0046*/ 	.short	0x0101


	//----- nvinfo : EIATTR_COOP_GROUP_MASK_REGIDS
	.align		4
        /*0048*/ 	.byte	0x04, 0x29
        /*004a*/ 	.short	(.L_317 - .L_316)


	//   ....[0]....
.L_316:
        /*004c*/ 	.word	0xffffffff


	//   ....[1]....
        /*0050*/ 	.word	0xffffffff


	//   ....[2]....
        /*0054*/ 	.word	0xffffffff


	//   ....[3]....
        /*0058*/ 	.word	0xffffffff


	//   ....[4]....
        /*005c*/ 	.word	0xffffffff


	//   ....[5]....
        /*0060*/ 	.word	0xffffffff


	//   ....[6]....
        /*0064*/ 	.word	0xffffffff


	//   ....[7]....
        /*0068*/ 	.word	0xffffffff


	//   ....[8]....
        /*006c*/ 	.word	0xffffffff


	//   ....[9]....
        /*0070*/ 	.word	0xffffffff


	//   ....[10]....
        /*0074*/ 	.word	0xffffffff


	//   ....[11]....
        /*0078*/ 	.word	0xffffffff


	//   ....[12]....
        /*007c*/ 	.word	0xffffffff


	//   ....[13]....
        /*0080*/ 	.word	0xffffffff


	//   ....[14]....
        /*0084*/ 	.word	0xffffffff


	//   ....[15]....
        /*0088*/ 	.word	0xffffffff


	//   ....[16]....
        /*008c*/ 	.word	0xffffffff


	//   ....[17]....
        /*0090*/ 	.word	0xffffffff


	//   ....[18]....
        /*0094*/ 	.word	0xffffffff


	//   ....[19]....
        /*0098*/ 	.word	0xffffffff


	//   ....[20]....
        /*009c*/ 	.word	0xffffffff


	//   ....[21]....
        /*00a0*/ 	.word	0xffffffff


	//   ....[22]....
        /*00a4*/ 	.word	0xffffffff


	//   ....[23]....
        /*00a8*/ 	.word	0xffffffff


	//   ....[24]....
        /*00ac*/ 	.word	0xffffffff


	//   ....[25]....
        /*00b0*/ 	.word	0xffffffff


	//   ....[26]....
        /*00b4*/ 	.word	0xffffffff


	//   ....[27]....
        /*00b8*/ 	.word	0xffffffff


	//   ....[28]....
        /*00bc*/ 	.word	0xffffffff


	//   ....[29]....
        /*00c0*/ 	.word	0xffffffff


	//   ....[30]....
        /*00c4*/ 	.word	0xffffffff


	//   ....[31]....
        /*00c8*/ 	.word	0xffffffff


	//   ....[32]....
        /*00cc*/ 	.word	0xffffffff


	//   ....[33]....
        /*00d0*/ 	.word	0xffffffff


	//   ....[34]....
        /*00d4*/ 	.word	0xffffffff


	//   ....[35]....
        /*00d8*/ 	.word	0xffffffff


	//   ....[36]....
        /*00dc*/ 	.word	0xffffffff


	//   ....[37]....
        /*00e0*/ 	.word	0xffffffff


	//   ....[38]....
        /*00e4*/ 	.word	0xffffffff


	//   ....[39]....
        /*00e8*/ 	.word	0xffffffff


	//   ....[40]....
        /*00ec*/ 	.word	0xffffffff


	//   ....[41]....
        /*00f0*/ 	.word	0xffffffff


	//   ....[42]....
        /*00f4*/ 	.word	0xffffffff


	//   ....[43]....
        /*00f8*/ 	.word	0xffffffff


	//   ....[44]....
        /*00fc*/ 	.word	0xffffffff


	//   ....[45]....
        /*0100*/ 	.word	0xffffffff


	//   ....[46]....
        /*0104*/ 	.word	0xffffffff


	//   ....[47]....
        /*0108*/ 	.word	0xffffffff


	//   ....[48]....
        /*010c*/ 	.word	0xffffffff


	//   ....[49]....
        /*0110*/ 	.word	0xffffffff


	//   ....[50]....
        /*0114*/ 	.word	0xffffffff


	//   ....[51]....
        /*0118*/ 	.word	0xffffffff


	//   ....[52]....
        /*011c*/ 	.word	0xffffffff


	//   ....[53]....
        /*0120*/ 	.word	0xffffffff


	//   ....[54]....
        /*0124*/ 	.word	0xffffffff


	//   ....[55]....
        /*0128*/ 	.word	0xffffffff


	//   ....[56]....
        /*012c*/ 	.word	0xffffffff


	//   ....[57]....
        /*0130*/ 	.word	0xffffffff


	//   ....[58]....
        /*0134*/ 	.word	0xffffffff


	//   ....[59]....
        /*0138*/ 	.word	0xffffffff


	//----- nvinfo : EIATTR_COOP_GROUP_INSTR_OFFSETS
	.align		4
.L_317:
        /*013c*/ 	.byte	0x04, 0x28
        /*013e*/ 	.short	(.L_319 - .L_318)


	//   ....[0]....
.L_318:
        /*0140*/ 	.word	0x00006c90


	//   ....[1]....
        /*0144*/ 	.word	0x00006cc0


	//   ....[2]....
        /*0148*/ 	.word	0x00006d00


	//   ....[3]....
        /*014c*/ 	.word	0x00006da0


	//   ....[4]....
        /*0150*/ 	.word	0x00007420


	//   ....[5]....
        /*0154*/ 	.word	0x00007580


	//   ....[6]....
        /*0158*/ 	.word	0x00007590


	//   ....[7]....
        /*015c*/ 	.word	0x000075a0


	//   ....[8]....
        /*0160*/ 	.word	0x000075b0


	//   ....[9]....
        /*0164*/ 	.word	0x000075c0


	//   ....[10]....
        /*0168*/ 	.word	0x000075d0


	//   ....[11]....
        /*016c*/ 	.word	0x000075e0


	//   ....[12]....
        /*0170*/ 	.word	0x000075f0


	//   ....[13]....
        /*0174*/ 	.word	0x00007670


	//   ....[14]....
        /*0178*/ 	.word	0x00007690


	//   ....[15]....
        /*017c*/ 	.word	0x000076a0


	//   ....[16]....
        /*0180*/ 	.word	0x000076b0


	//   ....[17]....
        /*0184*/ 	.word	0x000076c0


	//   ....[18]....
        /*0188*/ 	.word	0x000076d0


	//   ....[19]....
        /*018c*/ 	.word	0x000076e0


	//   ....[20]....
        /*0190*/ 	.word	0x000076f0


	//   ....[21]....
        /*0194*/ 	.word	0x00007700


	//   ....[22]....
        /*0198*/ 	.word	0x00007710


	//   ....[23]....
        /*019c*/ 	.word	0x00007720


	//   ....[24]....
        /*01a0*/ 	.word	0x000077e0


	//   ....[25]....
        /*01a4*/ 	.word	0x000077f0


	//   ....[26]....
        /*01a8*/ 	.word	0x00007800


	//   ....[27]....
        /*01ac*/ 	.word	0x00007810


	//   ....[28]....
        /*01b0*/ 	.word	0x00007820


	//   ....[29]....
        /*01b4*/ 	.word	0x00007830


	//   ....[30]....
        /*01b8*/ 	.word	0x00007840


	//   ....[31]....
        /*01bc*/ 	.word	0x00007850


	//   ....[32]....
        /*01c0*/ 	.word	0x00007860


	//   ....[33]....
        /*01c4*/ 	.word	0x00007870


	//   ....[34]....
        /*01c8*/ 	.word	0x00007880


	//   ....[35]....
        /*01cc*/ 	.word	0x00007890


	//   ....[36]....
        /*01d0*/ 	.word	0x00007960


	//   ....[37]....
        /*01d4*/ 	.word	0x00007970


	//   ....[38]....
        /*01d8*/ 	.word	0x00007980


	//   ....[39]....
        /*01dc*/ 	.word	0x00007990


	//   ....[40]....
        /*01e0*/ 	.word	0x000079a0


	//   ....[41]....
        /*01e4*/ 	.word	0x000079b0


	//   ....[42]....
        /*01e8*/ 	.word	0x000079c0


	//   ....[43]....
        /*01ec*/ 	.word	0x000079d0


	//   ....[44]....
        /*01f0*/ 	.word	0x000079e0


	//   ....[45]....
        /*01f4*/ 	.word	0x000079f0


	//   ....[46]....
        /*01f8*/ 	.word	0x00007a00


	//   ....[47]....
        /*01fc*/ 	.word	0x00007a10


	//   ....[48]....
        /*0200*/ 	.word	0x00007af0


	//   ....[49]....
        /*0204*/ 	.word	0x00007b00


	//   ....[50]....
        /*0208*/ 	.word	0x00007b10


	//   ....[51]....
        /*020c*/ 	.word	0x00007b20


	//   ....[52]....
        /*0210*/ 	.word	0x00007b30


	//   ....[53]....
        /*0214*/ 	.word	0x00007b40


	//   ....[54]....
        /*0218*/ 	.word	0x00007b50


	//   ....[55]....
        /*021c*/ 	.word	0x00007b60


	//   ....[56]....
        /*0220*/ 	.word	0x00007b70


	//   ....[57]....
        /*0224*/ 	.word	0x00007b80


	//   ....[58]....
        /*0228*/ 	.word	0x00007b90


	//   ....[59]....
        /*022c*/ 	.word	0x00007ba0


	//----- nvinfo : EIATTR_EXIT_INSTR_OFFSETS
	.align		4
.L_319:
        /*0230*/ 	.byte	0x04, 0x1c
        /*0232*/ 	.short	(.L_321 - .L_320)


	//   ....[0]....
.L_320:
        /*0234*/ 	.word	0x000082a0


	//----- nvinfo : EIATTR_MAX_THREADS
	.align		4
.L_321:
        /*0238*/ 	.byte	0x04, 0x05
        /*023a*/ 	.short	(.L_323 - .L_322)
.L_322:
        /*023c*/ 	.word	0x00000080
        /*0240*/ 	.word	0x00000001
        /*0244*/ 	.word	0x00000001


	//----- nvinfo : EIATTR_CRS_STACK_SIZE
	.align		4
.L_323:
        /*0248*/ 	.byte	0x04, 0x1e
        /*024a*/ 	.short	(.L_325 - .L_324)
.L_324:
        /*024c*/ 	.word	0x00000000


	//----- nvinfo : EIATTR_CBANK_PARAM_SIZE
	.align		4
.L_325:
        /*0250*/ 	.byte	0x03, 0x19
        /*0252*/ 	.short	0x0018


	//----- nvinfo : EIATTR_PARAM_CBANK
	.align		4
        /*0254*/ 	.byte	0x04, 0x0a
        /*0256*/ 	.short	(.L_327 - .L_326)
	.align		4
.L_326:
        /*0258*/ 	.word	index@(.nv.constant0._Z31router_gemm_kernel_float_outputI13__nv_bfloat16Li128ELi8ELi12ELi384ELi7168EEvPfPKT_S4_)
        /*025c*/ 	.short	0x0210
        /*025e*/ 	.short	0x0018


	//----- nvinfo : EIATTR_SW_WAR
	.align		4
.L_327:
        /*0260*/ 	.byte	0x04, 0x36
        /*0262*/ 	.short	(.L_329 - .L_328)
.L_328:
        /*0264*/ 	.word	0x00000008
.L_329:


//--------------------- .nv.info._Z31router_gemm_kernel_float_outputI13__nv_bfloat16Li128ELi8ELi11ELi384ELi7168EEvPfPKT_S4_ --------------------------
	.section	.nv.info._Z31router_gemm_kernel_float_outputI13__nv_bfloat16Li128ELi8ELi11ELi384ELi7168EEvPfPKT_S4_,"",@"SHT_CUDA_INFO"
	.sectionflags	@""
	.align	4


	//----- nvinfo : EIATTR_CUDA_API_VERSION
	.align		4
        /*0000*/ 	.byte	0x04, 0x37
        /*0002*/ 	.short	(.L_331 - .L_330)
.L_330:
        /*0004*/ 	.word	0x00000082


	//----- nvinfo : EIATTR_KPARAM_INFO
	.align		4
.L_331:
        /*0008*/ 	.byte	0x04, 0x17
        /*000a*/ 	.short	(.L_333 - .L_332)
.L_332:
        /*000c*/ 	.word	0x00000000
        /*0010*/ 	.short	0x0002
        /*0012*/ 	.short	0x0010
        /*0014*/ 	.byte	0x00, 0xf0, 0x21, 0x00


	//----- nvinfo : EIATTR_KPARAM_INFO
	.align		4
.L_333:
        /*0018*/ 	.byte	0x04, 0x17
        /*001a*/ 	.short	(.L_335 - .L_334)
.L_334:
        /*001c*/ 	.word	0x00000000
        /*0020*/ 	.short	0x0001
        /*0022*/ 	.short	0x0008
        /*0024*/ 	.byte	0x00, 0xf0, 0x21, 0x00


	//----- nvinfo : EIATTR_KPARAM_INFO
	.align		4
.L_335:
        /*0028*/ 	.byte	0x04, 0x17
        /*002a*/ 	.short	(.L_337 - .L_336)
.L_336:
        /*002c*/ 	.word	0x00000000
        /*0030*/ 	.short	0x0000
        /*0032*/ 	.short	0x0000
        /*0034*/ 	.byte	0x00, 0xf0, 0x21, 0x00


	//----- nvinfo : EIATTR_SPARSE_MMA_MASK
	.align		4
.L_337:
        /*0038*/ 	.byte	0x03, 0x50
        /*003a*/ 	.short	0x0000


	//----- nvinfo : EIATTR_MAXREG_COUNT
	.align		4
        /*003c*/ 	.byte	0x03, 0x1b
        /*003e*/ 	.short	0x00ff


	//----- nvinfo : EIATTR_NUM_BARRIERS
	.align		4
        /*0040*/ 	.byte	0x02, 0x4c
        /*0042*/ 	.byte	0x01
	.zero		1


	//----- nvinfo : EIATTR_MERCURY_ISA_VERSION
	.align		4
        /*0044*/ 	.byte	0x03, 0x5f
        /*0046*/ 	.short	0x0101


	//----- nvinfo : EIATTR_COOP_GROUP_MASK_REGIDS
	.align		4
        /*0048*/ 	.byte	0x04, 0x29
        /*004a*/ 	.short	(.L_339 - .L_338)


	//   ....[0]....
.L_338:
        /*004c*/ 	.word	0xffffffff


	//   ....[1]....
        /*0050*/ 	.word	0xffffffff


	//   ....[2]....
        /*0054*/ 	.word	0xffffffff


	//   ....[3]....
        /*0058*/ 	.word	0xffffffff


	//   ....[4]....
        /*005c*/ 	.word	0xffffffff


	//   ....[5]....
        /*0060*/ 	.word	0xffffffff


	//   ....[6]....
        /*0064*/ 	.word	0xffffffff


	//   ....[7]....
        /*0068*/ 	.word	0xffffffff


	//   ....[8]....
        /*006c*/ 	.word	0xffffffff


	//   ....[9]....
        /*0070*/ 	.word	0xffffffff


	//   ....[10]....
        /*0074*/ 	.word	0xffffffff


	//   ....[11]....
        /*0078*/ 	.word	0xffffffff


	//   ....[12]....
        /*007c*/ 	.word	0xffffffff


	//   ....[13]....
        /*0080*/ 	.word	0xffffffff


	//   ....[14]....
        /*0084*/ 	.word	0xffffffff


	//   ....[15]....
        /*0088*/ 	.word	0xffffffff


	//   ....[16]....
        /*008c*/ 	.word	0xffffffff


	//   ....[17]....
        /*0090*/ 	.word	0xffffffff


	//   ....[18]....
        /*0094*/ 	.word	0xffffffff


	//   ....[19]....
        /*0098*/ 	.word	0xffffffff


	//   ....[20]....
        /*009c*/ 	.word	0xffffffff


	//   ....[21]....
        /*00a0*/ 	.word	0xffffffff


	//   ....[22]....
        /*00a4*/ 	.word	0xffffffff


	//   ....[23]....
        /*00a8*/ 	.word	0xffffffff


	//   ....[24]....
        /*00ac*/ 	.word	0xffffffff


	//   ....[25]....
        /*00b0*/ 	.word	0xffffffff


	//   ....[26]....
        /*00b4*/ 	.word	0xffffffff


	//   ....[27]....
        /*00b8*/ 	.word	0xffffffff


	//   ....[28]....
        /*00bc*/ 	.word	0xffffffff


	//   ....[29]....
        /*00c0*/ 	.word	0xffffffff


	//   ....[30]....
        /*00c4*/ 	.word	0xffffffff


	//   ....[31]....
        /*00c8*/ 	.word	0xffffffff


	//   ....[32]....
        /*00cc*/ 	.word	0xffffffff


	//   ....[33]....
        /*00d0*/ 	.word	0xffffffff


	//   ....[34]....
        /*00d4*/ 	.word	0xffffffff


	//   ....[35]....
        /*00d8*/ 	.word	0xffffffff


	//   ....[36]....
        /*00dc*/ 	.word	0xffffffff


	//   ....[37]....
        /*00e0*/ 	.word	0xffffffff


	//   ....[38]....
        /*00e4*/ 	.word	0xffffffff


	//   ....[39]....
        /*00e8*/ 	.word	0xffffffff


	//   ....[40]....
        /*00ec*/ 	.word	0xffffffff


	//   ....[41]....
        /*00f0*/ 	.word	0xffffffff


	//   ....[42]....
        /*00f4*/ 	.word	0xffffffff


	//   ....[43]....
        /*00f8*/ 	.word	0xffffffff


	//   ....[44]....
        /*00fc*/ 	.word	0xffffffff


	//   ....[45]....
        /*0100*/ 	.word	0xffffffff


	//   ....[46]....
        /*0104*/ 	.word	0xffffffff


	//   ....[47]....
        /*0108*/ 	.word	0xffffffff


	//   ....[48]....
        /*010c*/ 	.word	0xffffffff


	//   ....[49]....
        /*0110*/ 	.word	0xffffffff


	//   ....[50]....
        /*0114*/ 	.word	0xffffffff


	//   ....[51]....
        /*0118*/ 	.word	0xffffffff


	//   ....[52]....
        /*011c*/ 	.word	0xffffffff


	//   ....[53]....
        /*0120*/ 	.word	0xffffffff


	//   ....[54]....
        /*0124*/ 	.word	0xffffffff


	//----- nvinfo : EIATTR_COOP_GROUP_INSTR_OFFSETS
	.align		4
.L_339:
        /*0128*/ 	.byte	0x04, 0x28
        /*012a*/ 	.short	(.L_341 - .L_340)


	//   ....[0]....
.L_340:
        /*012c*/ 	.word	0x00006960


	//   ....[1]....
        /*0130*/ 	.word	0x00006a10


	//   ....[2]....
        /*0134*/ 	.word	0x00006a40


	//   ....[3]....
        /*0138*/ 	.word	0x00006ae0


	//   ....[4]....
        /*013c*/ 	.word	0x00006c20


	//   ....[5]....
        /*0140*/ 	.word	0x00006c40


	//   ....[6]....
        /*0144*/ 	.word	0x00006c50


	//   ....[7]....
        /*0148*/ 	.word	0x00006c60


	//   ....[8]....
        /*014c*/ 	.word	0x00006c70


	//   ....[9]....
        /*0150*/ 	.word	0x00006c80


	//   ....[10]....
        /*0154*/ 	.word	0x00006c90


	//   ....[11]....
        /*0158*/ 	.word	0x00006ca0


	//   ....[12]....
        /*015c*/ 	.word	0x00006d20


	//   ....[13]....
        /*0160*/ 	.word	0x00006d40


	//   ....[14]....
        /*0164*/ 	.word	0x00006d50


	//   ....[15]....
        /*0168*/ 	.word	0x00006d60


	//   ....[16]....
        /*016c*/ 	.word	0x00006d70


	//   ....[17]....
        /*0170*/ 	.word	0x00006d80


	//   ....[18]....
        /*0174*/ 	.word	0x00006d90


	//   ....[19]....
        /*0178*/ 	.word	0x00006da0


	//   ....[20]....
        /*017c*/ 	.word	0x00006db0


	//   ....[21]....
        /*0180*/ 	.word	0x00006dc0


	//   ....[22]....
        /*0184*/ 	.word	0x00006e70


	//   ....[23]....
        /*0188*/ 	.word	0x00006e80


	//   ....[24]....
        /*018c*/ 	.word	0x00006e90


	//   ....[25]....
        /*0190*/ 	.word	0x00006ea0


	//   ....[26]....
        /*0194*/ 	.word	0x00006eb0


	//   ....[27]....
        /*0198*/ 	.word	0x00006ec0


	//   ....[28]....
        /*019c*/ 	.word	0x00006ed0


	//   ....[29]....
        /*01a0*/ 	.word	0x00006ee0


	//   ....[30]....
        /*01a4*/ 	.word	0x00006ef0


	//   ....[31]....
        /*01a8*/ 	.word	0x00006f00


	//   ....[32]....
        /*01ac*/ 	.word	0x00006f10


	//   ....[33]....
        /*01b0*/ 	.word	0x00006fd0


	//   ....[34]....
        /*01b4*/ 	.word	0x00006fe0


	//   ....[35]....
        /*01b8*/ 	.word	0x00006ff0


	//   ....[36]....
        /*01bc*/ 	.word	0x00007000


	//   ....[37]....
        /*01c0*/ 	.word	0x00007010


	//   ....[38]....
        /*01c4*/ 	.word	0x00007020


	//   ....[39]....
        /*01c8*/ 	.word	0x00007030


	//   ....[40]....
        /*01cc*/ 	.word	0x00007040


	//   ....[41]....
        /*01d0*/ 	.word	0x00007050


	//   ....[42]....
        /*01d4*/ 	.word	0x00007060


	//   ....[43]....
        /*01d8*/ 	.word	0x00007070


	//   ....[44]....
        /*01dc*/ 	.word	0x00007140


	//   ....[45]....
        /*01e0*/ 	.word	0x00007150


	//   ....[46]....
        /*01e4*/ 	.word	0x00007160


	//   ....[47]....
        /*01e8*/ 	.word	0x00007170


	//   ....[48]....
        /*01ec*/ 	.word	0x00007180


	//   ....[49]....
        /*01f0*/ 	.word	0x00007190


	//   ....[50]....
        /*01f4*/ 	.word	0x000071a0


	//   ....[51]....
        /*01f8*/ 	.word	0x000071b0


	//   ....[52]....
        /*01fc*/ 	.word	0x000071c0


	//   ....[53]....
        /*0200*/ 	.word	0x000071d0


	//   ....[54]....
        /*0204*/ 	.word	0x000071e0


	//----- nvinfo : EIATTR_EXIT_INSTR_OFFSETS
	.align		4
.L_341:
        /*0208*/ 	.byte	0x04, 0x1c
        /*020a*/ 	.short	(.L_343 - .L_342)


	//   ....[0]....
.L_342:
        /*020c*/ 	.word	0x00007860


	//----- nvinfo : EIATTR_MAX_THREADS
	.align		4
.L_343:
        /*0210*/ 	.byte	0x04, 0x05
        /*0212*/ 	.short	(.L_345 - .L_344)
.L_344:
        /*0214*/ 	.word	0x00000080
        /*0218*/ 	.word	0x00000001
        /*021c*/ 	.word	0x00000001


	//----- nvinfo : EIATTR_CRS_STACK_SIZE
	.align		4
.L_345:
        /*0220*/ 	.byte	0x04, 0x1e
        /*0222*/ 	.short	(.L_347 - .L_346)
.L_346:
        /*0224*/ 	.word	0x00000000


	//----- nvinfo : EIATTR_CBANK_PARAM_SIZE
	.align		4
.L_347:
        /*0228*/ 	.byte	0x03, 0x19
        /*022a*/ 	.short	0x0018


	//----- nvinfo : EIATTR_PARAM_CBANK
	.align		4
        /*022c*/ 	.byte	0x04, 0x0a
        /*022e*/ 	.short	(.L_349 - .L_348)
	.align		4
.L_348:
        /*0230*/ 	.word	index@(.nv.constant0._Z31router_gemm_kernel_float_outputI13__nv_bfloat16Li128ELi8ELi11ELi384ELi7168EEvPfPKT_S4_)
        /*0234*/ 	.short	0x0210
        /*0236*/ 	.short	0x0018


	//----- nvinfo : EIATTR_SW_WAR
	.align		4
.L_349:
        /*0238*/ 	.byte	0x04, 0x36
        /*023a*/ 	.short	(.L_351 - .L_350)
.L_350:
        /*023c*/ 	.word	0x00000008
.L_351:


//--------------------- .nv.info._Z31router_gemm_kernel_float_outputI13__nv_bfloat16Li128ELi8ELi10ELi384ELi7168EEvPfPKT_S4_ --------------------------
	.section	.nv.info._Z31router_gemm_kernel_float_outputI13__nv_bfloat16Li128ELi8ELi10ELi384ELi7168EEvPfPKT_S4_,"",@"SHT_CUDA_INFO"
	.sectionflags	@""
	.align	4


	//----- nvinfo : EIATTR_CUDA_API_VERSION
	.align		4
        /*0000*/ 	.byte	0x04, 0x37
        /*0002*/ 	.short	(.L_353 - .L_352)
.L_352:
        /*0004*/ 	.word	0x00000082


	//----- nvinfo : EIATTR_KPARAM_INFO
	.align		4
.L_353:
        /*0008*/ 	.byte	0x04, 0x17
        /*000a*/ 	.short	(.L_355 - .L_354)
.L_354:
        /*000c*/ 	.word	0x00000000
        /*0010*/ 	.short	0x0002
        /*0012*/ 	.short	0x0010
        /*0014*/ 	.byte	0x00, 0xf0, 0x21, 0x00


	//----- nvinfo : EIATTR_KPARAM_INFO
	.align		4
.L_355:
        /*0018*/ 	.byte	0x04, 0x17
        /*001a*/ 	.short	(.L_357 - .L_356)
.L_356:
        /*001c*/ 	.word	0x00000000
        /*0020*/ 	.short	0x0001
        /*0022*/ 	.short	0x0008
        /*0024*/ 	.byte	0x00, 0xf0, 0x21, 0x00


	//----- nvinfo : EIATTR_KPARAM_INFO
	.align		4
.L_357:
        /*0028*/ 	.byte	0x04, 0x17
        /*002a*/ 	.short	(.L_359 - .L_358)
.L_358:
        /*002c*/ 	.word	0x00000000
        /*0030*/ 	.short	0x0000
        /*0032*/ 	.short	0x0000
        /*0034*/ 	.byte	0x00, 0xf0, 0x21, 0x00


	//----- nvinfo : EIATTR_SPARSE_MMA_MASK
	.align		4
.L_359:
        /*0038*/ 	.byte	0x03, 0x50
        /*003a*/ 	.short	0x0000


	//----- nvinfo : EIATTR_MAXREG_COUNT
	.align		4
        /*003c*/ 	.byte	0x03, 0x1b
        /*003e*/ 	.short	0x00ff


	//----- nvinfo : EIATTR_NUM_BARRIERS
	.align		4
        /*0040*/ 	.byte	0x02, 0x4c
        /*0042*/ 	.byte	0x01
	.zero		1


	//----- nvinfo : EIATTR_MERCURY_ISA_VERSION
	.align		4
        /*0044*/ 	.byte	0x03, 0x5f
        /*0046*/ 	.short	0x0101


	//----- nvinfo : EIATTR_COOP_GROUP_MASK_REGIDS
	.align		4
        /*0048*/ 	.byte	0x04, 0x29
        /*004a*/ 	.short	(.L_361 - .L_360)


	//   ....[0]....
.L_360:
        /*004c*/ 	.word	0xffffffff


	//   ....[1]....
        /*0050*/ 	.word	0xffffffff


	//   ....[2]....
        /*0054*/ 	.word	0xffffffff


	//   ....[3]....
        /*0058*/ 	.word	0xffffffff


	//   ....[4]....
        /*005c*/ 	.word	0xffffffff


	//   ....[5]....
        /*0060*/ 	.word	0xffffffff


	//   ....[6]....
        /*0064*/ 	.word	0xffffffff


	//   ....[7]....
        /*0068*/ 	.word	0xffffffff


	//   ....[8]....
        /*006c*/ 	.word	0xffffffff


	//   ....[9]....
        /*0070*/ 	.word	0xffffffff


	//   ....[10]....
        /*0074*/ 	.word	0xffffffff


	//   ....[11]....
        /*0078*/ 	.word	0xffffffff


	//   ....[12]....
        /*007c*/ 	.word	0xffffffff


	//   ....[13]....
        /*0080*/ 	.word	0xffffffff


	//   ....[14]....
        /*0084*/ 	.word	0xffffffff


	//   ....[15]....
        /*0088*/ 	.word	0xffffffff


	//   ....[16]....
        /*008c*/ 	.word	0xffffffff


	//   ....[17]....
        /*0090*/ 	.word	0xffffffff


	//   ....[18]....
        /*0094*/ 	.word	0xffffffff


	//   ....[19]....
        /*0098*/ 	.word	0xffffffff


	//   ....[20]....
        /*009c*/ 	.word	0xffffffff


	//   ....[21]....
        /*00a0*/ 	.word	0xffffffff


	//   ....[22]....
        /*00a4*/ 	.word	0xffffffff


	//   ....[23]....
        /*00a8*/ 	.word	0xffffffff


	//   ....[24]....
        /*00ac*/ 	.word	0xffffffff


	//   ....[25]....
        /*00b0*/ 	.word	0xffffffff


	//   ....[26]....
        /*00b4*/ 	.word	0xffffffff


	//   ....[27]....
        /*00b8*/ 	.word	0xffffffff


	//   ....[28]....
        /*00bc*/ 	.word	0xffffffff


	//   ....[29]....
        /*00c0*/ 	.word	0xffffffff


	//   ....[30]....
        /*00c4*/ 	.word	0xffffffff


	//   ....[31]....
        /*00c8*/ 	.word	0xffffffff


	//   ....[32]....
        /*00cc*/ 	.word	0xffffffff


	//   ....[33]....
        /*00d0*/ 	.word	0xffffffff


	//   ....[34]....
        /*00d4*/ 	.word	0xffffffff


	//   ....[35]....
        /*00d8*/ 	.word	0xffffffff


	//   ....[36]....
        /*00dc*/ 	.word	0xffffffff


	//   ....[37]....
        /*00e0*/ 	.word	0xffffffff


	//   ....[38]....
        /*00e4*/ 	.word	0xffffffff


	//   ....[39]....
        /*00e8*/ 	.word	0xffffffff


	//   ....[40]....
        /*00ec*/ 	.word	0xffffffff


	//   ....[41]....
        /*00f0*/ 	.word	0xffffffff


	//   ....[42]....
        /*00f4*/ 	.word	0xffffffff


	//   ....[43]....
        /*00f8*/ 	.word	0xffffffff


	//   ....[44]....
        /*00fc*/ 	.word	0xffffffff


	//   ....[45]....
        /*0100*/ 	.word	0xffffffff


	//   ....[46]....
        /*0104*/ 	.word	0xffffffff


	//   ....[47]....
        /*0108*/ 	.word	0xffffffff


	//   ....[48]....
        /*010c*/ 	.word	0xffffffff


	//   ....[49]....
        /*0110*/ 	.word	0xffffffff


	//----- nvinfo : EIATTR_COOP_GROUP_INSTR_OFFSETS
	.align		4
.L_361:
        /*0114*/ 	.byte	0x04, 0x28
        /*0116*/ 	.short	(.L_363 - .L_362)


	//   ....[0]....
.L_362:
        /*0118*/ 	.word	0x00006280


	//   ....[1]....
        /*011c*/ 	.word	0x00006290


	//   ....[2]....
        /*0120*/ 	.word	0x000062a0


	//   ....[3]....
        /*0124*/ 	.word	0x000062b0


	//   ....[4]....
        /*0128*/ 	.word	0x000062c0


	//   ....[5]....
        /*012c*/ 	.word	0x000062d0


	//   ....[6]....
        /*0130*/ 	.word	0x000062e0


	//   ....[7]....
        /*0134*/ 	.word	0x000062f0


	//   ....[8]....
        /*0138*/ 	.word	0x00006300


	//   ....[9]....
        /*013c*/ 	.word	0x00006310


	//   ....[10]....
        /*0140*/ 	.word	0x000063c0


	//   ....[11]....
        /*0144*/ 	.word	0x000063d0


	//   ....[12]....
        /*0148*/ 	.word	0x000063e0


	//   ....[13]....
        /*014c*/ 	.word	0x000063f0


	//   ....[14]....
        /*0150*/ 	.word	0x00006400


	//   ....[15]....
        /*0154*/ 	.word	0x00006410


	//   ....[16]....
        /*0158*/ 	.word	0x00006420


	//   ....[17]....
        /*015c*/ 	.word	0x00006430


	//   ....[18]....
        /*0160*/ 	.word	0x00006440


	//   ....[19]....
        /*0164*/ 	.word	0x00006450


	//   ....[20]....
        /*0168*/ 	.word	0x00006500


	//   ....[21]....
        /*016c*/ 	.word	0x00006510


	//   ....[22]....
        /*0170*/ 	.word	0x00006520


	//   ....[23]....
        /*0174*/ 	.word	0x00006530


	//   ....[24]....
        /*0178*/ 	.word	0x00006540


	//   ....[25]....
        /*017c*/ 	.word	0x00006550


	//   ....[26]....
        /*0180*/ 	.word	0x00006560


	//   ....[27]....
        /*0184*/ 	.word	0x00006570


	//   ....[28]....
        /*0188*/ 	.word	0x00006580


	//   ....[29]....
        /*018c*/ 	.word	0x00006590


	//   ....[30]....
        /*0190*/ 	.word	0x00006640


	//   ....[31]....
        /*0194*/ 	.word	0x00006650


	//   ....[32]....
        /*0198*/ 	.word	0x00006660


	//   ....[33]....
        /*019c*/ 	.word	0x00006670


	//   ....[34]....
        /*01a0*/ 	.word	0x00006680


	//   ....[35]....
        /*01a4*/ 	.word	0x00006690


	//   ....[36]....
        /*01a8*/ 	.word	0x000066a0


	//   ....[37]....
        /*01ac*/ 	.word	0x000066b0


	//   ....[38]....
        /*01b0*/ 	.word	0x000066c0


	//   ....[39]....
        /*01b4*/ 	.word	0x000066d0


	//   ....[40]....
        /*01b8*/ 	.word	0x00006790


	//   ....[41]....
        /*01bc*/ 	.word	0x000067a0


	//   ....[42]....
        /*01c0*/ 	.word	0x000067b0


	//   ....[43]....
        /*01c4*/ 	.word	0x000067c0


	//   ....[44]....
        /*01c8*/ 	.word	0x000067d0


	//   ....[45]....
        /*01cc*/ 	.word	0x000067e0


	//   ....[46]....
        /*01d0*/ 	.word	0x000067f0


	//   ....[47]....
        /*01d4*/ 	.word	0x00006800


	//   ....[48]....
        /*01d8*/ 	.word	0x00006810


	//   ....[49]....
        /*01dc*/ 	.word	0x00006820


	//----- nvinfo : EIATTR_EXIT_INSTR_OFFSETS
	.align		4
.L_363:
        /*01e0*/ 	.byte	0x04, 0x1c
        /*01e2*/ 	.short	(.L_365 - .L_364)


	//   ....[0]....
.L_364:
        /*01e4*/ 	.word	0x00006e20


	//----- nvinfo : EIATTR_MAX_THREADS
	.align		4
.L_365:
        /*01e8*/ 	.byte	0x04, 0x05
        /*01ea*/ 	.short	(.L_367 - .L_366)
.L_366:
        /*01ec*/ 	.word	0x00000080
        /*01f0*/ 	.word	0x00000001
        /*01f4*/ 	.word	0x00000001


	//----- nvinfo : EIATTR_CRS_STACK_SIZE
	.align		4
.L_367:
        /*01f8*/ 	.byte	0x04, 0x1e
        /*01fa*/ 	.short	(.L_369 - .L_368)
.L_368:
        /*01fc*/ 	.word	0x00000000


	//----- nvinfo : EIATTR_CBANK_PARAM_SIZE
	.align		4
.L_369:
        /*0200*/ 	.byte	0x03, 0x19
        /*0202*/ 	.short	0x0018


	//----- nvinfo : EIATTR_PARAM_CBANK
	.align		4
        /*0204*/ 	.byte	0x04, 0x0a
        /*0206*/ 	.short	(.L_371 - .L_370)
	.align		4
.L_370:
        /*0208*/ 	.word	index@(.nv.constant0._Z31router_gemm_kernel_float_outputI13__nv_bfloat16Li128ELi8ELi10ELi384ELi7168EEvPfPKT_S4_)
        /*020c*/ 	.short	0x0210
        /*020e*/ 	.short	0x0018


	//----- nvinfo : EIATTR_SW_WAR
	.align		4
.L_371:
        /*0210*/ 	.byte	0x04, 0x36
        /*0212*/ 	.short	(.L_373 - .L_372)
.L_372:
        /*0214*/ 	.word	0x00000008
.L_373:


//--------------------- .nv.info._Z31router_gemm_kernel_float_outputI13__nv_bfloat16Li128ELi8ELi9ELi384ELi7168EEvPfPKT_S4_ --------------------------
	.section	.nv.info._Z31router_gemm_kernel_float_outputI13__nv_bfloat16Li128ELi8ELi9ELi384ELi7168EEvPfPKT_S4_,"",@"SHT_CUDA_INFO"
	.sectionflags	@""
	.align	4


	//----- nvinfo : EIATTR_CUDA_API_VERSION
	.align		4
        /*0000*/ 	.byte	0x04, 0x37
        /*0002*/ 	.short	(.L_375 - .L_374)
.L_374:
        /*0004*/ 	.word	0x00000082


	//----- nvinfo : EIATTR_KPARAM_INFO
	.align		4
.L_375:
        /*0008*/ 	.byte	0x04, 0x17
        /*000a*/ 	.short	(.L_377 - .L_376)
.L_376:
        /*000c*/ 	.word	0x00000000
        /*0010*/ 	.short	0x0002
        /*0012*/ 	.short	0x0010
        /*0014*/ 	.byte	0x00, 0xf0, 0x21, 0x00


	//----- nvinfo : EIATTR_KPARAM_INFO
	.align		4
.L_377:
        /*0018*/ 	.byte	0x04, 0x17
        /*001a*/ 	.short	(.L_379 - .L_378)
.L_378:
        /*001c*/ 	.word	0x00000000
        /*0020*/ 	.short	0x0001
        /*0022*/ 	.short	0x0008
        /*0024*/ 	.byte	0x00, 0xf0, 0x21, 0x00


	//----- nvinfo : EIATTR_KPARAM_INFO
	.align		4
.L_379:
        /*0028*/ 	.byte	0x04, 0x17
        /*002a*/ 	.short	(.L_381 - .L_380)
.L_380:
        /*002c*/ 	.word	0x00000000
        /*0030*/ 	.short	0x0000
        /*0032*/ 	.short	0x0000
        /*0034*/ 	.byte	0x00, 0xf0, 0x21, 0x00


	//----- nvinfo : EIATTR_SPARSE_MMA_MASK
	.align		4
.L_381:
        /*0038*/ 	.byte	0x03, 0x50
        /*003a*/ 	.short	0x0000


	//----- nvinfo : EIATTR_MAXREG_COUNT
	.align		4
        /*003c*/ 	.byte	0x03, 0x1b
        /*003e*/ 	.short	0x00ff


	//----- nvinfo : EIATTR_NUM_BARRIERS
	.align		4
        /*0040*/ 	.byte	0x02, 0x4c
        /*0042*/ 	.byte	0x01
	.zero		1


	//----- nvinfo : EIATTR_MERCURY_ISA_VERSION
	.align		4
        /*0044*/ 	.byte	0x03, 0x5f
        /*0046*/ 	.short	0x0101


	//----- nvinfo : EIATTR_COOP_GROUP_MASK_REGIDS
	.align		4
        /*0048*/ 	.byte	0x04, 0x29
        /*004a*/ 	.short	(.L_383 - .L_382)


	//   ....[0]....
.L_382:
        /*004c*/ 	.word	0xffffffff


	//   ....[1]....
        /*0050*/ 	.word	0xffffffff


	//   ....[2]....
        /*0054*/ 	.word	0xffffffff


	//   ....[3]....
        /*0058*/ 	.word	0xffffffff


	//   ....[4]....
        /*005c*/ 	.word	0xffffffff


	//   ....[5]....
        /*0060*/ 	.word	0xffffffff


	//   ....[6]....
        /*0064*/ 	.word	0xffffffff


	//   ....[7]....
        /*0068*/ 	.word	0xffffffff


	//   ....[8]....
        /*006c*/ 	.word	0xffffffff


	//   ....[9]....
        /*0070*/ 	.word	0xffffffff


	//   ....[10]....
        /*0074*/ 	.word	0xffffffff


	//   ....[11]....
        /*0078*/ 	.word	0xffffffff


	//   ....[12]....
        /*007c*/ 	.word	0xffffffff


	//   ....[13]....
        /*0080*/ 	.word	0xffffffff


	//   ....[14]....
        /*0084*/ 	.word	0xffffffff


	//   ....[15]....
        /*0088*/ 	.word	0xffffffff


	//   ....[16]....
        /*008c*/ 	.word	0xffffffff


	//   ....[17]....
        /*0090*/ 	.word	0xffffffff


	//   ....[18]....
        /*0094*/ 	.word	0xffffffff


	//   ....[19]....
        /*0098*/ 	.word	0xffffffff


	//   ....[20]....
        /*009c*/ 	.word	0xffffffff


	//   ....[21]....
        /*00a0*/ 	.word	0xffffffff


	//   ....[22]....
        /*00a4*/ 	.word	0xffffffff


	//   ....[23]....
        /*00a8*/ 	.word	0xffffffff


	//   ....[24]....
        /*00ac*/ 	.word	0xffffffff


	//   ....[25]....
        /*00b0*/ 	.word	0xffffffff


	//   ....[26]....
        /*00b4*/ 	.word	0xffffffff


	//   ....[27]....
        /*00b8*/ 	.word	0xffffffff


	//   ....[28]....
        /*00bc*/ 	.word	0xffffffff


	//   ....[29]....
        /*00c0*/ 	.word	0xffffffff


	//   ....[30]....
        /*00c4*/ 	.word	0xffffffff


	//   ....[31]....
        /*00c8*/ 	.word	0xffffffff


	//   ....[32]....
        /*00cc*/ 	.word	0xffffffff


	//   ....[33]....
        /*00d0*/ 	.word	0xffffffff


	//   ....[34]....
        /*00d4*/ 	.word	0xffffffff


	//   ....[35]....
        /*00d8*/ 	.word	0xffffffff


	//   ....[36]....
        /*00dc*/ 	.word	0xffffffff


	//   ....[37]....
        /*00e0*/ 	.word	0xffffffff


	//   ....[38]....
        /*00e4*/ 	.word	0xffffffff


	//   ....[39]....
        /*00e8*/ 	.word	0xffffffff


	//   ....[40]....
        /*00ec*/ 	.word	0xffffffff


	//   ....[41]....
        /*00f0*/ 	.word	0xffffffff


	//   ....[42]....
        /*00f4*/ 	.word	0xffffffff


	//   ....[43]....
        /*00f8*/ 	.word	0xffffffff


	//   ....[44]....
        /*00fc*/ 	.word	0xffffffff


	//----- nvinfo : EIATTR_COOP_GROUP_INSTR_OFFSETS
	.align		4
.L_383:
        /*0100*/ 	.byte	0x04, 0x28
        /*0102*/ 	.short	(.L_385 - .L_384)


	//   ....[0]....
.L_384:
        /*0104*/ 	.word	0x00005950


	//   ....[1]....
        /*0108*/ 	.word	0x00005960


	//   ....[2]....
        /*010c*/ 	.word	0x00005970


	//   ....[3]....
        /*0110*/ 	.word	0x00005980


	//   ....[4]....
        /*0114*/ 	.word	0x00005990


	//   ....[5]....
        /*0118*/ 	.word	0x000059a0


	//   ....[6]....
        /*011c*/ 	.word	0x000059b0


	//   ....[7]....
        /*0120*/ 	.word	0x000059c0


	//   ....[8]....
        /*0124*/ 	.word	0x000059d0


	//   ....[9]....
        /*0128*/ 	.word	0x00005a70


	//   ....[10]....
        /*012c*/ 	.word	0x00005a80


	//   ....[11]....
        /*0130*/ 	.word	0x00005a90


	//   ....[12]....
        /*0134*/ 	.word	0x00005aa0


	//   ....[13]....
        /*0138*/ 	.word	0x00005ab0


	//   ....[14]....
        /*013c*/ 	.word	0x00005ac0


	//   ....[15]....
        /*0140*/ 	.word	0x00005ad0


	//   ....[16]....
        /*0144*/ 	.word	0x00005ae0


	//   ....[17]....
        /*0148*/ 	.word	0x00005af0


	//   ....[18]....
        /*014c*/ 	.word	0x00005b90


	//   ....[19]....
        /*0150*/ 	.word	0x00005ba0


	//   ....[20]....
        /*0154*/ 	.word	0x00005bb0


	//   ....[21]....
        /*0158*/ 	.word	0x00005bc0


	//   ....[22]....
        /*015c*/ 	.word	0x00005bd0


	//   ....[23]....
        /*0160*/ 	.word	0x00005be0


	//   ....[24]....
        /*0164*/ 	.word	0x00005bf0


	//   ....[25]....
        /*0168*/ 	.word	0x00005c00


	//   ....[26]....
        /*016c*/ 	.word	0x00005c10


	//   ....[27]....
        /*0170*/ 	.word	0x00005cb0


	//   ....[28]....
        /*0174*/ 	.word	0x00005cc0


	//   ....[29]....
        /*0178*/ 	.word	0x00005cd0


	//   ....[30]....
        /*017c*/ 	.word	0x00005ce0


	//   ....[31]....
        /*0180*/ 	.word	0x00005cf0


	//   ....[32]....
        /*0184*/ 	.word	0x00005d00


	//   ....[33]....
        /*0188*/ 	.word	0x00005d10


	//   ....[34]....
        /*018c*/ 	.word	0x00005d20


	//   ....[35]....
        /*0190*/ 	.word	0x00005d30


	//   ....[36]....
        /*0194*/ 	.word	0x00005de0


	//   ....[37]....
        /*0198*/ 	.word	0x00005df0


	//   ....[38]....
        /*019c*/ 	.word	0x00005e00


	//   ....[39]....
        /*01a0*/ 	.word	0x00005e10


	//   ....[40]....
        /*01a4*/ 	.word	0x00005e20


	//   ....[41]....
        /*01a8*/ 	.word	0x00005e30


	//   ....[42]....
        /*01ac*/ 	.word	0x00005e40


	//   ....[43]....
        /*01b0*/ 	.word	0x00005e50


	//   ....[44]....
        /*01b4*/ 	.word	0x00005e60


	//----- nvinfo : EIATTR_EXIT_INSTR_OFFSETS
	.align		4
.L_385:
        /*01b8*/ 	.byte	0x04, 0x1c
        /*01ba*/ 	.short	(.L_387 - .L_386)


	//   ....[0]....
.L_386:
        /*01bc*/ 	.word	0x000063e0


	//----- nvinfo : EIATTR_MAX_THREADS
	.align		4
.L_387:
        /*01c0*/ 	.byte	0x04, 0x05
        /*01c2*/ 	.short	(.L_389 - .L_388)
.L_388:
        /*01c4*/ 	.word	0x00000080
        /*01c8*/ 	.word	0x00000001
        /*01cc*/ 	.word	0x00000001


	//----- nvinfo : EIATTR_CRS_STACK_SIZE
	.align		4
.L_389:
        /*01d0*/ 	.byte	0x04, 0x1e
        /*01d2*/ 	.short	(.L_391 - .L_390)
.L_390:
        /*01d4*/ 	.word	0x00000000


	//----- nvinfo : EIATTR_CBANK_PARAM_SIZE
	.align		4
.L_391:
        /*01d8*/ 	.byte	0x03, 0x19
        /*01da*/ 	.short	0x0018


	//----- nvinfo : EIATTR_PARAM_CBANK
	.align		4
        /*01dc*/ 	.byte	0x04, 0x0a
        /*01de*/ 	.short	(.L_393 - .L_392)
	.align		4
.L_392:
        /*01e0*/ 	.word	index@(.nv.constant0._Z31router_gemm_kernel_float_outputI13__nv_bfloat16Li128ELi8ELi9ELi384ELi7168EEvPfPKT_S4_)
        /*01e4*/ 	.short	0x0210
        /*01e6*/ 	.short	0x0018


	//----- nvinfo : EIATTR_SW_WAR
	.align		4
.L_393:
        /*01e8*/ 	.byte	0x04, 0x36
        /*01ea*/ 	.short	(.L_395 - .L_394)
.L_394:
        /*01ec*/ 	.word	0x00000008
.L_395:


//--------------------- .nv.info._Z31router_gemm_kernel_float_outputI13__nv_bfloat16Li128ELi8ELi8ELi384ELi7168EEvPfPKT_S4_ --------------------------
	.section	.nv.info._Z31router_gemm_kernel_float_outputI13__nv_bfloat16Li128ELi8ELi8ELi384ELi7168EEvPfPKT_S4_,"",@"SHT_CUDA_INFO"
	.sectionflags	@""
	.align	4


	//----- nvinfo : EIATTR_CUDA_API_VERSION
	.align		4
        /*0000*/ 	.byte	0x04, 0x37
        /*0002*/ 	.short	(.L_397 - .L_396)
.L_396:
        /*0004*/ 	.word	0x00000082


	//----- nvinfo : EIATTR_KPARAM_INFO
	.align		4
.L_397:
        /*0008*/ 	.byte	0x04, 0x17
        /*000a*/ 	.short	(.L_399 - .L_398)
.L_398:
        /*000c*/ 	.word	0x00000000
        /*0010*/ 	.short	0x0002
        /*0012*/ 	.short	0x0010
        /*0014*/ 	.byte	0x00, 0xf0, 0x21, 0x00


	//----- nvinfo : EIATTR_KPARAM_INFO
	.align		4
.L_399:
        /*0018*/ 	.byte	0x04, 0x17
        /*001a*/ 	.short	(.L_401 - .L_400)
.L_400:
        /*001c*/ 	.word	0x00000000
        /*0020*/ 	.short	0x0001
        /*0022*/ 	.short	0x0008
        /*0024*/ 	.byte	0x00, 0xf0, 0x21, 0x00


	//----- nvinfo : EIATTR_KPARAM_INFO
	.align		4
.L_401:
        /*0028*/ 	.byte	0x04, 0x17
        /*002a*/ 	.short	(.L_403 - .L_402)
.L_402:
        /*002c*/ 	.word	0x00000000
        /*0030*/ 	.short	0x0000
        /*0032*/ 	.short	0x0000
        /*0034*/ 	.byte	0x00, 0xf0, 0x21, 0x00


	//----- nvinfo : EIATTR_SPARSE_MMA_MASK
	.align		4
.L_403:
        /*0038*/ 	.byte	0x03, 0x50
        /*003a*/ 	.short	0x0000


	//----- nvinfo : EIATTR_MAXREG_COUNT
	.align		4
        /*003c*/ 	.byte	0x03, 0x1b
        /*003e*/ 	.short	0x00ff


	//----- nvinfo : EIATTR_NUM_BARRIERS
	.align		4
        /*0040*/ 	.byte	0x02, 0x4c
        /*0042*/ 	.byte	0x01
	.zero		1


	//----- nvinfo : EIATTR_MERCURY_ISA_VERSION
	.align		4
        /*0044*/ 	.byte	0x03, 0x5f
        /*0046*/ 	.short	0x0101


	//----- nvinfo : EIATTR_COOP_GROUP_MASK_REGIDS
	.align		4
        /*0048*/ 	.byte	0x04, 0x29
        /*004a*/ 	.short	(.L_405 - .L_404)


	//   ....[0]....
.L_404:
        /*004c*/ 	.word	0xffffffff


	//   ....[1]....
        /*0050*/ 	.word	0xffffffff


	//   ....[2]....
        /*0054*/ 	.word	0xffffffff


	//   ....[3]....
        /*0058*/ 	.word	0xffffffff


	//   ....[4]....
        /*005c*/ 	.word	0xffffffff


	//   ....[5]....
        /*0060*/ 	.word	0xffffffff


	//   ....[6]....
        /*0064*/ 	.word	0xffffffff


	//   ....[7]....
        /*0068*/ 	.word	0xffffffff


	//   ....[8]....
        /*006c*/ 	.word	0xffffffff


	//   ....[9]....
        /*0070*/ 	.word	0xffffffff


	//   ....[10]....
        /*0074*/ 	.word	0xffffffff


	//   ....[11]....
        /*0078*/ 	.word	0xffffffff


	//   ....[12]....
        /*007c*/ 	.word	0xffffffff


	//   ....[13]....
        /*0080*/ 	.word	0xffffffff


	//   ....[14]....
        /*0084*/ 	.word	0xffffffff


	//   ....[15]....
        /*0088*/ 	.word	0xffffffff


	//   ....[16]....
        /*008c*/ 	.word	0xffffffff


	//   ....[17]....
        /*0090*/ 	.word	0xffffffff


	//   ....[18]....
        /*0094*/ 	.word	0xffffffff


	//   ....[19]....
        /*0098*/ 	.word	0xffffffff


	//   ....[20]....
        /*009c*/ 	.word	0xffffffff


	//   ....[21]....
        /*00a0*/ 	.word	0xffffffff


	//   ....[22]....
        /*00a4*/ 	.word	0xffffffff


	//   ....[23]....
        /*00a8*/ 	.word	0xffffffff


	//   ....[24]....
        /*00ac*/ 	.word	0xffffffff


	//   ....[25]....
        /*00b0*/ 	.word	0xffffffff


	//   ....[26]....
        /*00b4*/ 	.word	0xffffffff


	//   ....[27]....
        /*00b8*/ 	.word	0xffffffff


	//   ....[28]....
        /*00bc*/ 	.word	0xffffffff


	//   ....[29]....
        /*00c0*/ 	.word	0xffffffff


	//   ....[30]....
        /*00c4*/ 	.word	0xffffffff


	//   ....[31]....
        /*00c8*/ 	.word	0xffffffff


	//   ....[32]....
        /*00cc*/ 	.word	0xffffffff


	//   ....[33]....
        /*00d0*/ 	.word	0xffffffff


	//   ....[34]....
        /*00d4*/ 	.word	0xffffffff


	//   ....[35]....
        /*00d8*/ 	.word	0xffffffff


	//   ....[36]....
        /*00dc*/ 	.word	0xffffffff


	//   ....[37]....
        /*00e0*/ 	.word	0xffffffff


	//   ....[38]....
        /*00e4*/ 	.word	0xffffffff


	//   ....[39]....
        /*00e8*/ 	.word	0xffffffff


	//----- nvinfo : EIATTR_COOP_GROUP_INSTR_OFFSETS
	.align		4
.L_405:
        /*00ec*/ 	.byte	0x04, 0x28
        /*00ee*/ 	.short	(.L_407 - .L_406)


	//   ....[0]....
.L_406:
        /*00f0*/ 	.word	0x00005020


	//   ....[1]....
        /*00f4*/ 	.word	0x00005030


	//   ....[2]....
        /*00f8*/ 	.word	0x00005040


	//   ....[3]....
        /*00fc*/ 	.word	0x00005050


	//   ....[4]....
        /*0100*/ 	.word	0x00005060


	//   ....[5]....
        /*0104*/ 	.word	0x00005070


	//   ....[6]....
        /*0108*/ 	.word	0x00005080


	//   ....[7]....
        /*010c*/ 	.word	0x00005090


	//   ....[8]....
        /*0110*/ 	.word	0x00005120


	//   ....[9]....
        /*0114*/ 	.word	0x00005130


	//   ....[10]....
        /*0118*/ 	.word	0x00005140


	//   ....[11]....
        /*011c*/ 	.word	0x00005150


	//   ....[12]....
        /*0120*/ 	.word	0x00005160


	//   ....[13]....
        /*0124*/ 	.word	0x00005170


	//   ....[14]....
        /*0128*/ 	.word	0x00005180


	//   ....[15]....
        /*012c*/ 	.word	0x00005190


	//   ....[16]....
        /*0130*/ 	.word	0x00005220


	//   ....[17]....
        /*0134*/ 	.word	0x00005230


	//   ....[18]....
        /*0138*/ 	.word	0x00005240


	//   ....[19]....
        /*013c*/ 	.word	0x00005250


	//   ....[20]....
        /*0140*/ 	.word	0x00005260


	//   ....[21]....
        /*0144*/ 	.word	0x00005270


	//   ....[22]....
        /*0148*/ 	.word	0x00005280


	//   ....[23]....
        /*014c*/ 	.word	0x00005290


	//   ....[24]....
        /*0150*/ 	.word	0x00005320


	//   ....[25]....
        /*0154*/ 	.word	0x00005330


	//   ....[26]....
        /*0158*/ 	.word	0x00005340


	//   ....[27]....
        /*015c*/ 	.word	0x00005350


	//   ....[28]....
        /*0160*/ 	.word	0x00005360


	//   ....[29]....
        /*0164*/ 	.word	0x00005370


	//   ....[30]....
        /*0168*/ 	.word	0x00005380


	//   ....[31]....
        /*016c*/ 	.word	0x00005390


	//   ....[32]....
        /*0170*/ 	.word	0x00005430


	//   ....[33]....
        /*0174*/ 	.word	0x00005440


	//   ....[34]....
        /*0178*/ 	.word	0x00005450


	//   ....[35]....
        /*017c*/ 	.word	0x00005460


	//   ....[36]....
        /*0180*/ 	.word	0x00005470


	//   ....[37]....
        /*0184*/ 	.word	0x00005480


	//   ....[38]....
        /*0188*/ 	.word	0x00005490


	//   ....[39]....
        /*018c*/ 	.word	0x000054a0


	//----- nvinfo : EIATTR_EXIT_INSTR_OFFSETS
	.align		4
.L_407:
        /*0190*/ 	.byte	0x04, 0x1c
        /*0192*/ 	.short	(.L_409 - .L_408)


	//   ....[0]....
.L_408:
        /*0194*/ 	.word	0x000059a0


	//----- nvinfo : EIATTR_MAX_THREADS
	.align		4
.L_409:
        /*0198*/ 	.byte	0x04, 0x05
        /*019a*/ 	.short	(.L_411 - .L_410)
.L_410:
        /*019c*/ 	.word	0x00000080
        /*01a0*/ 	.word	0x00000001
        /*01a4*/ 	.word	0x00000001


	//----- nvinfo : EIATTR_CRS_STACK_SIZE
	.align		4
.L_411:
        /*01a8*/ 	.byte	0x04, 0x1e
        /*01aa*/ 	.short	(.L_413 - .L_412)
.L_412:
        /*01ac*/ 	.word	0x00000000


	//----- nvinfo : EIATTR_CBANK_PARAM_SIZE
	.align		4
.L_413:
        /*01b0*/ 	.byte	0x03, 0x19
        /*01b2*/ 	.short	0x0018


	//----- nvinfo : EIATTR_PARAM_CBANK
	.align		4
        /*01b4*/ 	.byte	0x04, 0x0a
        /*01b6*/ 	.short	(.L_415 - .L_414)
	.align		4
.L_414:
        /*01b8*/ 	.word	index@(.nv.constant0._Z31router_gemm_kernel_float_outputI13__nv_bfloat16Li128ELi8ELi8ELi384ELi7168EEvPfPKT_S4_)
        /*01bc*/ 	.short	0x0210
        /*01be*/ 	.short	0x0018


	//----- nvinfo : EIATTR_SW_WAR
	.align		4
.L_415:
        /*01c0*/ 	.byte	0x04, 0x36
        /*01c2*/ 	.short	(.L_417 - .L_416)
.L_416:
        /*01c4*/ 	.word	0x00000008
.L_417:


//--------------------- .nv.info._Z31router_gemm_kernel_float_outputI13__nv_bfloat16Li128ELi8ELi7ELi384ELi7168EEvPfPKT_S4_ --------------------------
	.section	.nv.info._Z31router_gemm_kernel_float_outputI13__nv_bfloat16Li128ELi8ELi7ELi384ELi7168EEvPfPKT_S4_,"",@"SHT_CUDA_INFO"
	.sectionflags	@""
	.align	4


	//----- nvinfo : EIATTR_CUDA_API_VERSION
	.align		4
        /*0000*/ 	.byte	0x04, 0x37
        /*0002*/ 	.short	(.L_419 - .L_418)
.L_418:
        /*0004*/ 	.word	0x00000082


	//----- nvinfo : EIATTR_KPARAM_INFO
	.align		4
.L_419:
        /*0008*/ 	.byte	0x04, 0x17
        /*000a*/ 	.short	(.L_421 - .L_420)
.L_420:
        /*000c*/ 	.word	0x00000000
        /*0010*/ 	.short	0x0002
        /*0012*/ 	.short	0x0010
        /*0014*/ 	.byte	0x00, 0xf0, 0x21, 0x00


	//----- nvinfo : EIATTR_KPARAM_INFO
	.align		4
.L_421:
        /*0018*/ 	.byte	0x04, 0x17
        /*001a*/ 	.short	(.L_423 - .L_422)
.L_422:
        /*001c*/ 	.word	0x00000000
        /*0020*/ 	.short	0x0001
        /*0022*/ 	.short	0x0008
        /*0024*/ 	.byte	0x00, 0xf0, 0x21, 0x00


	//----- nvinfo : EIATTR_KPARAM_INFO
	.align		4
.L_423:
        /*0028*/ 	.byte	0x04, 0x17
        /*002a*/ 	.short	(.L_425 - .L_424)
.L_424:
        /*002c*/ 	.word	0x00000000
        /*0030*/ 	.short	0x0000
        /*0032*/ 	.short	0x0000
        /*0034*/ 	.byte	0x00, 0xf0, 0x21, 0x00


	//----- nvinfo : EIATTR_SPARSE_MMA_MASK
	.align		4
.L_425:
        /*0038*/ 	.byte	0x03, 0x50
        /*003a*/ 	.short	0x0000


	//----- nvinfo : EIATTR_MAXREG_COUNT
	.align		4
        /*003c*/ 	.byte	0x03, 0x1b
        /*003e*/ 	.short	0x00ff


	//----- nvinfo : EIATTR_NUM_BARRIERS
	.align		4
        /*0040*/ 	.byte	0x02, 0x4c
        /*0042*/ 	.byte	0x01
	.zero		1


	//----- nvinfo : EIATTR_MERCURY_ISA_VERSION
	.align		4
        /*0044*/ 	.byte	0x03, 0x5f
        /*0046*/ 	.short	0x0101


	//----- nvinfo : EIATTR_COOP_GROUP_MASK_REGIDS
	.align		4
        /*0048*/ 	.byte	0x04, 0x29
        /*004a*/ 	.short	(.L_427 - .L_426)


	//   ....[0]....
.L_426:
        /*004c*/ 	.word	0xffffffff


	//   ....[1]....
        /*0050*/ 	.word	0xffffffff


	//   ....[2]....
        /*0054*/ 	.word	0xffffffff


	//   ....[3]....
        /*0058*/ 	.word	0xffffffff


	//   ....[4]....
        /*005c*/ 	.word	0xffffffff


	//   ....[5]....
        /*0060*/ 	.word	0xffffffff


	//   ....[6]....
        /*0064*/ 	.word	0xffffffff


	//   ....[7]....
        /*0068*/ 	.word	0xffffffff


	//   ....[8]....
        /*006c*/ 	.word	0xffffffff


	//   ....[9]....
        /*0070*/ 	.word	0xffffffff


	//   ....[10]....
        /*0074*/ 	.word	0xffffffff


	//   ....[11]....
        /*0078*/ 	.word	0xffffffff


	//   ....[12]....
        /*007c*/ 	.word	0xffffffff


	//   ....[13]....
        /*0080*/ 	.word	0xffffffff


	//   ....[14]....
        /*0084*/ 	.word	0xffffffff


	//   ....[15]....
        /*0088*/ 	.word	0xffffffff


	//   ....[16]....
        /*008c*/ 	.word	0xffffffff


	//   ....[17]....
        /*0090*/ 	.word	0xffffffff


	//   ....[18]....
        /*0094*/ 	.word	0xffffffff


	//   ....[19]....
        /*0098*/ 	.word	0xffffffff


	//   ....[20]....
        /*009c*/ 	.word	0xffffffff


	//   ....[21]....
        /*00a0*/ 	.word	0xffffffff


	//   ....[22]....
        /*00a4*/ 	.word	0xffffffff


	//   ....[23]....
        /*00a8*/ 	.word	0xffffffff


	//   ....[24]....
        /*00ac*/ 	.word	0xffffffff


	//   ....[25]....
        /*00b0*/ 	.word	0xffffffff


	//   ....[26]....
        /*00b4*/ 	.word	0xffffffff


	//   ....[27]....
        /*00b8*/ 	.word	0xffffffff


	//   ....[28]....
        /*00bc*/ 	.word	0xffffffff


	//   ....[29]....
        /*00c0*/ 	.word	0xffffffff


	//   ....[30]....
        /*00c4*/ 	.word	0xffffffff


	//   ....[31]....
        /*00c8*/ 	.word	0xffffffff


	//   ....[32]....
        /*00cc*/ 	.word	0xffffffff


	//   ....[33]....
        /*00d0*/ 	.word	0xffffffff


	//   ....[34]....
        /*00d4*/ 	.word	0xffffffff


	//----- nvinfo : EIATTR_COOP_GROUP_INSTR_OFFSETS
	.align		4
.L_427:
        /*00d8*/ 	.byte	0x04, 0x28
        /*00da*/ 	.short	(.L_429 - .L_428)


	//   ....[0]....
.L_428:
        /*00dc*/ 	.word	0x000046f0


	//   ....[1]....
        /*00e0*/ 	.word	0x00004700


	//   ....[2]....
        /*00e4*/ 	.word	0x00004710


	//   ....[3]....
        /*00e8*/ 	.word	0x00004720


	//   ....[4]....
        /*00ec*/ 	.word	0x00004730


	//   ....[5]....
        /*00f0*/ 	.word	0x00004740


	//   ....[6]....
        /*00f4*/ 	.word	0x00004750


	//   ....[7]....
        /*00f8*/ 	.word	0x000047d0


	//   ....[8]....
        /*00fc*/ 	.word	0x000047e0


	//   ....[9]....
        /*0100*/ 	.word	0x000047f0


	//   ....[10]....
        /*0104*/ 	.word	0x00004800


	//   ....[11]....
        /*0108*/ 	.word	0x00004810


	//   ....[12]....
        /*010c*/ 	.word	0x00004820


	//   ....[13]....
        /*0110*/ 	.word	0x00004830


	//   ....[14]....
        /*0114*/ 	.word	0x000048b0


	//   ....[15]....
        /*0118*/ 	.word	0x000048c0


	//   ....[16]....
        /*011c*/ 	.word	0x000048d0


	//   ....[17]....
        /*0120*/ 	.word	0x000048e0


	//   ....[18]....
        /*0124*/ 	.word	0x000048f0


	//   ....[19]....
        /*0128*/ 	.word	0x00004900


	//   ....[20]....
        /*012c*/ 	.word	0x00004910


	//   ....[21]....
        /*0130*/ 	.word	0x00004990


	//   ....[22]....
        /*0134*/ 	.word	0x000049a0


	//   ....[23]....
        /*0138*/ 	.word	0x000049b0


	//   ....[24]....
        /*013c*/ 	.word	0x000049c0


	//   ....[25]....
        /*0140*/ 	.word	0x000049d0


	//   ....[26]....
        /*0144*/ 	.word	0x000049e0


	//   ....[27]....
        /*0148*/ 	.word	0x000049f0


	//   ....[28]....
        /*014c*/ 	.word	0x00004a80


	//   ....[29]....
        /*0150*/ 	.word	0x00004a90


	//   ....[30]....
        /*0154*/ 	.word	0x00004aa0


	//   ....[31]....
        /*0158*/ 	.word	0x00004ab0


	//   ....[32]....
        /*015c*/ 	.word	0x00004ac0


	//   ....[33]....
        /*0160*/ 	.word	0x00004ad0


	//   ....[34]....
        /*0164*/ 	.word	0x00004ae0


	//----- nvinfo : EIATTR_EXIT_INSTR_OFFSETS
	.align		4
.L_429:
        /*0168*/ 	.byte	0x04, 0x1c
        /*016a*/ 	.short	(.L_431 - .L_430)


	//   ....[0]....
.L_430:
        /*016c*/ 	.word	0x00004f60


	//----- nvinfo : EIATTR_MAX_THREADS
	.align		4
.L_431:
        /*0170*/ 	.byte	0x04, 0x05
        /*0172*/ 	.short	(.L_433 - .L_432)
.L_432:
        /*0174*/ 	.word	0x00000080
        /*0178*/ 	.word	0x00000001
        /*017c*/ 	.word	0x00000001


	//----- nvinfo : EIATTR_CRS_STACK_SIZE
	.align		4
.L_433:
        /*0180*/ 	.byte	0x04, 0x1e
        /*0182*/ 	.short	(.L_435 - .L_434)
.L_434:
        /*0184*/ 	.word	0x00000000


	//----- nvinfo : EIATTR_CBANK_PARAM_SIZE
	.align		4
.L_435:
        /*0188*/ 	.byte	0x03, 0x19
        /*018a*/ 	.short	0x0018


	//----- nvinfo : EIATTR_PARAM_CBANK
	.align		4
        /*018c*/ 	.byte	0x04, 0x0a
        /*018e*/ 	.short	(.L_437 - .L_436)
	.align		4
.L_436:
        /*0190*/ 	.word	index@(.nv.constant0._Z31router_gemm_kernel_float_outputI13__nv_bfloat16Li128ELi8ELi7ELi384ELi7168EEvPfPKT_S4_)
        /*0194*/ 	.short	0x0210
        /*0196*/ 	.short	0x0018


	//----- nvinfo : EIATTR_SW_WAR
	.align		4
.L_437:
        /*0198*/ 	.byte	0x04, 0x36
        /*019a*/ 	.short	(.L_439 - .L_438)
.L_438:
        /*019c*/ 	.word	0x00000008
.L_439:


//--------------------- .nv.info._Z31router_gemm_kernel_float_outputI13__nv_bfloat16Li128ELi8ELi6ELi384ELi7168EEvPfPKT_S4_ --------------------------
	.section	.nv.info._Z31router_gemm_kernel_float_outputI13__nv_bfloat16Li128ELi8ELi6ELi384ELi7168EEvPfPKT_S4_,"",@"SHT_CUDA_INFO"
	.sectionflags	@""
	.align	4


	//----- nvinfo : EIATTR_CUDA_API_VERSION
	.align		4
        /*0000*/ 	.byte	0x04, 0x37
        /*0002*/ 	.short	(.L_441 - .L_440)
.L_440:
        /*0004*/ 	.word	0x00000082


	//----- nvinfo : EIATTR_KPARAM_INFO
	.align		4
.L_441:
        /*0008*/ 	.byte	0x04, 0x17
        /*000a*/ 	.short	(.L_443 - .L_442)
.L_442:
        /*000c*/ 	.word	0x00000000
        /*0010*/ 	.short	0x0002
        /*0012*/ 	.short	0x0010
        /*0014*/ 	.byte	0x00, 0xf0, 0x21, 0x00


	//----- nvinfo : EIATTR_KPARAM_INFO
	.align		4
.L_443:
        /*0018*/ 	.byte	0x04, 0x17
        /*001a*/ 	.short	(.L_445 - .L_444)
.L_444:
        /*001c*/ 	.word	0x00000000
        /*0020*/ 	.short	0x0001
        /*0022*/ 	.short	0x0008
        /*0024*/ 	.byte	0x00, 0xf0, 0x21, 0x00


	//----- nvinfo : EIATTR_KPARAM_INFO
	.align		4
.L_445:
        /*0028*/ 	.byte	0x04, 0x17
        /*002a*/ 	.short	(.L_447 - .L_446)
.L_446:
        /*002c*/ 	.word	0x00000000
        /*0030*/ 	.short	0x0000
        /*0032*/ 	.short	0x0000
        /*0034*/ 	.byte	0x00, 0xf0, 0x21, 0x00


	//----- nvinfo : EIATTR_SPARSE_MMA_MASK
	.align		4
.L_447:
        /*0038*/ 	.byte	0x03, 0x50
        /*003a*/ 	.short	0x0000


	//----- nvinfo : EIATTR_MAXREG_COUNT
	.align		4
        /*003c*/ 	.byte	0x03, 0x1b
        /*003e*/ 	.short	0x00ff


	//----- nvinfo : EIATTR_NUM_BARRIERS
	.align		4
        /*0040*/ 	.byte	0x02, 0x4c
        /*0042*/ 	.byte	0x01
	.zero		1


	//----- nvinfo : EIATTR_MERCURY_ISA_VERSION
	.align		4
        /*0044*/ 	.byte	0x03, 0x5f
        /*0046*/ 	.short	0x0101


	//----- nvinfo : EIATTR_COOP_GROUP_MASK_REGIDS
	.align		4
        /*0048*/ 	.byte	0x04, 0x29
        /*004a*/ 	.short	(.L_449 - .L_448)


	//   ....[0]....
.L_448:
        /*004c*/ 	.word	0xffffffff


	//   ....[1]....
        /*0050*/ 	.word	0xffffffff


	//   ....[2]....
        /*0054*/ 	.word	0xffffffff


	//   ....[3]....
        /*0058*/ 	.word	0xffffffff


	//   ....[4]....
        /*005c*/ 	.word	0xffffffff


	//   ....[5]....
        /*0060*/ 	.word	0xffffffff


	//   ....[6]....
        /*0064*/ 	.word	0xffffffff


	//   ....[7]....
        /*0068*/ 	.word	0xffffffff


	//   ....[8]....
        /*006c*/ 	.word	0xffffffff


	//   ....[9]....
        /*0070*/ 	.word	0xffffffff


	//   ....[10]....
        /*0074*/ 	.word	0xffffffff


	//   ....[11]....
        /*0078*/ 	.word	0xffffffff


	//   ....[12]....
        /*007c*/ 	.word	0xffffffff


	//   ....[13]....
        /*0080*/ 	.word	0xffffffff


	//   ....[14]....
        /*0084*/ 	.word	0xffffffff


	//   ....[15]....
        /*0088*/ 	.word	0xffffffff


	//   ....[16]....
        /*008c*/ 	.word	0xffffffff


	//   ....[17]....
        /*0090*/ 	.word	0xffffffff


	//   ....[18]....
        /*0094*/ 	.word	0xffffffff


	//   ....[19]....
        /*0098*/ 	.word	0xffffffff


	//   ....[20]....
        /*009c*/ 	.word	0xffffffff


	//   ....[21]....
        /*00a0*/ 	.word	0xffffffff


	//   ....[22]....
        /*00a4*/ 	.word	0xffffffff


	//   ....[23]....
        /*00a8*/ 	.word	0xffffffff


	//   ....[24]....
        /*00ac*/ 	.word	0xffffffff


	//   ....[25]....
        /*00b0*/ 	.word	0xffffffff


	//   ....[26]....
        /*00b4*/ 	.word	0xffffffff


	//   ....[27]....
        /*00b8*/ 	.word	0xffffffff


	//   ....[28]....
        /*00bc*/ 	.word	0xffffffff


	//   ....[29]....
        /*00c0*/ 	.word	0xffffffff


	//----- nvinfo : EIATTR_COOP_GROUP_INSTR_OFFSETS
	.align		4
.L_449:
        /*00c4*/ 	.byte	0x04, 0x28
        /*00c6*/ 	.short	(.L_451 - .L_450)


	//   ....[0]....
.L_450:
        /*00c8*/ 	.word	0x00003dc0


	//   ....[1]....
        /*00cc*/ 	.word	0x00003dd0


	//   ....[2]....
        /*00d0*/ 	.word	0x00003de0


	//   ....[3]....
        /*00d4*/ 	.word	0x00003df0


	//   ....[4]....
        /*00d8*/ 	.word	0x00003e00


	//   ....[5]....
        /*00dc*/ 	.word	0x00003e10


	//   ....[6]....
        /*00e0*/ 	.word	0x00003e80


	//   ....[7]....
        /*00e4*/ 	.word	0x00003e90


	//   ....[8]....
        /*00e8*/ 	.word	0x00003ea0


	//   ....[9]....
        /*00ec*/ 	.word	0x00003eb0


	//   ....[10]....
        /*00f0*/ 	.word	0x00003ec0


	//   ....[11]....
        /*00f4*/ 	.word	0x00003ed0


	//   ....[12]....
        /*00f8*/ 	.word	0x00003f40


	//   ....[13]....
        /*00fc*/ 	.word	0x00003f50


	//   ....[14]....
        /*0100*/ 	.word	0x00003f60


	//   ....[15]....
        /*0104*/ 	.word	0x00003f70


	//   ....[16]....
        /*0108*/ 	.word	0x00003f80


	//   ....[17]....
        /*010c*/ 	.word	0x00003f90


	//   ....[18]....
        /*0110*/ 	.word	0x00004000


	//   ....[19]....
        /*0114*/ 	.word	0x00004010


	//   ....[20]....
        /*0118*/ 	.word	0x00004020


	//   ....[21]....
        /*011c*/ 	.word	0x00004030


	//   ....[22]....
        /*0120*/ 	.word	0x00004040


	//   ....[23]....
        /*0124*/ 	.word	0x00004050


	//   ....[24]....
        /*0128*/ 	.word	0x000040d0


	//   ....[25]....
        /*012c*/ 	.word	0x000040e0


	//   ....[26]....
        /*0130*/ 	.word	0x000040f0


	//   ....[27]....
        /*0134*/ 	.word	0x00004100


	//   ....[28]....
        /*0138*/ 	.word	0x00004110


	//   ....[29]....
        /*013c*/ 	.word	0x00004120


	//----- nvinfo : EIATTR_EXIT_INSTR_OFFSETS
	.align		4
.L_451:
        /*0140*/ 	.byte	0x04, 0x1c
        /*0142*/ 	.short	(.L_453 - .L_452)


	//   ....[0]....
.L_452:
        /*0144*/ 	.word	0x00004520


	//----- nvinfo : EIATTR_MAX_THREADS
	.align		4
.L_453:
        /*0148*/ 	.byte	0x04, 0x05
        /*014a*/ 	.short	(.L_455 - .L_454)
.L_454:
        /*014c*/ 	.word	0x00000080
        /*0150*/ 	.word	0x00000001
        /*0154*/ 	.word	0x00000001


	//----- nvinfo : EIATTR_CRS_STACK_SIZE
	.align		4
.L_455:
        /*0158*/ 	.byte	0x04, 0x1e
        /*015a*/ 	.short	(.L_457 - .L_456)
.L_456:
        /*015c*/ 	.word	0x00000000


	//----- nvinfo : EIATTR_CBANK_PARAM_SIZE
	.align		4
.L_457:
        /*0160*/ 	.byte	0x03, 0x19
        /*0162*/ 	.short	0x0018


	//----- nvinfo : EIATTR_PARAM_CBANK
	.align		4
        /*0164*/ 	.byte	0x04, 0x0a
        /*0166*/ 	.short	(.L_459 - .L_458)
	.align		4
.L_458:
        /*0168*/ 	.word	index@(.nv.constant0._Z31router_gemm_kernel_float_outputI13__nv_bfloat16Li128ELi8ELi6ELi384ELi7168EEvPfPKT_S4_)
        /*016c*/ 	.short	0x0210
        /*016e*/ 	.short	0x0018


	//----- nvinfo : EIATTR_SW_WAR
	.align		4
.L_459:
        /*0170*/ 	.byte	0x04, 0x36
        /*0172*/ 	.short	(.L_461 - .L_460)
.L_460:
        /*0174*/ 	.word	0x00000008
.L_461:


//--------------------- .nv.info._Z31router_gemm_kernel_float_outputI13__nv_bfloat16Li128ELi8ELi5ELi384ELi7168EEvPfPKT_S4_ --------------------------
	.section	.nv.info._Z31router_gemm_kernel_float_outputI13__nv_bfloat16Li128ELi8ELi5ELi384ELi7168EEvPfPKT_S4_,"",@"SHT_CUDA_INFO"
	.sectionflags	@""
	.align	4


	//----- nvinfo : EIATTR_CUDA_API_VERSION
	.align		4
        /*0000*/ 	.byte	0x04, 0x37
        /*0002*/ 	.short	(.L_463 - .L_462)
.L_462:
        /*0004*/ 	.word	0x00000082


	//----- nvinfo : EIATTR_KPARAM_INFO
	.align		4
.L_463:
        /*0008*/ 	.byte	0x04, 0x17
        /*000a*/ 	.short	(.L_465 - .L_464)
.L_464:
        /*000c*/ 	.word	0x00000000
        /*0010*/ 	.short	0x0002
        /*0012*/ 	.short	0x0010
        /*0014*/ 	.byte	0x00, 0xf0, 0x21, 0x00


	//----- nvinfo : EIATTR_KPARAM_INFO
	.align		4
.L_465:
        /*0018*/ 	.byte	0x04, 0x17
        /*001a*/ 	.short	(.L_467 - .L_466)
.L_466:
        /*001c*/ 	.word	0x00000000
        /*0020*/ 	.short	0x0001
        /*0022*/ 	.short	0x0008
        /*0024*/ 	.byte	0x00, 0xf0, 0x21, 0x00


	//----- nvinfo : EIATTR_KPARAM_INFO
	.align		4
.L_467:
        /*0028*/ 	.byte	0x04, 0x17
        /*002a*/ 	.short	(.L_469 - .L_468)
.L_468:
        /*002c*/ 	.word	0x00000000
        /*0030*/ 	.short	0x0000
        /*0032*/ 	.short	0x0000
        /*0034*/ 	.byte	0x00, 0xf0, 0x21, 0x00


	//----- nvinfo : EIATTR_SPARSE_MMA_MASK
	.align		4
.L_469:
        /*0038*/ 	.byte	0x03, 0x50
        /*003a*/ 	.short	0x0000


	//----- nvinfo : EIATTR_MAXREG_COUNT
	.align		4
        /*003c*/ 	.byte	0x03, 0x1b
        /*003e*/ 	.short	0x00ff


	//----- nvinfo : EIATTR_NUM_BARRIERS
	.align		4
        /*0040*/ 	.byte	0x02, 0x4c
        /*0042*/ 	.byte	0x01
	.zero		1


	//----- nvinfo : EIATTR_MERCURY_ISA_VERSION
	.align		4
        /*0044*/ 	.byte	0x03, 0x5f
        /*0046*/ 	.short	0x0101


	//----- nvinfo : EIATTR_COOP_GROUP_MASK_REGIDS
	.align		4
        /*0048*/ 	.byte	0x04, 0x29
        /*004a*/ 	.short	(.L_471 - .L_470)


	//   ....[0]....
.L_470:
        /*004c*/ 	.word	0xffffffff


	//   ....[1]....
        /*0050*/ 	.word	0xffffffff


	//   ....[2]....
        /*0054*/ 	.word	0xffffffff


	//   ....[3]....
        /*0058*/ 	.word	0xffffffff


	//   ....[4]....
        /*005c*/ 	.word	0xffffffff


	//   ....[5]....
        /*0060*/ 	.word	0xffffffff


	//   ....[6]....
        /*0064*/ 	.word	0xffffffff


	//   ....[7]....
        /*0068*/ 	.word	0xffffffff


	//   ....[8]....
        /*006c*/ 	.word	0xffffffff


	//   ....[9]....
        /*0070*/ 	.word	0xffffffff


	//   ....[10]....
        /*0074*/ 	.word	0xffffffff


	//   ....[11]....
        /*0078*/ 	.word	0xffffffff


	//   ....[12]....
        /*007c*/ 	.word	0xffffffff


	//   ....[13]....
        /*0080*/ 	.word	0xffffffff


	//   ....[14]....
        /*0084*/ 	.word	0xffffffff


	//   ....[15]....
        /*0088*/ 	.word	0xffffffff


	//   ....[16]....
        /*008c*/ 	.word	0xffffffff


	//   ....[17]....
        /*0090*/ 	.word	0xffffffff


	//   ....[18]....
        /*0094*/ 	.word	0xffffffff


	//   ....[19]....
        /*0098*/ 	.word	0xffffffff


	//   ....[20]....
        /*009c*/ 	.word	0xffffffff


	//   ....[21]....
        /*00a0*/ 	.word	0xffffffff


	//   ....[22]....
        /*00a4*/ 	.word	0xffffffff


	//   ....[23]....
        /*00a8*/ 	.word	0xffffffff


	//   ....[24]....
        /*00ac*/ 	.word	0xffffffff


	//----- nvinfo : EIATTR_COOP_GROUP_INSTR_OFFSETS
	.align		4
.L_471:
        /*00b0*/ 	.byte	0x04, 0x28
        /*00b2*/ 	.short	(.L_473 - .L_472)


	//   ....[0]....
.L_472:
        /*00b4*/ 	.word	0x00003490


	//   ....[1]....
        /*00b8*/ 	.word	0x000034a0


	//   ....[2]....
        /*00bc*/ 	.word	0x000034b0


	//   ....[3]....
        /*00c0*/ 	.word	0x000034c0


	//   ....[4]....
        /*00c4*/ 	.word	0x000034d0


	//   ....[5]....
        /*00c8*/ 	.word	0x00003530


	//   ....[6]....
        /*00cc*/ 	.word	0x00003540


	//   ....[7]....
        /*00d0*/ 	.word	0x00003550


	//   ....[8]....
        /*00d4*/ 	.word	0x00003560


	//   ....[9]....
        /*00d8*/ 	.word	0x00003570


	//   ....[10]....
        /*00dc*/ 	.word	0x000035d0


	//   ....[11]....
        /*00e0*/ 	.word	0x000035e0


	//   ....[12]....
        /*00e4*/ 	.word	0x000035f0


	//   ....[13]....
        /*00e8*/ 	.word	0x00003600


	//   ....[14]....
        /*00ec*/ 	.word	0x00003610


	//   ....[15]....
        /*00f0*/ 	.word	0x00003670


	//   ....[16]....
        /*00f4*/ 	.word	0x00003680


	//   ....[17]....
        /*00f8*/ 	.word	0x00003690


	//   ....[18]....
        /*00fc*/ 	.word	0x000036a0


	//   ....[19]....
        /*0100*/ 	.word	0x000036b0


	//   ....[20]....
        /*0104*/ 	.word	0x00003720


	//   ....[21]....
        /*0108*/ 	.word	0x00003730


	//   ....[22]....
        /*010c*/ 	.word	0x00003740


	//   ....[23]....
        /*0110*/ 	.word	0x00003750


	//   ....[24]....
        /*0114*/ 	.word	0x00003760


	//----- nvinfo : EIATTR_EXIT_INSTR_OFFSETS
	.align		4
.L_473:
        /*0118*/ 	.byte	0x04, 0x1c
        /*011a*/ 	.short	(.L_475 - .L_474)


	//   ....[0]....
.L_474:
        /*011c*/ 	.word	0x00003ae0


	//----- nvinfo : EIATTR_MAX_THREADS
	.align		4
.L_475:
        /*0120*/ 	.byte	0x04, 0x05
        /*0122*/ 	.short	(.L_477 - .L_476)
.L_476:
        /*0124*/ 	.word	0x00000080
        /*0128*/ 	.word	0x00000001
        /*012c*/ 	.word	0x00000001


	//----- nvinfo : EIATTR_CRS_STACK_SIZE
	.align		4
.L_477:
        /*0130*/ 	.byte	0x04, 0x1e
        /*0132*/ 	.short	(.L_479 - .L_478)
.L_478:
        /*0134*/ 	.word	0x00000000


	//----- nvinfo : EIATTR_CBANK_PARAM_SIZE
	.align		4
.L_479:
        /*0138*/ 	.byte	0x03, 0x19
        /*013a*/ 	.short	0x0018


	//----- nvinfo : EIATTR_PARAM_CBANK
	.align		4
        /*013c*/ 	.byte	0x04, 0x0a
        /*013e*/ 	.short	(.L_481 - .L_480)
	.align		4
.L_480:
        /*0140*/ 	.word	index@(.nv.constant0._Z31router_gemm_kernel_float_outputI13__nv_bfloat16Li128ELi8ELi5ELi384ELi7168EEvPfPKT_S4_)
        /*0144*/ 	.short	0x0210
        /*0146*/ 	.short	0x0018


	//----- nvinfo : EIATTR_SW_WAR
	.align		4
.L_481:
        /*0148*/ 	.byte	0x04, 0x36
        /*014a*/ 	.short	(.L_483 - .L_482)
.L_482:
        /*014c*/ 	.word	0x00000008
.L_483:


//--------------------- .nv.info._Z31router_gemm_kernel_float_outputI13__nv_bfloat16Li128ELi8ELi4ELi384ELi7168EEvPfPKT_S4_ --------------------------
	.section	.nv.info._Z31router_gemm_kernel_float_outputI13__nv_bfloat16Li128ELi8ELi4ELi384ELi7168EEvPfPKT_S4_,"",@"SHT_CUDA_INFO"
	.sectionflags	@""
	.align	4


	//----- nvinfo : EIATTR_CUDA_API_VERSION
	.align		4
        /*0000*/ 	.byte	0x04, 0x37
        /*0002*/ 	.short	(.L_485 - .L_484)
.L_484:
        /*0004*/ 	.word	0x00000082


	//----- nvinfo : EIATTR_KPARAM_INFO
	.align		4
.L_485:
        /*0008*/ 	.byte	0x04, 0x17
        /*000a*/ 	.short	(.L_487 - .L_486)
.L_486:
        /*000c*/ 	.word	0x00000000
        /*0010*/ 	.short	0x0002
        /*0012*/ 	.short	0x0010
        /*0014*/ 	.byte	0x00, 0xf0, 0x21, 0x00


	//----- nvinfo : EIATTR_KPARAM_INFO
	.align		4
.L_487:
        /*0018*/ 	.byte	0x04, 0x17
        /*001a*/ 	.short	(.L_489 - .L_488)
.L_488:
        /*001c*/ 	.word	0x00000000
        /*0020*/ 	.short	0x0001
        /*0022*/ 	.short	0x0008
        /*0024*/ 	.byte	0x00, 0xf0, 0x21, 0x00


	//----- nvinfo : EIATTR_KPARAM_INFO
	.align		4
.L_489:
        /*0028*/ 	.byte	0x04, 0x17
        /*002a*/ 	.short	(.L_491 - .L_490)
.L_490:
        /*002c*/ 	.word	0x00000000
        /*0030*/ 	.short	0x0000
        /*0032*/ 	.short	0x0000
        /*0034*/ 	.byte	0x00, 0xf0, 0x21, 0x00


	//----- nvinfo : EIATTR_SPARSE_MMA_MASK
	.align		4
.L_491:
        /*0038*/ 	.byte	0x03, 0x50
        /*003a*/ 	.short	0x0000


	//----- nvinfo : EIATTR_MAXREG_COUNT
	.align		4
        /*003c*/ 	.byte	0x03, 0x1b
        /*003e*/ 	.short	0x00ff


	//----- nvinfo : EIATTR_NUM_BARRIERS
	.align		4
        /*0040*/ 	.byte	0x02, 0x4c
        /*0042*/ 	.byte	0x01
	.zero		1


	//----- nvinfo : EIATTR_MERCURY_ISA_VERSION
	.align		4
        /*0044*/ 	.byte	0x03, 0x5f
        /*0046*/ 	.short	0x0101


	//----- nvinfo : EIATTR_COOP_GROUP_MASK_REGIDS
	.align		4
        /*0048*/ 	.byte	0x04, 0x29
        /*004a*/ 	.short	(.L_493 - .L_492)


	//   ....[0]....
.L_492:
        /*004c*/ 	.word	0xffffffff


	//   ....[1]....
        /*0050*/ 	.word	0xffffffff


	//   ....[2]....
        /*0054*/ 	.word	0xffffffff


	//   ....[3]....
        /*0058*/ 	.word	0xffffffff


	//   ....[4]....
        /*005c*/ 	.word	0xffffffff


	//   ....[5]....
        /*0060*/ 	.word	0xffffffff


	//   ....[6]....
        /*0064*/ 	.word	0xffffffff


	//   ....[7]....
        /*0068*/ 	.word	0xffffffff


	//   ....[8]....
        /*006c*/ 	.word	0xffffffff


	//   ....[9]....
        /*0070*/ 	.word	0xffffffff


	//   ....[10]....
        /*0074*/ 	.word	0xffffffff


	//   ....[11]....
        /*0078*/ 	.word	0xffffffff


	//   ....[12]....
        /*007c*/ 	.word	0xffffffff


	//   ....[13]....
        /*0080*/ 	.word	0xffffffff


	//   ....[14]....
        /*0084*/ 	.word	0xffffffff


	//   ....[15]....
        /*0088*/ 	.word	0xffffffff


	//   ....[16]....
        /*008c*/ 	.word	0xffffffff


	//   ....[17]....
        /*0090*/ 	.word	0xffffffff


	//   ....[18]....
        /*0094*/ 	.word	0xffffffff


	//   ....[19]....
        /*0098*/ 	.word	0xffffffff


	//----- nvinfo : EIATTR_COOP_GROUP_INSTR_OFFSETS
	.align		4
.L_493:
        /*009c*/ 	.byte	0x04, 0x28
        /*009e*/ 	.short	(.L_495 - .L_494)


	//   ....[0]....
.L_494:
        /*00a0*/ 	.word	0x00002b60


	//   ....[1]....
        /*00a4*/ 	.word	0x00002b70


	//   ....[2]....
        /*00a8*/ 	.word	0x00002b80


	//   ....[3]....
        /*00ac*/ 	.word	0x00002b90


	//   ....[4]....
        /*00b0*/ 	.word	0x00002be0


	//   ....[5]....
        /*00b4*/ 	.word	0x00002bf0


	//   ....[6]....
        /*00b8*/ 	.word	0x00002c00


	//   ....[7]....
        /*00bc*/ 	.word	0x00002c10


	//   ....[8]....
        /*00c0*/ 	.word	0x00002c60


	//   ....[9]....
        /*00c4*/ 	.word	0x00002c70


	//   ....[10]....
        /*00c8*/ 	.word	0x00002c80


	//   ....[11]....
        /*00cc*/ 	.word	0x00002c90


	//   ....[12]....
        /*00d0*/ 	.word	0x00002ce0


	//   ....[13]....
        /*00d4*/ 	.word	0x00002cf0


	//   ....[14]....
        /*00d8*/ 	.word	0x00002d00


	//   ....[15]....
        /*00dc*/ 	.word	0x00002d10


	//   ....[16]....
        /*00e0*/ 	.word	0x00002d70


	//   ....[17]....
        /*00e4*/ 	.word	0x00002d80


	//   ....[18]....
        /*00e8*/ 	.word	0x00002d90


	//   ....[19]....
        /*00ec*/ 	.word	0x00002da0


	//----- nvinfo : EIATTR_EXIT_INSTR_OFFSETS
	.align		4
.L_495:
        /*00f0*/ 	.byte	0x04, 0x1c
        /*00f2*/ 	.short	(.L_497 - .L_496)


	//   ....[0]....
.L_496:
        /*00f4*/ 	.word	0x000030a0


	//----- nvinfo : EIATTR_MAX_THREADS
	.align		4
.L_497:
        /*00f8*/ 	.byte	0x04, 0x05
        /*00fa*/ 	.short	(.L_499 - .L_498)
.L_498:
        /*00fc*/ 	.word	0x00000080
        /*0100*/ 	.word	0x00000001
        /*0104*/ 	.word	0x00000001


	//----- nvinfo : EIATTR_CRS_STACK_SIZE
	.align		4
.L_499:
        /*0108*/ 	.byte	0x04, 0x1e
        /*010a*/ 	.short	(.L_501 - .L_500)
.L_500:
        /*010c*/ 	.word	0x00000000


	//----- nvinfo : EIATTR_CBANK_PARAM_SIZE
	.align		4
.L_501:
        /*0110*/ 	.byte	0x03, 0x19
        /*0112*/ 	.short	0x0018


	//----- nvinfo : EIATTR_PARAM_CBANK
	.align		4
        /*0114*/ 	.byte	0x04, 0x0a
        /*0116*/ 	.short	(.L_503 - .L_502)
	.align		4
.L_502:
        /*0118*/ 	.word	index@(.nv.constant0._Z31router_gemm_kernel_float_outputI13__nv_bfloat16Li128ELi8ELi4ELi384ELi7168EEvPfPKT_S4_)
        /*011c*/ 	.short	0x0210
        /*011e*/ 	.short	0x0018


	//----- nvinfo : EIATTR_SW_WAR
	.align		4
.L_503:
        /*0120*/ 	.byte	0x04, 0x36
        /*0122*/ 	.short	(.L_505 - .L_504)
.L_504:
        /*0124*/ 	.word	0x00000008
.L_505:


//--------------------- .nv.info._Z31router_gemm_kernel_float_outputI13__nv_bfloat16Li128ELi8ELi3ELi384ELi7168EEvPfPKT_S4_ --------------------------
	.section	.nv.info._Z31router_gemm_kernel_float_outputI13__nv_bfloat16Li128ELi8ELi3ELi384ELi7168EEvPfPKT_S4_,"",@"SHT_CUDA_INFO"
	.sectionflags	@""
	.align	4


	//----- nvinfo : EIATTR_CUDA_API_VERSION
	.align		4
        /*0000*/ 	.byte	0x04, 0x37
        /*0002*/ 	.short	(.L_507 - .L_506)
.L_506:
        /*0004*/ 	.word	0x00000082


	//----- nvinfo : EIATTR_KPARAM_INFO
	.align		4
.L_507:
        /*0008*/ 	.byte	0x04, 0x17
        /*000a*/ 	.short	(.L_509 - .L_508)
.L_508:
        /*000c*/ 	.word	0x00000000
        /*0010*/ 	.short	0x0002
        /*0012*/ 	.short	0x0010
        /*0014*/ 	.byte	0x00, 0xf0, 0x21, 0x00


	//----- nvinfo : EIATTR_KPARAM_INFO
	.align		4
.L_509:
        /*0018*/ 	.byte	0x04, 0x17
        /*001a*/ 	.short	(.L_511 - .L_510)
.L_510:
        /*001c*/ 	.word	0x00000000
        /*0020*/ 	.short	0x0001
        /*0022*/ 	.short	0x0008
        /*0024*/ 	.byte	0x00, 0xf0, 0x21, 0x00


	//----- nvinfo : EIATTR_KPARAM_INFO
	.align		4
.L_511:
        /*0028*/ 	.byte	0x04, 0x17
        /*002a*/ 	.short	(.L_513 - .L_512)
.L_512:
        /*002c*/ 	.word	0x00000000
        /*0030*/ 	.short	0x0000
        /*0032*/ 	.short	0x0000
        /*0034*/ 	.byte	0x00, 0xf0, 0x21, 0x00


	//----- nvinfo : EIATTR_SPARSE_MMA_MASK
	.align		4
.L_513:
        /*0038*/ 	.byte	0x03, 0x50
        /*003a*/ 	.short	0x0000


	//----- nvinfo : EIATTR_MAXREG_COUNT
	.align		4
        /*003c*/ 	.byte	0x03, 0x1b
        /*003e*/ 	.short	0x00ff


	//----- nvinfo : EIATTR_NUM_BARRIERS
	.align		4
        /*0040*/ 	.byte	0x02, 0x4c
        /*0042*/ 	.byte	0x01
	.zero		1


	//----- nvinfo : EIATTR_MERCURY_ISA_VERSION
	.align		4
        /*0044*/ 	.byte	0x03, 0x5f
        /*0046*/ 	.short	0x0101


	//----- nvinfo : EIATTR_COOP_GROUP_MASK_REGIDS
	.align		4
        /*0048*/ 	.byte	0x04, 0x29
        /*004a*/ 	.short	(.L_515 - .L_514)


	//   ....[0]....
.L_514:
        /*004c*/ 	.word	0xffffffff


	//   ....[1]....
        /*0050*/ 	.word	0xffffffff


	//   ....[2]....
        /*0054*/ 	.word	0xffffffff


	//   ....[3]....
        /*0058*/ 	.word	0xffffffff


	//   ....[4]....
        /*005c*/ 	.word	0xffffffff


	//   ....[5]....
        /*0060*/ 	.word	0xffffffff


	//   ....[6]....
        /*0064*/ 	.word	0xffffffff


	//   ....[7]....
        /*0068*/ 	.word	0xffffffff


	//   ....[8]....
        /*006c*/ 	.word	0xffffffff


	//   ....[9]....
        /*0070*/ 	.word	0xffffffff


	//   ....[10]....
        /*0074*/ 	.word	0xffffffff


	//   ....[11]....
        /*0078*/ 	.word	0xffffffff


	//   ....[12]....
        /*007c*/ 	.word	0xffffffff


	//   ....[13]....
        /*0080*/ 	.word	0xffffffff


	//   ....[14]....
        /*0084*/ 	.word	0xffffffff


	//----- nvinfo : EIATTR_COOP_GROUP_INSTR_OFFSETS
	.align		4
.L_515:
        /*0088*/ 	.byte	0x04, 0x28
        /*008a*/ 	.short	(.L_517 - .L_516)


	//   ....[0]....
.L_516:
        /*008c*/ 	.word	0x00002230


	//   ....[1]....
        /*0090*/ 	.word	0x00002240


	//   ....[2]....
        /*0094*/ 	.word	0x00002250


	//   ....[3]....
        /*0098*/ 	.word	0x00002290


	//   ....[4]....
        /*009c*/ 	.word	0x000022a0


	//   ....[5]....
        /*00a0*/ 	.word	0x000022b0


	//   ....[6]....
        /*00a4*/ 	.word	0x000022f0


	//   ....[7]....
        /*00a8*/ 	.word	0x00002300


	//   ....[8]....
        /*00ac*/ 	.word	0x00002310


	//   ....[9]....
        /*00b0*/ 	.word	0x00002350


	//   ....[10]....
        /*00b4*/ 	.word	0x00002360


	//   ....[11]....
        /*00b8*/ 	.word	0x00002370


	//   ....[12]....
        /*00bc*/ 	.word	0x000023c0


	//   ....[13]....
        /*00c0*/ 	.word	0x000023d0


	//   ....[14]....
        /*00c4*/ 	.word	0x000023e0


	//----- nvinfo : EIATTR_EXIT_INSTR_OFFSETS
	.align		4
.L_517:
        /*00c8*/ 	.byte	0x04, 0x1c
        /*00ca*/ 	.short	(.L_519 - .L_518)


	//   ....[0]....
.L_518:
        /*00cc*/ 	.word	0x00002660


	//----- nvinfo : EIATTR_MAX_THREADS
	.align		4
.L_519:
        /*00d0*/ 	.byte	0x04, 0x05
        /*00d2*/ 	.short	(.L_521 - .L_520)
.L_520:
        /*00d4*/ 	.word	0x00000080
        /*00d8*/ 	.word	0x00000001
        /*00dc*/ 	.word	0x00000001


	//----- nvinfo : EIATTR_CRS_STACK_SIZE
	.align		4
.L_521:
        /*00e0*/ 	.byte	0x04, 0x1e
        /*00e2*/ 	.short	(.L_523 - .L_522)
.L_522:
        /*00e4*/ 	.word	0x00000000


	//----- nvinfo : EIATTR_CBANK_PARAM_SIZE
	.align		4
.L_523:
        /*00e8*/ 	.byte	0x03, 0x19
        /*00ea*/ 	.short	0x0018


	//----- nvinfo : EIATTR_PARAM_CBANK
	.align		4
        /*00ec*/ 	.byte	0x04, 0x0a
        /*00ee*/ 	.short	(.L_525 - .L_524)
	.align		4
.L_524:
        /*00f0*/ 	.word	index@(.nv.constant0._Z31router_gemm_kernel_float_outputI13__nv_bfloat16Li128ELi8ELi3ELi384ELi7168EEvPfPKT_S4_)
        /*00f4*/ 	.short	0x0210
        /*00f6*/ 	.short	0x0018


	//----- nvinfo : EIATTR_SW_WAR
	.align		4
.L_525:
        /*00f8*/ 	.byte	0x04, 0x36
        /*00fa*/ 	.short	(.L_527 - .L_526)
.L_526:
        /*00fc*/ 	.word	0x00000008
.L_527:


//--------------------- .nv.info._Z31router_gemm_kernel_float_outputI13__nv_bfloat16Li128ELi8ELi2ELi384ELi7168EEvPfPKT_S4_ --------------------------
	.section	.nv.info._Z31router_gemm_kernel_float_outputI13__nv_bfloat16Li128ELi8ELi2ELi384ELi7168EEvPfPKT_S4_,"",@"SHT_CUDA_INFO"
	.sectionflags	@""
	.align	4


	//----- nvinfo : EIATTR_CUDA_API_VERSION
	.align		4
        /*0000*/ 	.byte	0x04, 0x37
        /*0002*/ 	.short	(.L_529 - .L_528)
.L_528:
        /*0004*/ 	.word	0x00000082


	//----- nvinfo : EIATTR_KPARAM_INFO
	.align		4
.L_529:
        /*0008*/ 	.byte	0x04, 0x17
        /*000a*/ 	.short	(.L_531 - .L_530)
.L_530:
        /*000c*/ 	.word	0x00000000
        /*0010*/ 	.short	0x0002
        /*0012*/ 	.short	0x0010
        /*0014*/ 	.byte	0x00, 0xf0, 0x21, 0x00


	//----- nvinfo : EIATTR_KPARAM_INFO
	.align		4
.L_531:
        /*0018*/ 	.byte	0x04, 0x17
        /*001a*/ 	.short	(.L_533 - .L_532)
.L_532:
        /*001c*/ 	.word	0x00000000
        /*0020*/ 	.short	0x0001
        /*0022*/ 	.short	0x0008
        /*0024*/ 	.byte	0x00, 0xf0, 0x21, 0x00


	//----- nvinfo : EIATTR_KPARAM_INFO
	.align		4
.L_533:
        /*0028*/ 	.byte	0x04, 0x17
        /*002a*/ 	.short	(.L_535 - .L_534)
.L_534:
        /*002c*/ 	.word	0x00000000
        /*0030*/ 	.short	0x0000
        /*0032*/ 	.short	0x0000
        /*0034*/ 	.byte	0x00, 0xf0, 0x21, 0x00


	//----- nvinfo : EIATTR_SPARSE_MMA_MASK
	.align		4
.L_535:
        /*0038*/ 	.byte	0x03, 0x50
        /*003a*/ 	.short	0x0000


	//----- nvinfo : EIATTR_MAXREG_COUNT
	.align		4
        /*003c*/ 	.byte	0x03, 0x1b
        /*003e*/ 	.short	0x00ff


	//----- nvinfo : EIATTR_NUM_BARRIERS
	.align		4
        /*0040*/ 	.byte	0x02, 0x4c
        /*0042*/ 	.byte	0x01
	.zero		1


	//----- nvinfo : EIATTR_MERCURY_ISA_VERSION
	.align		4
        /*0044*/ 	.byte	0x03, 0x5f
        /*0046*/ 	.short	0x0101


	//----- nvinfo : EIATTR_COOP_GROUP_MASK_REGIDS
	.align		4
        /*0048*/ 	.byte	0x04, 0x29
        /*004a*/ 	.short	(.L_537 - .L_536)


	//   ....[0]....
.L_536:
        /*004c*/ 	.word	0xffffffff


	//   ....[1]....
        /*0050*/ 	.word	0xffffffff


	//   ....[2]....
        /*0054*/ 	.word	0xffffffff


	//   ....[3]....
        /*0058*/ 	.word	0xffffffff


	//   ....[4]....
        /*005c*/ 	.word	0xffffffff


	//   ....[5]....
        /*0060*/ 	.word	0xffffffff


	//   ....[6]....
        /*0064*/ 	.word	0xffffffff


	//   ....[7]....
        /*0068*/ 	.word	0xffffffff


	//   ....[8]....
        /*006c*/ 	.word	0xffffffff


	//   ....[9]....
        /*0070*/ 	.word	0xffffffff


	//----- nvinfo : EIATTR_COOP_GROUP_INSTR_OFFSETS
	.align		4
.L_537:
        /*0074*/ 	.byte	0x04, 0x28
        /*0076*/ 	.short	(.L_539 - .L_538)


	//   ....[0]....
.L_538:
        /*0078*/ 	.word	0x00001900


	//   ....[1]....
        /*007c*/ 	.word	0x00001910


	//   ....[2]....
        /*0080*/ 	.word	0x00001940


	//   ....[3]....
        /*0084*/ 	.word	0x00001950


	//   ....[4]....
        /*0088*/ 	.word	0x00001980


	//   ....[5]....
        /*008c*/ 	.word	0x00001990


	//   ....[6]....
        /*0090*/ 	.word	0x000019c0


	//   ....[7]....
        /*0094*/ 	.word	0x000019d0


	//   ....[8]....
        /*0098*/ 	.word	0x00001a20


	//   ....[9]....
        /*009c*/ 	.word	0x00001a30


	//----- nvinfo : EIATTR_EXIT_INSTR_OFFSETS
	.align		4
.L_539:
        /*00a0*/ 	.byte	0x04, 0x1c
        /*00a2*/ 	.short	(.L_541 - .L_540)


	//   ....[0]....
.L_540:
        /*00a4*/ 	.word	0x00001c20


	//----- nvinfo : EIATTR_MAX_THREADS
	.align		4
.L_541:
        /*00a8*/ 	.byte	0x04, 0x05
        /*00aa*/ 	.short	(.L_543 - .L_542)
.L_542:
        /*00ac*/ 	.word	0x00000080
        /*00b0*/ 	.word	0x00000001
        /*00b4*/ 	.word	0x00000001


	//----- nvinfo : EIATTR_CRS_STACK_SIZE
	.align		4
.L_543:
        /*00b8*/ 	.byte	0x04, 0x1e
        /*00ba*/ 	.short	(.L_545 - .L_544)
.L_544:
        /*00bc*/ 	.word	0x00000000


	//----- nvinfo : EIATTR_CBANK_PARAM_SIZE
	.align		4
.L_545:
        /*00c0*/ 	.byte	0x03, 0x19
        /*00c2*/ 	.short	0x0018


	//----- nvinfo : EIATTR_PARAM_CBANK
	.align		4
        /*00c4*/ 	.byte	0x04, 0x0a
        /*00c6*/ 	.short	(.L_547 - .L_546)
	.align		4
.L_546:
        /*00c8*/ 	.word	index@(.nv.constant0._Z31router_gemm_kernel_float_outputI13__nv_bfloat16Li128ELi8ELi2ELi384ELi7168EEvPfPKT_S4_)
        /*00cc*/ 	.short	0x0210
        /*00ce*/ 	.short	0x0018


	//----- nvinfo : EIATTR_SW_WAR
	.align		4
.L_547:
        /*00d0*/ 	.byte	0x04, 0x36
        /*00d2*/ 	.short	(.L_549 - .L_548)
.L_548:
        /*00d4*/ 	.word	0x00000008
.L_549:


//--------------------- .nv.info._Z31router_gemm_kernel_float_outputI13__nv_bfloat16Li128ELi8ELi1ELi384ELi7168EEvPfPKT_S4_ --------------------------
	.section	.nv.info._Z31router_gemm_kernel_float_outputI13__nv_bfloat16Li128ELi8ELi1ELi384ELi7168EEvPfPKT_S4_,"",@"SHT_CUDA_INFO"
	.sectionflags	@""
	.align	4


	//----- nvinfo : EIATTR_CUDA_API_VERSION
	.align		4
        /*0000*/ 	.byte	0x04, 0x37
        /*0002*/ 	.short	(.L_551 - .L_550)
.L_550:
        /*0004*/ 	.word	0x00000082


	//----- nvinfo : EIATTR_KPARAM_INFO
	.align		4
.L_551:
        /*0008*/ 	.byte	0x04, 0x17
        /*000a*/ 	.short	(.L_553 - .L_552)
.L_552:
        /*000c*/ 	.word	0x00000000
        /*0010*/ 	.short	0x0002
        /*0012*/ 	.short	0x0010
        /*0014*/ 	.byte	0x00, 0xf0, 0x21, 0x00


	//----- nvinfo : EIATTR_KPARAM_INFO
	.align		4
.L_553:
        /*0018*/ 	.byte	0x04, 0x17
        /*001a*/ 	.short	(.L_555 - .L_554)
.L_554:
        /*001c*/ 	.word	0x00000000
        /*0020*/ 	.short	0x0001
        /*0022*/ 	.short	0x0008
        /*0024*/ 	.byte	0x00, 0xf0, 0x21, 0x00


	//----- nvinfo : EIATTR_KPARAM_INFO
	.align		4
.L_555:
        /*0028*/ 	.byte	0x04, 0x17
        /*002a*/ 	.short	(.L_557 - .L_556)
.L_556:
        /*002c*/ 	.word	0x00000000
        /*0030*/ 	.short	0x0000
        /*0032*/ 	.short	0x0000
        /*0034*/ 	.byte	0x00, 0xf0, 0x21, 0x00


	//----- nvinfo : EIATTR_SPARSE_MMA_MASK
	.align		4
.L_557:
        /*0038*/ 	.byte	0x03, 0x50
        /*003a*/ 	.short	0x0000


	//----- nvinfo : EIATTR_MAXREG_COUNT
	.align		4
        /*003c*/ 	.byte	0x03, 0x1b
        /*003e*/ 	.short	0x00ff


	//----- nvinfo : EIATTR_NUM_BARRIERS
	.align		4
        /*0040*/ 	.byte	0x02, 0x4c
        /*0042*/ 	.byte	0x01
	.zero		1


	//----- nvinfo : EIATTR_MERCURY_ISA_VERSION
	.align		4
        /*0044*/ 	.byte	0x03, 0x5f
        /*0046*/ 	.short	0x0101


	//----- nvinfo : EIATTR_COOP_GROUP_MASK_REGIDS
	.align		4
        /*0048*/ 	.byte	0x04, 0x29
        /*004a*/ 	.short	(.L_559 - .L_558)


	//   ....[0]....
.L_558:
        /*004c*/ 	.word	0xffffffff


	//   ....[1]....
        /*0050*/ 	.word	0xffffffff


	//   ....[2]....
        /*0054*/ 	.word	0xffffffff


	//   ....[3]....
        /*0058*/ 	.word	0xffffffff


	//   ....[4]....
        /*005c*/ 	.word	0xffffffff


	//----- nvinfo : EIATTR_COOP_GROUP_INSTR_OFFSETS
	.align		4
.L_559:
        /*0060*/ 	.byte	0x04, 0x28
        /*0062*/ 	.short	(.L_561 - .L_560)


	//   ....[0]....
.L_560:
        /*0064*/ 	.word	0x00000fd0


	//   ....[1]....
        /*0068*/ 	.word	0x00000ff0


	//   ....[2]....
        /*006c*/ 	.word	0x00001010


	//   ....[3]....
        /*0070*/ 	.word	0x00001040


	//   ....[4]....
        /*0074*/ 	.word	0x00001070


	//----- nvinfo : EIATTR_EXIT_INSTR_OFFSETS
	.align		4
.L_561:
        /*0078*/ 	.byte	0x04, 0x1c
        /*007a*/ 	.short	(.L_563 - .L_562)


	//   ....[0]....
.L_562:
        /*007c*/ 	.word	0x00001240


	//----- nvinfo : EIATTR_MAX_THREADS
	.align		4
.L_563:
        /*0080*/ 	.byte	0x04, 0x05
        /*0082*/ 	.short	(.L_565 - .L_564)
.L_564:
        /*0084*/ 	.word	0x00000080
        /*0088*/ 	.word	0x00000001
        /*008c*/ 	.word	0x00000001


	//----- nvinfo : EIATTR_CRS_STACK_SIZE
	.align		4
.L_565:
        /*0090*/ 	.byte	0x04, 0x1e
        /*0092*/ 	.short	(.L_567 - .L_566)
.L_566:
        /*0094*/ 	.word	0x00000000


	//----- nvinfo : EIATTR_CBANK_PARAM_SIZE
	.align		4
.L_567:
        /*0098*/ 	.byte	0x03, 0x19
        /*009a*/ 	.short	0x0018


	//----- nvinfo : EIATTR_PARAM_CBANK
	.align		4
        /*009c*/ 	.byte	0x04, 0x0a
        /*009e*/ 	.short	(.L_569 - .L_568)
	.align		4
.L_568:
        /*00a0*/ 	.word	index@(.nv.constant0._Z31router_gemm_kernel_float_outputI13__nv_bfloat16Li128ELi8ELi1ELi384ELi7168EEvPfPKT_S4_)
        /*00a4*/ 	.short	0x0210
        /*00a6*/ 	.short	0x0018


	//----- nvinfo : EIATTR_SW_WAR
	.align		4
.L_569:
        /*00a8*/ 	.byte	0x04, 0x36
        /*00aa*/ 	.short	(.L_571 - .L_570)
.L_570:
        /*00ac*/ 	.word	0x00000008
.L_571:


//--------------------- .nv.info._Z31router_gemm_kernel_float_outputI13__nv_bfloat16Li128ELi8ELi16ELi256ELi7168EEvPfPKT_S4_ --------------------------
	.section	.nv.info._Z31router_gemm_kernel_float_outputI13__nv_bfloat16Li128ELi8ELi16ELi256ELi7168EEvPfPKT_S4_,"",@"SHT_CUDA_INFO"
	.sectionflags	@""
	.align	4


	//----- nvinfo : EIATTR_CUDA_API_VERSION
	.align		4
        /*0000*/ 	.byte	0x04, 0x37
        /*0002*/ 	.short	(.L_573 - .L_572)
.L_572:
        /*0004*/ 	.word	0x00000082


	//----- nvinfo : EIATTR_KPARAM_INFO
	.align		4
.L_573:
        /*0008*/ 	.byte	0x04, 0x17
        /*000a*/ 	.short	(.L_575 - .L_574)
.L_574:
        /*000c*/ 	.word	0x00000000
        /*0010*/ 	.short	0x0002
        /*0012*/ 	.short	0x0010
        /*0014*/ 	.byte	0x00, 0xf0, 0x21, 0x00


	//----- nvinfo : EIATTR_KPARAM_INFO
	.align		4
.L_575:
        /*0018*/ 	.byte	0x04, 0x17
        /*001a*/ 	.short	(.L_577 - .L_576)
.L_576:
        /*001c*/ 	.word	0x00000000
        /*0020*/ 	.short	0x0001
        /*0022*/ 	.short	0x0008
        /*0024*/ 	.byte	0x00, 0xf0, 0x21, 0x00


	//----- nvinfo : EIATTR_KPARAM_INFO
	.align		4
.L_577:
        /*0028*/ 	.byte	0x04, 0x17
        /*002a*/ 	.short	(.L_579 - .L_578)
.L_578:
        /*002c*/ 	.word	0x00000000
        /*0030*/ 	.short	0x0000
        /*0032*/ 	.short	0x0000
        /*0034*/ 	.byte	0x00, 0xf0, 0x21, 0x00


	//----- nvinfo : EIATTR_SPARSE_MMA_MASK
	.align		4
.L_579:
        /*0038*/ 	.byte	0x03, 0x50
        /*003a*/ 	.short	0x0000


	//----- nvinfo : EIATTR_MAXREG_COUNT
	.align		4
        /*003c*/ 	.byte	0x03, 0x1b
        /*003e*/ 	.short	0x00ff


	//----- nvinfo : EIATTR_NUM_BARRIERS
	.align		4
        /*0040*/ 	.byte	0x02, 0x4c
        /*0042*/ 	.byte	0x01
	.zero		1


	//----- nvinfo : EIATTR_MERCURY_ISA_VERSION
	.align		4
        /*0044*/ 	.byte	0x03, 0x5f
        /*0046*/ 	.short	0x0101


	//----- nvinfo : EIATTR_COOP_GROUP_MASK_REGIDS
	.align		4
        /*0048*/ 	.byte	0x04, 0x29
        /*004a*/ 	.short	(.L_581 - .L_580)


	//   ....[0]....
.L_580:
        /*004c*/ 	.word	0xffffffff


	//   ....[1]....
        /*0050*/ 	.word	0xffffffff


	//   ....[2]....
        /*0054*/ 	.word	0xffffffff


	//   ....[3]....
        /*0058*/ 	.word	0xffffffff


	//   ....[4]....
        /*005c*/ 	.word	0xffffffff


	//   ....[5]....
        /*0060*/ 	.word	0xffffffff


	//   ....[6]....
        /*0064*/ 	.word	0xffffffff


	//   ....[7]....
        /*0068*/ 	.word	0xffffffff


	//   ....[8]....
        /*006c*/ 	.word	0xffffffff


	//   ....[9]....
        /*0070*/ 	.word	0xffffffff


	//   ....[10]....
        /*0074*/ 	.word	0xffffffff


	//   ....[11]....
        /*0078*/ 	.word	0xffffffff


	//   ....[12]....
        /*007c*/ 	.word	0xffffffff


	//   ....[13]....
        /*0080*/ 	.word	0xffffffff


	//   ....[14]....
        /*0084*/ 	.word	0xffffffff


	//   ....[15]....
        /*0088*/ 	.word	0xffffffff


	//   ....[16]....
        /*008c*/ 	.word	0xffffffff


	//   ....[17]....
        /*0090*/ 	.word	0xffffffff


	//   ....[18]....
        /*0094*/ 	.word	0xffffffff


	//   ....[19]....
        /*0098*/ 	.word	0xffffffff


	//   ....[20]....
        /*009c*/ 	.word	0xffffffff


	//   ....[21]....
        /*00a0*/ 	.word	0xffffffff


	//   ....[22]....
        /*00a4*/ 	.word	0xffffffff


	//   ....[23]....
        /*00a8*/ 	.word	0xffffffff


	//   ....[24]....
        /*00ac*/ 	.word	0xffffffff


	//   ....[25]....
        /*00b0*/ 	.word	0xffffffff


	//   ....[26]....
        /*00b4*/ 	.word	0xffffffff


	//   ....[27]....
        /*00b8*/ 	.word	0xffffffff


	//   ....[28]....
        /*00bc*/ 	.word	0xffffffff


	//   ....[29]....
        /*00c0*/ 	.word	0xffffffff


	//   ....[30]....
        /*00c4*/ 	.word	0xffffffff


	//   ....[31]....
        /*00c8*/ 	.word	0xffffffff


	//   ....[32]....
        /*00cc*/ 	.word	0xffffffff


	//   ....[33]....
        /*00d0*/ 	.word	0xffffffff


	//   ....[34]....
        /*00d4*/ 	.word	0xffffffff


	//   ....[35]....
        /*00d8*/ 	.word	0xffffffff


	//   ....[36]....
        /*00dc*/ 	.word	0xffffffff


	//   ....[37]....
        /*00e0*/ 	.word	0xffffffff


	//   ....[38]....
        /*00e4*/ 	.word	0xffffffff


	//   ....[39]....
        /*00e8*/ 	.word	0xffffffff


	//   ....[40]....
        /*00ec*/ 	.word	0xffffffff


	//   ....[41]....
        /*00f0*/ 	.word	0xffffffff


	//   ....[42]....
        /*00f4*/ 	.word	0xffffffff


	//   ....[43]....
        /*00f8*/ 	.word	0xffffffff


	//   ....[44]....
        /*00fc*/ 	.word	0xffffffff


	//   ....[45]....
        /*0100*/ 	.word	0xffffffff


	//   ....[46]....
        /*0104*/ 	.word	0xffffffff


	//   ....[47]....
        /*0108*/ 	.word	0xffffffff


	//   ....[48]....
        /*010c*/ 	.word	0xffffffff


	//   ....[49]....
        /*0110*/ 	.word	0xffffffff


	//   ....[50]....
        /*0114*/ 	.word	0xffffffff


	//   ....[51]....
        /*0118*/ 	.word	0xffffffff


	//   ....[52]....
        /*011c*/ 	.word	0xffffffff


	//   ....[53]....
        /*0120*/ 	.word	0xffffffff


	//   ....[54]....
        /*0124*/ 	.word	0xffffffff


	//   ....[55]....
        /*0128*/ 	.word	0xffffffff


	//   ....[56]....
        /*012c*/ 	.word	0xffffffff


	//   ....[57]....
        /*0130*/ 	.word	0xffffffff


	//   ....[58]....
        /*0134*/ 	.word	0xffffffff


	//   ....[59]....
        /*0138*/ 	.word	0xffffffff


	//   ....[60]....
        /*013c*/ 	.word	0xffffffff


	//   ....[61]....
        /*0140*/ 	.word	0xffffffff


	//   ....[62]....
        /*0144*/ 	.word	0xffffffff


	//   ....[63]....
        /*0148*/ 	.word	0xffffffff


	//   ....[64]....
        /*014c*/ 	.word	0xffffffff


	//   ....[65]....
        /*0150*/ 	.word	0xffffffff


	//   ....[66]....
        /*0154*/ 	.word	0xffffffff


	//   ....[67]....
        /*0158*/ 	.word	0xffffffff


	//   ....[68]....
        /*015c*/ 	.word	0xffffffff


	//   ....[69]....
        /*0160*/ 	.word	0xffffffff


	//   ....[70]....
        /*0164*/ 	.word	0xffffffff


	//   ....[71]....
        /*0168*/ 	.word	0xffffffff


	//   ....[72]....
        /*016c*/ 	.word	0xffffffff


	//   ....[73]....
        /*0170*/ 	.word	0xffffffff


	//   ....[74]....
        /*0174*/ 	.word	0xffffffff


	//   ....[75]....
        /*0178*/ 	.word	0xffffffff


	//   ....[76]....
        /*017c*/ 	.word	0xffffffff


	//   ....[77]....
        /*0180*/ 	.word	0xffffffff


	//   ....[78]....
        /*0184*/ 	.word	0xffffffff


	//   ....[79]....
        /*0188*/ 	.word	0xffffffff


	//----- nvinfo : EIATTR_COOP_GROUP_INSTR_OFFSETS
	.align		4
.L_581:
        /*018c*/ 	.byte	0x04, 0x28
        /*018e*/ 	.short	(.L_583 - .L_582)


	//   ....[0]....
.L_582:
        /*0190*/ 	.word	0x00007fb0


	//   ....[1]....
        /*0194*/ 	.word	0x000080f0


	//   ....[2]....
        /*0198*/ 	.word	0x00008380


	//   ....[3]....
        /*019c*/ 	.word	0x000085b0


	//   ....[4]....
        /*01a0*/ 	.word	0x00008670


	//   ....[5]....
        /*01a4*/ 	.word	0x00008770


	//   ....[6]....
        /*01a8*/ 	.word	0x00008890


	//   ....[7]....
        /*01ac*/ 	.word	0x00009ab0


	//   ....[8]....
        /*01b0*/ 	.word	0x00009ac0


	//   ....[9]....
        /*01b4*/ 	.word	0x00009ad0


	//   ....[10]....
        /*01b8*/ 	.word	0x00009ae0


	//   ....[11]....
        /*01bc*/ 	.word	0x00009af0


	//   ....[12]....
        /*01c0*/ 	.word	0x00009b00


	//   ....[13]....
        /*01c4*/ 	.word	0x00009b10


	//   ....[14]....
        /*01c8*/ 	.word	0x00009b20


	//   ....[15]....
        /*01cc*/ 	.word	0x00009b30


	//   ....[16]....
        /*01d0*/ 	.word	0x00009b40


	//   ....[17]....
        /*01d4*/ 	.word	0x00009b50


	//   ....[18]....
        /*01d8*/ 	.word	0x00009b60


	//   ....[19]....
        /*01dc*/ 	.word	0x00009b70


	//   ....[20]....
        /*01e0*/ 	.word	0x00009b80


	//   ....[21]....
        /*01e4*/ 	.word	0x00009c70


	//   ....[22]....
        /*01e8*/ 	.word	0x00009c80


	//   ....[23]....
        /*01ec*/ 	.word	0x00009c90


	//   ....[24]....
        /*01f0*/ 	.word	0x00009ca0


	//   ....[25]....
        /*01f4*/ 	.word	0x00009cb0


	//   ....[26]....
        /*01f8*/ 	.word	0x00009cc0


	//   ....[27]....
        /*01fc*/ 	.word	0x00009cd0


	//   ....[28]....
        /*0200*/ 	.word	0x00009ce0


	//   ....[29]....
        /*0204*/ 	.word	0x00009cf0


	//   ....[30]....
        /*0208*/ 	.word	0x00009d00


	//   ....[31]....
        /*020c*/ 	.word	0x00009d10


	//   ....[32]....
        /*0210*/ 	.word	0x00009d20


	//   ....[33]....
        /*0214*/ 	.word	0x00009d30


	//   ....[34]....
        /*0218*/ 	.word	0x00009d40


	//   ....[35]....
        /*021c*/ 	.word	0x00009d50


	//   ....[36]....
        /*0220*/ 	.word	0x00009e40


	//   ....[37]....
        /*0224*/ 	.word	0x00009e60


	//   ....[38]....
        /*0228*/ 	.word	0x00009e70


	//   ....[39]....
        /*022c*/ 	.word	0x00009e80


	//   ....[40]....
        /*0230*/ 	.word	0x00009e90


	//   ....[41]....
        /*0234*/ 	.word	0x00009ea0


	//   ....[42]....
        /*0238*/ 	.word	0x00009eb0


	//   ....[43]....
        /*023c*/ 	.word	0x00009ec0


	//   ....[44]....
        /*0240*/ 	.word	0x00009ed0


	//   ....[45]....
        /*0244*/ 	.word	0x00009ee0


	//   ....[46]....
        /*0248*/ 	.word	0x00009ef0


	//   ....[47]....
        /*024c*/ 	.word	0x00009f00


	//   ....[48]....
        /*0250*/ 	.word	0x00009f10


	//   ....[49]....
        /*0254*/ 	.word	0x00009f20


	//   ....[50]....
        /*0258*/ 	.word	0x00009f30


	//   ....[51]....
        /*025c*/ 	.word	0x0000a020


	//   ....[52]....
        /*0260*/ 	.word	0x0000a040


	//   ....[53]....
        /*0264*/ 	.word	0x0000a050


	//   ....[54]....
        /*0268*/ 	.word	0x0000a060


	//   ....[55]....
        /*026c*/ 	.word	0x0000a070


	//   ....[56]....
        /*0270*/ 	.word	0x0000a080


	//   ....[57]....
        /*0274*/ 	.word	0x0000a090


	//   ....[58]....
        /*0278*/ 	.word	0x0000a0a0


	//   ....[59]....
        /*027c*/ 	.word	0x0000a0b0


	//   ....[60]....
        /*0280*/ 	.word	0x0000a0c0


	//   ....[61]....
        /*0284*/ 	.word	0x0000a0d0


	//   ....[62]....
        /*0288*/ 	.word	0x0000a0e0


	//   ....[63]....
        /*028c*/ 	.word	0x0000a0f0


	//   ....[64]....
        /*0290*/ 	.word	0x0000a100


	//   ....[65]....
        /*0294*/ 	.word	0x0000a110


	//   ....[66]....
        /*0298*/ 	.word	0x0000a210


	//   ....[67]....
        /*029c*/ 	.word	0x0000a230


	//   ....[68]....
        /*02a0*/ 	.word	0x0000a240


	//   ....[69]....
        /*02a4*/ 	.word	0x0000a250


	//   ....[70]....
        /*02a8*/ 	.word	0x0000a260


	//   ....[71]....
        /*02ac*/ 	.word	0x0000a270


	//   ....[72]....
        /*02b0*/ 	.word	0x0000a280


	//   ....[73]....
        /*02b4*/ 	.word	0x0000a290


	//   ....[74]....
        /*02b8*/ 	.word	0x0000a2a0


	//   ....[75]....
        /*02bc*/ 	.word	0x0000a2b0


	//   ....[76]....
        /*02c0*/ 	.word	0x0000a2c0


	//   ....[77]....
        /*02c4*/ 	.word	0x0000a2d0


	//   ....[78]....
        /*02c8*/ 	.word	0x0000a2e0


	//   ....[79]....
        /*02cc*/ 	.word	0x0000a2f0


	//----- nvinfo : EIATTR_EXIT_INSTR_OFFSETS
	.align		4
.L_583:
        /*02d0*/ 	.byte	0x04, 0x1c
        /*02d2*/ 	.short	(.L_585 - .L_584)


	//   ....[0]....
.L_584:
        /*02d4*/ 	.word	0x0000aba0


	//----- nvinfo : EIATTR_MAX_THREADS
	.align		4
.L_585:
        /*02d8*/ 	.byte	0x04, 0x05
        /*02da*/ 	.short	(.L_587 - .L_586)
.L_586:
        /*02dc*/ 	.word	0x00000080
        /*02e0*/ 	.word	0x00000001
        /*02e4*/ 	.word	0x00000001


	//----- nvinfo : EIATTR_CRS_STACK_SIZE
	.align		4
.L_587:
        /*02e8*/ 	.byte	0x04, 0x1e
        /*02ea*/ 	.short	(.L_589 - .L_588)
.L_588:
        /*02ec*/ 	.word	0x00000000


	//----- nvinfo : EIATTR_CBANK_PARAM_SIZE
	.align		4
.L_589:
        /*02f0*/ 	.byte	0x03, 0x19
        /*02f2*/ 	.short	0x0018


	//----- nvinfo : EIATTR_PARAM_CBANK
	.align		4
        /*02f4*/ 	.byte	0x04, 0x0a
        /*02f6*/ 	.short	(.L_591 - .L_590)
	.align		4
.L_590:
        /*02f8*/ 	.word	index@(.nv.constant0._Z31router_gemm_kernel_float_outputI13__nv_bfloat16Li128ELi8ELi16ELi256ELi7168EEvPfPKT_S4_)
        /*02fc*/ 	.short	0x0210
        /*02fe*/ 	.short	0x0018


	//----- nvinfo : EIATTR_SW_WAR
	.align		4
.L_591:
        /*0300*/ 	.byte	0x04, 0x36
        /*0302*/ 	.short	(.L_593 - .L_592)
.L_592:
        /*0304*/ 	.word	0x00000008
.L_593:


//--------------------- .nv.info._Z31router_gemm_kernel_float_outputI13__nv_bfloat16Li128ELi8ELi15ELi256ELi7168EEvPfPKT_S4_ --------------------------
	.section	.nv.info._Z31router_gemm_kernel_float_outputI13__nv_bfloat16Li128ELi8ELi15ELi256ELi7168EEvPfPKT_S4_,"",@"SHT_CUDA_INFO"
	.sectionflags	@""
	.align	4


	//----- nvinfo : EIATTR_CUDA_API_VERSION
	.align		4
        /*0000*/ 	.byte	0x04, 0x37
        /*0002*/ 	.short	(.L_595 - .L_594)
.L_594:
        /*0004*/ 	.word	0x00000082


	//----- nvinfo : EIATTR_KPARAM_INFO
	.align		4
.L_595:
        /*0008*/ 	.byte	0x04, 0x17
        /*000a*/ 	.short	(.L_597 - .L_596)
.L_596:
        /*000c*/ 	.word	0x00000000
        /*0010*/ 	.short	0x0002
        /*0012*/ 	.short	0x0010
        /*0014*/ 	.byte	0x00, 0xf0, 0x21, 0x00


	//----- nvinfo : EIATTR_KPARAM_INFO
	.align		4
.L_597:
        /*0018*/ 	.byte	0x04, 0x17
        /*001a*/ 	.short	(.L_599 - .L_598)
.L_598:
        /*001c*/ 	.word	0x00000000
        /*0020*/ 	.short	0x0001
        /*0022*/ 	.short	0x0008
        /*0024*/ 	.byte	0x00, 0xf0, 0x21, 0x00


	//----- nvinfo : EIATTR_KPARAM_INFO
	.align		4
.L_599:
        /*0028*/ 	.byte	0x04, 0x17
        /*002a*/ 	.short	(.L_601 - .L_600)
.L_600:
        /*002c*/ 	.word	0x00000000
        /*0030*/ 	.short	0x0000
        /*0032*/ 	.short	0x0000
        /*0034*/ 	.byte	0x00, 0xf0, 0x21, 0x00


	//----- nvinfo : EIATTR_SPARSE_MMA_MASK
	.align		4
.L_601:
        /*0038*/ 	.byte	0x03, 0x50
        /*003a*/ 	.short	0x0000


	//----- nvinfo : EIATTR_MAXREG_COUNT
	.align		4
        /*003c*/ 	.byte	0x03, 0x1b
        /*003e*/ 	.short	0x00ff


	//----- nvinfo : EIATTR_NUM_BARRIERS
	.align		4
        /*0040*/ 	.byte	0x02, 0x4c
        /*0042*/ 	.byte	0x01
	.zero		1


	//----- nvinfo : EIATTR_MERCURY_ISA_VERSION
	.align		4
        /*0044*/ 	.byte	0x03, 0x5f
        /*0046*/ 	.short	0x0101


	//----- nvinfo : EIATTR_COOP_GROUP_MASK_REGIDS
	.align		4
        /*0048*/ 	.byte	0x04, 0x29
        /*004a*/ 	.short	(.L_603 - .L_602)


	//   ....[0]....
.L_602:
        /*004c*/ 	.word	0xffffffff


	//   ....[1]....
        /*0050*/ 	.word	0xffffffff


	//   ....[2]....
        /*0054*/ 	.word	0xffffffff


	//   ....[3]....
        /*0058*/ 	.word	0xffffffff


	//   ....[4]....
        /*005c*/ 	.word	0xffffffff


	//   ....[5]....
        /*0060*/ 	.word	0xffffffff


	//   ....[6]....
        /*0064*/ 	.word	0xffffffff


	//   ....[7]....
        /*0068*/ 	.word	0xffffffff


	//   ....[8]....
        /*006c*/ 	.word	0xffffffff


	//   ....[9]....
        /*0070*/ 	.word	0xffffffff


	//   ....[10]....
        /*0074*/ 	.word	0xffffffff


	//   ....[11]....
        /*0078*/ 	.word	0xffffffff


	//   ....[12]....
        /*007c*/ 	.word	0xffffffff


	//   ....[13]....
        /*0080*/ 	.word	0xffffffff


	//   ....[14]....
        /*0084*/ 	.word	0xffffffff


	//   ....[15]....
        /*0088*/ 	.word	0xffffffff


	//   ....[16]....
        /*008c*/ 	.word	0xffffffff


	//   ....[17]....
        /*0090*/ 	.word	0xffffffff


	//   ....[18]....
        /*0094*/ 	.word	0xffffffff


	//   ....[19]....
        /*0098*/ 	.word	0xffffffff


	//   ....[20]....
        /*009c*/ 	.word	0xffffffff


	//   ....[21]....
        /*00a0*/ 	.word	0xffffffff


	//   ....[22]....
        /*00a4*/ 	.word	0xffffffff


	//   ....[23]....
        /*00a8*/ 	.word	0xffffffff


	//   ....[24]....
        /*00ac*/ 	.word	0xffffffff


	//   ....[25]....
        /*00b0*/ 	.word	0xffffffff


	//   ....[26]....
        /*00b4*/ 	.word	0xffffffff


	//   ....[27]....
        /*00b8*/ 	.word	0xffffffff


	//   ....[28]....
        /*00bc*/ 	.word	0xffffffff


	//   ....[29]....
        /*00c0*/ 	.word	0xffffffff


	//   ....[30]....
        /*00c4*/ 	.word	0xffffffff


	//   ....[31]....
        /*00c8*/ 	.word	0xffffffff


	//   ....[32]....
        /*00cc*/ 	.word	0xffffffff


	//   ....[33]....
        /*00d0*/ 	.word	0xffffffff


	//   ....[34]....
        /*00d4*/ 	.word	0xffffffff


	//   ....[35]....
        /*00d8*/ 	.word	0xffffffff


	//   ....[36]....
        /*00dc*/ 	.word	0xffffffff


	//   ....[37]....
        /*00e0*/ 	.word	0xffffffff


	//   ....[38]....
        /*00e4*/ 	.word	0xffffffff


	//   ....[39]....
        /*00e8*/ 	.word	0xffffffff


	//   ....[40]....
        /*00ec*/ 	.word	0xffffffff


	//   ....[41]....
        /*00f0*/ 	.word	0xffffffff


	//   ....[42]....
        /*00f4*/ 	.word	0xffffffff


	//   ....[43]....
        /*00f8*/ 	.word	0xffffffff


	//   ....[44]....
        /*00fc*/ 	.word	0xffffffff


	//   ....[45]....
        /*0100*/ 	.word	0xffffffff


	//   ....[46]....
        /*0104*/ 	.word	0xffffffff


	//   ....[47]....
        /*0108*/ 	.word	0xffffffff


	//   ....[48]....
        /*010c*/ 	.word	0xffffffff


	//   ....[49]....
        /*0110*/ 	.word	0xffffffff


	//   ....[50]....
        /*0114*/ 	.word	0xffffffff


	//   ....[51]....
        /*0118*/ 	.word	0xffffffff


	//   ....[52]....
        /*011c*/ 	.word	0xffffffff


	//   ....[53]....
        /*0120*/ 	.word	0xffffffff


	//   ....[54]....
        /*0124*/ 	.word	0xffffffff


	//   ....[55]....
        /*0128*/ 	.word	0xffffffff


	//   ....[56]....
        /*012c*/ 	.word	0xffffffff


	//   ....[57]....
        /*0130*/ 	.word	0xffffffff


	//   ....[58]....
        /*0134*/ 	.word	0xffffffff


	//   ....[59]....
        /*0138*/ 	.word	0xffffffff


	//   ....[60]....
        /*013c*/ 	.word	0xffffffff


	//   ....[61]....
        /*0140*/ 	.word	0xffffffff


	//   ....[62]....
        /*0144*/ 	.word	0xffffffff


	//   ....[63]....
        /*0148*/ 	.word	0xffffffff


	//   ....[64]....
        /*014c*/ 	.word	0xffffffff


	//   ....[65]....
        /*0150*/ 	.word	0xffffffff


	//   ....[66]....
        /*0154*/ 	.word	0xffffffff


	//   ....[67]....
        /*0158*/ 	.word	0xffffffff


	//   ....[68]....
        /*015c*/ 	.word	0xffffffff


	//   ....[69]....
        /*0160*/ 	.word	0xffffffff


	//   ....[70]....
        /*0164*/ 	.word	0xffffffff


	//   ....[71]....
        /*0168*/ 	.word	0xffffffff


	//   ....[72]....
        /*016c*/ 	.word	0xffffffff


	//   ....[73]....
        /*0170*/ 	.word	0xffffffff


	//   ....[74]....
        /*0174*/ 	.word	0xffffffff


	//----- nvinfo : EIATTR_COOP_GROUP_INSTR_OFFSETS
	.align		4
.L_603:
        /*0178*/ 	.byte	0x04, 0x28
        /*017a*/ 	.short	(.L_605 - .L_604)


	//   ....[0]....
.L_604:
        /*017c*/ 	.word	0x000080e0


	//   ....[1]....
        /*0180*/ 	.word	0x00008600


	//   ....[2]....
        /*0184*/ 	.word	0x00008840


	//   ....[3]....
        /*0188*/ 	.word	0x000088a0


	//   ....[4]....
        /*018c*/ 	.word	0x000088d0


	//   ....[5]....
        /*0190*/ 	.word	0x00008910


	//   ....[6]....
        /*0194*/ 	.word	0x00008a30


	//   ....[7]....
        /*0198*/ 	.word	0x00008d50


	//   ....[8]....
        /*019c*/ 	.word	0x00009000


	//   ....[9]....
        /*01a0*/ 	.word	0x00009040


	//   ....[10]....
        /*01a4*/ 	.word	0x000091b0


	//   ....[11]....
        /*01a8*/ 	.word	0x000091c0


	//   ....[12]....
        /*01ac*/ 	.word	0x000091d0


	//   ....[13]....
        /*01b0*/ 	.word	0x000091e0


	//   ....[14]....
        /*01b4*/ 	.word	0x000091f0


	//   ....[15]....
        /*01b8*/ 	.word	0x00009200


	//   ....[16]....
        /*01bc*/ 	.word	0x00009210


	//   ....[17]....
        /*01c0*/ 	.word	0x00009220


	//   ....[18]....
        /*01c4*/ 	.word	0x00009230


	//   ....[19]....
        /*01c8*/ 	.word	0x000092a0


	//   ....[20]....
        /*01cc*/ 	.word	0x000092c0


	//   ....[21]....
        /*01d0*/ 	.word	0x000092e0


	//   ....[22]....
        /*01d4*/ 	.word	0x00009300


	//   ....[23]....
        /*01d8*/ 	.word	0x00009310


	//   ....[24]....
        /*01dc*/ 	.word	0x00009320


	//   ....[25]....
        /*01e0*/ 	.word	0x00009330


	//   ....[26]....
        /*01e4*/ 	.word	0x00009340


	//   ....[27]....
        /*01e8*/ 	.word	0x00009350


	//   ....[28]....
        /*01ec*/ 	.word	0x00009360


	//   ....[29]....
        /*01f0*/ 	.word	0x00009370


	//   ....[30]....
        /*01f4*/ 	.word	0x00009380


	//   ....[31]....
        /*01f8*/ 	.word	0x00009390


	//   ....[32]....
        /*01fc*/ 	.word	0x000093a0


	//   ....[33]....
        /*0200*/ 	.word	0x00009460


	//   ....[34]....
        /*0204*/ 	.word	0x00009480


	//   ....[35]....
        /*0208*/ 	.word	0x000094a0


	//   ....[36]....
        /*020c*/ 	.word	0x000094b0


	//   ....[37]....
        /*0210*/ 	.word	0x000094c0


	//   ....[38]....
        /*0214*/ 	.word	0x000094d0


	//   ....[39]....
        /*0218*/ 	.word	0x000094e0


	//   ....[40]....
        /*021c*/ 	.word	0x000094f0


	//   ....[41]....
        /*0220*/ 	.word	0x00009500


	//   ....[42]....
        /*0224*/ 	.word	0x00009510


	//   ....[43]....
        /*0228*/ 	.word	0x00009520


	//   ....[44]....
        /*022c*/ 	.word	0x00009530


	//   ....[45]....
        /*0230*/ 	.word	0x00009550


	//   ....[46]....
        /*0234*/ 	.word	0x00009620


	//   ....[47]....
        /*0238*/ 	.word	0x00009630


	//   ....[48]....
        /*023c*/ 	.word	0x00009640


	//   ....[49]....
        /*0240*/ 	.word	0x00009650


	//   ....[50]....
        /*0244*/ 	.word	0x00009660


	//   ....[51]....
        /*0248*/ 	.word	0x00009670


	//   ....[52]....
        /*024c*/ 	.word	0x00009680


	//   ....[53]....
        /*0250*/ 	.word	0x00009690


	//   ....[54]....
        /*0254*/ 	.word	0x000096a0


	//   ....[55]....
        /*0258*/ 	.word	0x000096b0


	//   ....[56]....
        /*025c*/ 	.word	0x000096c0


	//   ....[57]....
        /*0260*/ 	.word	0x000096d0


	//   ....[58]....
        /*0264*/ 	.word	0x000096e0


	//   ....[59]....
        /*0268*/ 	.word	0x000096f0


	//   ....[60]....
        /*026c*/ 	.word	0x00009710


	//   ....[61]....
        /*0270*/ 	.word	0x00009820


	//   ....[62]....
        /*0274*/ 	.word	0x00009830


	//   ....[63]....
        /*0278*/ 	.word	0x00009840


	//   ....[64]....
        /*027c*/ 	.word	0x00009850


	//   ....[65]....
        /*0280*/ 	.word	0x00009860


	//   ....[66]....
        /*0284*/ 	.word	0x00009870


	//   ....[67]....
        /*0288*/ 	.word	0x00009880


	//   ....[68]....
        /*028c*/ 	.word	0x00009890


	//   ....[69]....
        /*0290*/ 	.word	0x000098a0


	//   ....[70]....
        /*0294*/ 	.word	0x000098b0


	//   ....[71]....
        /*0298*/ 	.word	0x000098c0


	//   ....[72]....
        /*029c*/ 	.word	0x000098d0


	//   ....[73]....
        /*02a0*/ 	.word	0x000098e0


	//   ....[74]....
        /*02a4*/ 	.word	0x000098f0


	//----- nvinfo : EIATTR_EXIT_INSTR_OFFSETS
	.align		4
.L_605:
        /*02a8*/ 	.byte	0x04, 0x1c
        /*02aa*/ 	.short	(.L_607 - .L_606)


	//   ....[0]....
.L_606:
        /*02ac*/ 	.word	0x0000a160


	//----- nvinfo : EIATTR_MAX_THREADS
	.align		4
.L_607:
        /*02b0*/ 	.byte	0x04, 0x05
        /*02b2*/ 	.short	(.L_609 - .L_608)
.L_608:
        /*02b4*/ 	.word	0x00000080
        /*02b8*/ 	.word	0x00000001
        /*02bc*/ 	.word	0x00000001


	//----- nvinfo : EIATTR_CRS_STACK_SIZE
	.align		4
.L_609:
        /*02c0*/ 	.byte	0x04, 0x1e
        /*02c2*/ 	.short	(.L_611 - .L_610)
.L_610:
        /*02c4*/ 	.word	0x00000000


	//----- nvinfo : EIATTR_CBANK_PARAM_SIZE
	.align		4
.L_611:
        /*02c8*/ 	.byte	0x03, 0x19
        /*02ca*/ 	.short	0x0018


	//----- nvinfo : EIATTR_PARAM_CBANK
	.align		4
        /*02cc*/ 	.byte	0x04, 0x0a
        /*02ce*/ 	.short	(.L_613 - .L_612)
	.align		4
.L_612:
        /*02d0*/ 	.word	index@(.nv.constant0._Z31router_gemm_kernel_float_outputI13__nv_bfloat16Li128ELi8ELi15ELi256ELi7168EEvPfPKT_S4_)
        /*02d4*/ 	.short	0x0210
        /*02d6*/ 	.short	0x0018


	//----- nvinfo : EIATTR_SW_WAR
	.align		4
.L_613:
        /*02d8*/ 	.byte	0x04, 0x36
        /*02da*/ 	.short	(.L_615 - .L_614)
.L_614:
        /*02dc*/ 	.word	0x00000008
.L_615:


//--------------------- .nv.info._Z31router_gemm_kernel_float_outputI13__nv_bfloat16Li128ELi8ELi14ELi256ELi7168EEvPfPKT_S4_ --------------------------
	.section	.nv.info._Z31router_gemm_kernel_float_outputI13__nv_bfloat16Li128ELi8ELi14ELi256ELi7168EEvPfPKT_S4_,"",@"SHT_CUDA_INFO"
	.sectionflags	@""
	.align	4


	//----- nvinfo : EIATTR_CUDA_API_VERSION
	.align		4
        /*0000*/ 	.byte	0x04, 0x37
        /*0002*/ 	.short	(.L_617 - .L_616)
.L_616:
        /*0004*/ 	.word	0x00000082


	//----- nvinfo : EIATTR_KPARAM_INFO
	.align		4
.L_617:
        /*0008*/ 	.byte	0x04, 0x17
        /*000a*/ 	.short	(.L_619 - .L_618)
.L_618:
        /*000c*/ 	.word	0x00000000
        /*0010*/ 	.short	0x0002
        /*0012*/ 	.short	0x0010
        /*0014*/ 	.byte	0x00, 0xf0, 0x21, 0x00


	//----- nvinfo : EIATTR_KPARAM_INFO
	.align		4
.L_619:
        /*0018*/ 	.byte	0x04, 0x17
        /*001a*/ 	.short	(.L_621 - .L_620)
.L_620:
        /*001c*/ 	.word	0x00000000
        /*0020*/ 	.short	0x0001
        /*0022*/ 	.short	0x0008
        /*0024*/ 	.byte	0x00, 0xf0, 0x21, 0x00


	//----- nvinfo : EIATTR_KPARAM_INFO
	.align		4
.L_621:
        /*0028*/ 	.byte	0x04, 0x17
        /*002a*/ 	.short	(.L_623 - .L_622)
.L_622:
        /*002c*/ 	.word	0x00000000
        /*0030*/ 	.short	0x0000
        /*0032*/ 	.short	0x0000
        /*0034*/ 	.byte	0x00, 0xf0, 0x21, 0x00


	//----- nvinfo : EIATTR_SPARSE_MMA_MASK
	.align		4
.L_623:
        /*0038*/ 	.byte	0x03, 0x50
        /*003a*/ 	.short	0x0000


	//----- nvinfo : EIATTR_MAXREG_COUNT
	.align		4
        /*003c*/ 	.byte	0x03, 0x1b
        /*003e*/ 	.short	0x00ff


	//----- nvinfo : EIATTR_NUM_BARRIERS
	.align		4
        /*0040*/ 	.byte	0x02, 0x4c
        /*0042*/ 	.byte	0x01
	.zero		1


	//----- nvinfo : EIATTR_MERCURY_ISA_VERSION
	.align		4
        /*0044*/ 	.byte	0x03, 0x5f
        /*0046*/ 	.short	0x0101


	//----- nvinfo : EIATTR_COOP_GROUP_MASK_REGIDS
	.align		4
        /*0048*/ 	.byte	0x04, 0x29
        /*004a*/ 	.short	(.L_625 - .L_624)


	//   ....[0]....
.L_624:
        /*004c*/ 	.word	0xffffffff


	//   ....[1]....
        /*0050*/ 	.word	0xffffffff


	//   ....[2]....
        /*0054*/ 	.word	0xffffffff


	//   ....[3]....
        /*0058*/ 	.word	0xffffffff


	//   ....[4]....
        /*005c*/ 	.word	0xffffffff


	//   ....[5]....
        /*0060*/ 	.word	0xffffffff


	//   ....[6]....
        /*0064*/ 	.word	0xffffffff


	//   ....[7]....
        /*0068*/ 	.word	0xffffffff


	//   ....[8]....
        /*006c*/ 	.word	0xffffffff


	//   ....[9]....
        /*0070*/ 	.word	0xffffffff


	//   ....[10]....
        /*0074*/ 	.word	0xffffffff


	//   ....[11]....
        /*0078*/ 	.word	0xffffffff


	//   ....[12]....
        /*007c*/ 	.word	0xffffffff


	//   ....[13]....
        /*0080*/ 	.word	0xffffffff


	//   ....[14]....
        /*0084*/ 	.word	0xffffffff


	//   ....[15]....
        /*0088*/ 	.word	0xffffffff


	//   ....[16]....
        /*008c*/ 	.word	0xffffffff


	//   ....[17]....
        /*0090*/ 	.word	0xffffffff


	//   ....[18]....
        /*0094*/ 	.word	0xffffffff


	//   ....[19]....
        /*0098*/ 	.word	0xffffffff


	//   ....[20]....
        /*009c*/ 	.word	0xffffffff


	//   ....[21]....
        /*00a0*/ 	.word	0xffffffff


	//   ....[22]....
        /*00a4*/ 	.word	0xffffffff


	//   ....[23]....
        /*00a8*/ 	.word	0xffffffff


	//   ....[24]....
        /*00ac*/ 	.word	0xffffffff


	//   ....[25]....
        /*00b0*/ 	.word	0xffffffff


	//   ....[26]....
        /*00b4*/ 	.word	0xffffffff


	//   ....[27]....
        /*00b8*/ 	.word	0xffffffff


	//   ....[28]....
        /*00bc*/ 	.word	0xffffffff


	//   ....[29]....
        /*00c0*/ 	.word	0xffffffff


	//   ....[30]....
        /*00c4*/ 	.word	0xffffffff


	//   ....[31]....
        /*00c8*/ 	.word	0xffffffff


	//   ....[32]....
        /*00cc*/ 	.word	0xffffffff


	//   ....[33]....
        /*00d0*/ 	.word	0xffffffff


	//   ....[34]....
        /*00d4*/ 	.word	0xffffffff


	//   ....[35]....
        /*00d8*/ 	.word	0xffffffff


	//   ....[36]....
        /*00dc*/ 	.word	0xffffffff


	//   ....[37]....
        /*00e0*/ 	.word	0xffffffff


	//   ....[38]....
        /*00e4*/ 	.word	0xffffffff


	//   ....[39]....
        /*00e8*/ 	.word	0xffffffff


	//   ....[40]....
        /*00ec*/ 	.word	0xffffffff


	//   ....[41]....
        /*00f0*/ 	.word	0xffffffff


	//   ....[42]....
        /*00f4*/ 	.word	0xffffffff


	//   ....[43]....
        /*00f8*/ 	.word	0xffffffff


	//   ....[44]....
        /*00fc*/ 	.word	0xffffffff


	//   ....[45]....
        /*0100*/ 	.word	0xffffffff


	//   ....[46]....
        /*0104*/ 	.word	0xffffffff


	//   ....[47]....
        /*0108*/ 	.word	0xffffffff


	//   ....[48]....
        /*010c*/ 	.word	0xffffffff


	//   ....[49]....
        /*0110*/ 	.word	0xffffffff


	//   ....[50]....
        /*0114*/ 	.word	0xffffffff


	//   ....[51]....
        /*0118*/ 	.word	0xffffffff


	//   ....[52]....
        /*011c*/ 	.word	0xffffffff


	//   ....[53]....
        /*0120*/ 	.word	0xffffffff


	//   ....[54]....
        /*0124*/ 	.word	0xffffffff


	//   ....[55]....
        /*0128*/ 	.word	0xffffffff


	//   ....[56]....
        /*012c*/ 	.word	0xffffffff


	//   ....[57]....
        /*0130*/ 	.word	0xffffffff


	//   ....[58]....
        /*0134*/ 	.word	0xffffffff


	//   ....[59]....
        /*0138*/ 	.word	0xffffffff


	//   ....[60]....
        /*013c*/ 	.word	0xffffffff


	//   ....[61]....
        /*0140*/ 	.word	0xffffffff


	//   ....[62]....
        /*0144*/ 	.word	0xffffffff


	//   ....[63]....
        /*0148*/ 	.word	0xffffffff


	//   ....[64]....
        /*014c*/ 	.word	0xffffffff


	//   ....[65]....
        /*0150*/ 	.word	0xffffffff


	//   ....[66]....
        /*0154*/ 	.word	0xffffffff


	//   ....[67]....
        /*0158*/ 	.word	0xffffffff


	//   ....[68]....
        /*015c*/ 	.word	0xffffffff


	//   ....[69]....
        /*0160*/ 	.word	0xffffffff


	//----- nvinfo : EIATTR_COOP_GROUP_INSTR_OFFSETS
	.align		4
.L_625:
        /*0164*/ 	.byte	0x04, 0x28
        /*0166*/ 	.short	(.L_627 - .L_626)


	//   ....[0]....
.L_626:
        /*0168*/ 	.word	0x00007620


	//   ....[1]....
        /*016c*/ 	.word	0x00007ee0


	//   ....[2]....
        /*0170*/ 	.word	0x00007f30


	//   ....[3]....
        /*0174*/ 	.word	0x00007f40


	//   ....[4]....
        /*0178*/ 	.word	0x00007f70


	//   ....[5]....
        /*017c*/ 	.word	0x00007f80


	//   ....[6]....
        /*0180*/ 	.word	0x00007fb0


	//   ....[7]....
        /*0184*/ 	.word	0x00008820


	//   ....[8]....
        /*0188*/ 	.word	0x00008830


	//   ....[9]....
        /*018c*/ 	.word	0x00008840


	//   ....[10]....
        /*0190*/ 	.word	0x00008850


	//   ....[11]....
        /*0194*/ 	.word	0x00008860


	//   ....[12]....
        /*0198*/ 	.word	0x00008870


	//   ....[13]....
        /*019c*/ 	.word	0x00008880


	//   ....[14]....
        /*01a0*/ 	.word	0x00008890


	//   ....[15]....
        /*01a4*/ 	.word	0x000088a0


	//   ....[16]....
        /*01a8*/ 	.word	0x00008930


	//   ....[17]....
        /*01ac*/ 	.word	0x00008950


	//   ....[18]....
        /*01b0*/ 	.word	0x00008960


	//   ....[19]....
        /*01b4*/ 	.word	0x00008970


	//   ....[20]....
        /*01b8*/ 	.word	0x00008980


	//   ....[21]....
        /*01bc*/ 	.word	0x00008990


	//   ....[22]....
        /*01c0*/ 	.word	0x000089a0


	//   ....[23]....
        /*01c4*/ 	.word	0x000089b0


	//   ....[24]....
        /*01c8*/ 	.word	0x000089c0


	//   ....[25]....
        /*01cc*/ 	.word	0x000089d0


	//   ....[26]....
        /*01d0*/ 	.word	0x000089e0


	//   ....[27]....
        /*01d4*/ 	.word	0x000089f0


	//   ....[28]....
        /*01d8*/ 	.word	0x00008a00


	//   ....[29]....
        /*01dc*/ 	.word	0x00008ad0


	//   ....[30]....
        /*01e0*/ 	.word	0x00008af0


	//   ....[31]....
        /*01e4*/ 	.word	0x00008b00


	//   ....[32]....
        /*01e8*/ 	.word	0x00008b10


	//   ....[33]....
        /*01ec*/ 	.word	0x00008b20


	//   ....[34]....
        /*01f0*/ 	.word	0x00008b30


	//   ....[35]....
        /*01f4*/ 	.word	0x00008b40


	//   ....[36]....
        /*01f8*/ 	.word	0x00008b50


	//   ....[37]....
        /*01fc*/ 	.word	0x00008b60


	//   ....[38]....
        /*0200*/ 	.word	0x00008b70


	//   ....[39]....
        /*0204*/ 	.word	0x00008b80


	//   ....[40]....
        /*0208*/ 	.word	0x00008b90


	//   ....[41]....
        /*020c*/ 	.word	0x00008ba0


	//   ....[42]....
        /*0210*/ 	.word	0x00008bb0


	//   ....[43]....
        /*0214*/ 	.word	0x00008c90


	//   ....[44]....
        /*0218*/ 	.word	0x00008cb0


	//   ....[45]....
        /*021c*/ 	.word	0x00008cc0


	//   ....[46]....
        /*0220*/ 	.word	0x00008cd0


	//   ....[47]....
        /*0224*/ 	.word	0x00008ce0


	//   ....[48]....
        /*0228*/ 	.word	0x00008cf0


	//   ....[49]....
        /*022c*/ 	.word	0x00008d00


	//   ....[50]....
        /*0230*/ 	.word	0x00008d10


	//   ....[51]....
        /*0234*/ 	.word	0x00008d20


	//   ....[52]....
        /*0238*/ 	.word	0x00008d30


	//   ....[53]....
        /*023c*/ 	.word	0x00008d40


	//   ....[54]....
        /*0240*/ 	.word	0x00008d50


	//   ....[55]....
        /*0244*/ 	.word	0x00008d60


	//   ....[56]....
        /*0248*/ 	.word	0x00008d70


	//   ....[57]....
        /*024c*/ 	.word	0x00008e70


	//   ....[58]....
        /*0250*/ 	.word	0x00008e80


	//   ....[59]....
        /*0254*/ 	.word	0x00008e90


	//   ....[60]....
        /*0258*/ 	.word	0x00008ea0


	//   ....[61]....
        /*025c*/ 	.word	0x00008eb0


	//   ....[62]....
        /*0260*/ 	.word	0x00008ec0


	//   ....[63]....
        /*0264*/ 	.word	0x00008ed0


	//   ....[64]....
        /*0268*/ 	.word	0x00008ee0


	//   ....[65]....
        /*026c*/ 	.word	0x00008ef0


	//   ....[66]....
        /*0270*/ 	.word	0x00008f00


	//   ....[67]....
        /*0274*/ 	.word	0x00008f10


	//   ....[68]....
        /*0278*/ 	.word	0x00008f20


	//   ....[69]....
        /*027c*/ 	.word	0x00008f30


	//----- nvinfo : EIATTR_EXIT_INSTR_OFFSETS
	.align		4
.L_627:
        /*0280*/ 	.byte	0x04, 0x1c
        /*0282*/ 	.short	(.L_629 - .L_628)


	//   ....[0]....
.L_628:
        /*0284*/ 	.word	0x00009720


	//----- nvinfo : EIATTR_MAX_THREADS
	.align		4
.L_629:
        /*0288*/ 	.byte	0x04, 0x05
        /*028a*/ 	.short	(.L_631 - .L_630)
.L_630:
        /*028c*/ 	.word	0x00000080
        /*0290*/ 	.word	0x00000001
        /*0294*/ 	.word	0x00000001


	//----- nvinfo : EIATTR_CRS_STACK_SIZE
	.align		4
.L_631:
        /*0298*/ 	.byte	0x04, 0x1e
        /*029a*/ 	.short	(.L_633 - .L_632)
.L_632:
        /*029c*/ 	.word	0x00000000


	//----- nvinfo : EIATTR_CBANK_PARAM_SIZE
	.align		4
.L_633:
        /*02a0*/ 	.byte	0x03, 0x19
        /*02a2*/ 	.short	0x0018


	//----- nvinfo : EIATTR_PARAM_CBANK
	.align		4
        /*02a4*/ 	.byte	0x04, 0x0a
        /*02a6*/ 	.short	(.L_635 - .L_634)
	.align		4
.L_634:
        /*02a8*/ 	.word	index@(.nv.constant0._Z31router_gemm_kernel_float_outputI13__nv_bfloat16Li128ELi8ELi14ELi256ELi7168EEvPfPKT_S4_)
        /*02ac*/ 	.short	0x0210
        /*02ae*/ 	.short	0x0018


	//----- nvinfo : EIATTR_SW_WAR
	.align		4
.L_635:
        /*02b0*/ 	.byte	0x04, 0x36
        /*02b2*/ 	.short	(.L_637 - .L_636)
.L_636:
        /*02b4*/ 	.word	0x00000008
.L_637:


//--------------------- .nv.info._Z31router_gemm_kernel_float_outputI13__nv_bfloat16Li128ELi8ELi13ELi256ELi7168EEvPfPKT_S4_ --------------------------
	.section	.nv.info._Z31router_gemm_kernel_float_outputI13__nv_bfloat16Li128ELi8ELi13ELi256ELi7168EEvPfPKT_S4_,"",@"SHT_CUDA_INFO"
	.sectionflags	@""
	.align	4


	//----- nvinfo : EIATTR_CUDA_API_VERSION
	.align		4
        /*0000*/ 	.byte	0x04, 0x37
        /*0002*/ 	.short	(.L_639 - .L_638)
.L_638:
        /*0004*/ 	.word	0x00000082


	//----- nvinfo : EIATTR_KPARAM_INFO
	.align		4
.L_639:
        /*0008*/ 	.byte	0x04, 0x17
        /*000a*/ 	.short	(.L_641 - .L_640)
.L_640:
        /*000c*/ 	.word	0x00000000
        /*0010*/ 	.short	0x0002
        /*0012*/ 	.short	0x0010
        /*0014*/ 	.byte	0x00, 0xf0, 0x21, 0x00


	//----- nvinfo : EIATTR_KPARAM_INFO
	.align		4
.L_641:
        /*0018*/ 	.byte	0x04, 0x17
        /*001a*/ 	.short	(.L_643 - .L_642)
.L_642:
        /*001c*/ 	.word	0x00000000
        /*0020*/ 	.short	0x0001
        /*0022*/ 	.short	0x0008
        /*0024*/ 	.byte	0x00, 0xf0, 0x21, 0x00


	//----- nvinfo : EIATTR_KPARAM_INFO
	.align		4
.L_643:
        /*0028*/ 	.byte	0x04, 0x17
        /*002a*/ 	.short	(.L_645 - .L_644)
.L_644:
        /*002c*/ 	.word	0x00000000
        /*0030*/ 	.short	0x0000
        /*0032*/ 	.short	0x0000
        /*0034*/ 	.byte	0x00, 0xf0, 0x21, 0x00


	//----- nvinfo : EIATTR_SPARSE_MMA_MASK
	.align		4
.L_645:
        /*0038*/ 	.byte	0x03, 0x50
        /*003a*/ 	.short	0x0000


	//----- nvinfo : EIATTR_MAXREG_COUNT
	.align		4
        /*003c*/ 	.byte	0x03, 0x1b
        /*003e*/ 	.short	0x00ff


	//----- nvinfo : EIATTR_NUM_BARRIERS
	.align		4
        /*0040*/ 	.byte	0x02, 0x4c
        /*0042*/ 	.byte	0x01
	.zero		1


	//----- nvinfo : EIATTR_MERCURY_ISA_VERSION
	.align		4
        /*0044*/ 	.byte	0x03, 0x5f
        /*0046*/ 	.short	0x0101


	//----- nvinfo : EIATTR_COOP_GROUP_MASK_REGIDS
	.align		4
        /*0048*/ 	.byte	0x04, 0x29
        /*004a*/ 	.short	(.L_647 - .L_646)


	//   ....[0]....
.L_646:
        /*004c*/ 	.word	0xffffffff


	//   ....[1]....
        /*0050*/ 	.word	0xffffffff


	//   ....[2]....
        /*0054*/ 	.word	0xffffffff


	//   ....[3]....
        /*0058*/ 	.word	0xffffffff


	//   ....[4]....
        /*005c*/ 	.word	0xffffffff


	//   ....[5]....
        /*0060*/ 	.word	0xffffffff


	//   ....[6]....
        /*0064*/ 	.word	0xffffffff


	//   ....[7]....
        /*0068*/ 	.word	0xffffffff


	//   ....[8]....
        /*006c*/ 	.word	0xffffffff


	//   ....[9]....
        /*0070*/ 	.word	0xffffffff


	//   ....[10]....
        /*0074*/ 	.word	0xffffffff


	//   ....[11]....
        /*0078*/ 	.word	0xffffffff


	//   ....[12]....
        /*007c*/ 	.word	0xffffffff


	//   ....[13]....
        /*0080*/ 	.word	0xffffffff


	//   ....[14]....
        /*0084*/ 	.word	0xffffffff


	//   ....[15]....
        /*0088*/ 	.word	0xffffffff


	//   ....[16]....
        /*008c*/ 	.word	0xffffffff


	//   ....[17]....
        /*0090*/ 	.word	0xffffffff


	//   ....[18]....
        /*0094*/ 	.word	0xffffffff


	//   ....[19]....
        /*0098*/ 	.word	0xffffffff


	//   ....[20]....
        /*009c*/ 	.word	0xffffffff


	//   ....[21]....
        /*00a0*/ 	.word	0xffffffff


	//   ....[22]....
        /*00a4*/ 	.word	0xffffffff


	//   ....[23]....
        /*00a8*/ 	.word	0xffffffff


	//   ....[24]....
        /*00ac*/ 	.word	0xffffffff


	//   ....[25]....
        /*00b0*/ 	.word	0xffffffff


	//   ....[26]....
        /*00b4*/ 	.word	0xffffffff


	//   ....[27]....
        /*00b8*/ 	.word	0xffffffff


	//   ....[28]....
        /*00bc*/ 	.word	0xffffffff


	//   ....[29]....
        /*00c0*/ 	.word	0xffffffff


	//   ....[30]....
        /*00c4*/ 	.word	0xffffffff


	//   ....[31]....
        /*00c8*/ 	.word	0xffffffff


	//   ....[32]....
        /*00cc*/ 	.word	0xffffffff


	//   ....[33]....
        /*00d0*/ 	.word	0xffffffff


	//   ....[34]....
        /*00d4*/ 	.word	0xffffffff


	//   ....[35]....
        /*00d8*/ 	.word	0xffffffff


	//   ....[36]....
        /*00dc*/ 	.word	0xffffffff


	//   ....[37]....
        /*00e0*/ 	.word	0xffffffff


	//   ....[38]....
        /*00e4*/ 	.word	0xffffffff


	//   ....[39]....
        /*00e8*/ 	.word	0xffffffff


	//   ....[40]....
        /*00ec*/ 	.word	0xffffffff


	//   ....[41]....
        /*00f0*/ 	.word	0xffffffff


	//   ....[42]....
        /*00f4*/ 	.word	0xffffffff


	//   ....[43]....
        /*00f8*/ 	.word	0xffffffff


	//   ....[44]....
        /*00fc*/ 	.word	0xffffffff


	//   ....[45]....
        /*0100*/ 	.word	0xffffffff


	//   ....[46]....
        /*0104*/ 	.word	0xffffffff


	//   ....[47]....
        /*0108*/ 	.word	0xffffffff


	//   ....[48]....
        /*010c*/ 	.word	0xffffffff


	//   ....[49]....
        /*0110*/ 	.word	0xffffffff


	//   ....[50]....
        /*0114*/ 	.word	0xffffffff


	//   ....[51]....
        /*0118*/ 	.word	0xffffffff


	//   ....[52]....
        /*011c*/ 	.word	0xffffffff


	//   ....[53]....
        /*0120*/ 	.word	0xffffffff


	//   ....[54]....
        /*0124*/ 	.word	0xffffffff


	//   ....[55]....
        /*0128*/ 	.word	0xffffffff


	//   ....[56]....
        /*012c*/ 	.word	0xffffffff


	//   ....[57]....
        /*0130*/ 	.word	0xffffffff


	//   ....[58]....
        /*0134*/ 	.word	0xffffffff


	//   ....[59]....
        /*0138*/ 	.word	0xffffffff


	//   ....[60]....
        /*013c*/ 	.word	0xffffffff


	//   ....[61]....
        /*0140*/ 	.word	0xffffffff


	//   ....[62]....
        /*0144*/ 	.word	0xffffffff


	//   ....[63]....
        /*0148*/ 	.word	0xffffffff


	//   ....[64]....
        /*014c*/ 	.word	0xffffffff


	//----- nvinfo : EIATTR_COOP_GROUP_INSTR_OFFSETS
	.align		4
.L_647:
        /*0150*/ 	.byte	0x04, 0x28
        /*0152*/ 	.short	(.L_649 - .L_648)


	//   ....[0]....
.L_648:
        /*0154*/ 	.word	0x000075e0


	//   ....[1]....
        /*0158*/ 	.word	0x00007630


	//   ....[2]....
        /*015c*/ 	.word	0x00007670


	//   ....[3]....
        /*0160*/ 	.word	0x00007730


	//   ....[4]....
        /*0164*/ 	.word	0x00007770


	//   ....[5]....
        /*0168*/ 	.word	0x00007cd0


	//   ....[6]....
        /*016c*/ 	.word	0x00007db0


	//   ....[7]....
        /*0170*/ 	.word	0x00007ed0


	//   ....[8]....
        /*0174*/ 	.word	0x00007f00


	//   ....[9]....
        /*0178*/ 	.word	0x00007f10


	//   ....[10]....
        /*017c*/ 	.word	0x00007f20


	//   ....[11]....
        /*0180*/ 	.word	0x00007f30


	//   ....[12]....
        /*0184*/ 	.word	0x00007f40


	//   ....[13]....
        /*0188*/ 	.word	0x00007f50


	//   ....[14]....
        /*018c*/ 	.word	0x00007fc0


	//   ....[15]....
        /*0190*/ 	.word	0x00007fe0


	//   ....[16]....
        /*0194*/ 	.word	0x00007ff0


	//   ....[17]....
        /*0198*/ 	.word	0x00008000


	//   ....[18]....
        /*019c*/ 	.word	0x00008010


	//   ....[19]....
        /*01a0*/ 	.word	0x00008020


	//   ....[20]....
        /*01a4*/ 	.word	0x00008030


	//   ....[21]....
        /*01a8*/ 	.word	0x00008040


	//   ....[22]....
        /*01ac*/ 	.word	0x00008050


	//   ....[23]....
        /*01b0*/ 	.word	0x00008060


	//   ....[24]....
        /*01b4*/ 	.word	0x00008070


	//   ....[25]....
        /*01b8*/ 	.word	0x00008080


	//   ....[26]....
        /*01bc*/ 	.word	0x00008150


	//   ....[27]....
        /*01c0*/ 	.word	0x00008160


	//   ....[28]....
        /*01c4*/ 	.word	0x00008170


	//   ....[29]....
        /*01c8*/ 	.word	0x00008180


	//   ....[30]....
        /*01cc*/ 	.word	0x00008190


	//   ....[31]....
        /*01d0*/ 	.word	0x000081a0


	//   ....[32]....
        /*01d4*/ 	.word	0x000081b0


	//   ....[33]....
        /*01d8*/ 	.word	0x000081c0


	//   ....[34]....
        /*01dc*/ 	.word	0x000081d0


	//   ....[35]....
        /*01e0*/ 	.word	0x000081e0


	//   ....[36]....
        /*01e4*/ 	.word	0x000081f0


	//   ....[37]....
        /*01e8*/ 	.word	0x00008200


	//   ....[38]....
        /*01ec*/ 	.word	0x00008210


	//   ....[39]....
        /*01f0*/ 	.word	0x000082f0


	//   ....[40]....
        /*01f4*/ 	.word	0x00008300


	//   ....[41]....
        /*01f8*/ 	.word	0x00008310


	//   ....[42]....
        /*01fc*/ 	.word	0x00008320


	//   ....[43]....
        /*0200*/ 	.word	0x00008330


	//   ....[44]....
        /*0204*/ 	.word	0x00008340


	//   ....[45]....
        /*0208*/ 	.word	0x00008350


	//   ....[46]....
        /*020c*/ 	.word	0x00008360


	//   ....[47]....
        /*0210*/ 	.word	0x00008370


	//   ....[48]....
        /*0214*/ 	.word	0x00008380


	//   ....[49]....
        /*0218*/ 	.word	0x00008390


	//   ....[50]....
        /*021c*/ 	.word	0x000083a0


	//   ....[51]....
        /*0220*/ 	.word	0x000083b0


	//   ....[52]....
        /*0224*/ 	.word	0x000084a0


	//   ....[53]....
        /*0228*/ 	.word	0x000084b0


	//   ....[54]....
        /*022c*/ 	.word	0x000084c0


	//   ....[55]....
        /*0230*/ 	.word	0x000084d0


	//   ....[56]....
        /*0234*/ 	.word	0x000084e0


	//   ....[57]....
        /*0238*/ 	.word	0x000084f0


	//   ....[58]....
        /*023c*/ 	.word	0x00008500


	//   ....[59]....
        /*0240*/ 	.word	0x00008510


	//   ....[60]....
        /*0244*/ 	.word	0x00008520


	//   ....[61]....
        /*0248*/ 	.word	0x00008530


	//   ....[62]....
        /*024c*/ 	.word	0x00008540


	//   ....[63]....
        /*0250*/ 	.word	0x00008550


	//   ....[64]....
        /*0254*/ 	.word	0x00008560


	//----- nvinfo : EIATTR_EXIT_INSTR_OFFSETS
	.align		4
.L_649:
        /*0258*/ 	.byte	0x04, 0x1c
        /*025a*/ 	.short	(.L_651 - .L_650)


	//   ....[0]....
.L_650:
        /*025c*/ 	.word	0x00008ce0


	//----- nvinfo : EIATTR_MAX_THREADS
	.align		4
.L_651:
        /*0260*/ 	.byte	0x04, 0x05
        /*0262*/ 	.short	(.L_653 - .L_652)
.L_652:
        /*0264*/ 	.word	0x00000080
        /*0268*/ 	.word	0x00000001
        /*026c*/ 	.word	0x00000001


	//----- nvinfo : EIATTR_CRS_STACK_SIZE
	.align		4
.L_653:
        /*0270*/ 	.byte	0x04, 0x1e
        /*0272*/ 	.short	(.L_655 - .L_654)
.L_654:
        /*0274*/ 	.word	0x00000000


	//----- nvinfo : EIATTR_CBANK_PARAM_SIZE
	.align		4
.L_655:
        /*0278*/ 	.byte	0x03, 0x19
        /*027a*/ 	.short	0x0018


	//----- nvinfo : EIATTR_PARAM_CBANK
	.align		4
        /*027c*/ 	.byte	0x04, 0x0a
        /*027e*/ 	.short	(.L_657 - .L_656)
	.align		4
.L_656:
        /*0280*/ 	.word	index@(.nv.constant0._Z31router_gemm_kernel_float_outputI13__nv_bfloat16Li128ELi8ELi13ELi256ELi7168EEvPfPKT_S4_)
        /*0284*/ 	.short	0x0210
        /*0286*/ 	.short	0x0018


	//----- nvinfo : EIATTR_SW_WAR
	.align		4
.L_657:
        /*0288*/ 	.byte	0x04, 0x36
        /*028a*/ 	.short	(.L_659 - .L_658)
.L_658:
        /*028c*/ 	.word	0x00000008
.L_659:


//--------------------- .nv.info._Z31router_gemm_kernel_float_outputI13__nv_bfloat16Li128ELi8ELi12ELi256ELi7168EEvPfPKT_S4_ --------------------------
	.section	.nv.info._Z31router_gemm_kernel_float_outputI13__nv_bfloat16Li128ELi8ELi12ELi256ELi7168EEvPfPKT_S4_,"",@"SHT_CUDA_INFO"
	.sectionflags	@""
	.align	4


	//----- nvinfo : EIATTR_CUDA_API_VERSION
	.align		4
        /*0000*/ 	.byte	0x04, 0x37
        /*0002*/ 	.short	(.L_661 - .L_660)
.L_660:
        /*0004*/ 	.word	0x00000082


	//----- nvinfo : EIATTR_KPARAM_INFO
	.align		4
.L_661:
        /*0008*/ 	.byte	0x04, 0x17
        /*000a*/ 	.short	(.L_663 - .L_662)
.L_662:
        /*000c*/ 	.word	0x00000000
        /*0010*/ 	.short	0x0002
        /*0012*/ 	.short	0x0010
        /*0014*/ 	.byte	0x00, 0xf0, 0x21, 0x00


	//----- nvinfo : EIATTR_KPARAM_INFO
	.align		4
.L_663:
        /*0018*/ 	.byte	0x04, 0x17
        /*001a*/ 	.short	(.L_665 - .L_664)
.L_664:
        /*001c*/ 	.word	0x00000000
        /*0020*/ 	.short	0x0001
        /*0022*/ 	.short	0x0008
        /*0024*/ 	.byte	0x00, 0xf0, 0x21, 0x00


	//----- nvinfo : EIATTR_KPARAM_INFO
	.align		4
.L_665:
        /*0028*/ 	.byte	0x04, 0x17
        /*002a*/ 	.short	(.L_667 - .L_666)
.L_666:
        /*002c*/ 	.word	0x00000000
        /*0030*/ 	.short	0x0000
        /*0032*/ 	.short	0x0000
        /*0034*/ 	.byte	0x00, 0xf0, 0x21, 0x00


	//----- nvinfo : EIATTR_SPARSE_MMA_MASK
	.align		4
.L_667:
        /*0038*/ 	.byte	0x03, 0x50
        /*003a*/ 	.short	0x0000


	//----- nvinfo : EIATTR_MAXREG_COUNT
	.align		4
        /*003c*/ 	.byte	0x03, 0x1b
        /*003e*/ 	.short	0x00ff


	//----- nvinfo : EIATTR_NUM_BARRIERS
	.align		4
        /*0040*/ 	.byte	0x02, 0x4c
        /*0042*/ 	.byte	0x01
	.zero		1


	//----- nvinfo : EIATTR_MERCURY_ISA_VERSION
	.align		4
        /*0044*/ 	.byte	0x03, 0x5f
        /*0046*/ 	.short	0x0101


	//----- nvinfo : EIATTR_COOP_GROUP_MASK_REGIDS
	.align		4
        /*0048*/ 	.byte	0x04, 0x29
        /*004a*/ 	.short	(.L_669 - .L_668)


	//   ....[0]....
.L_668:
        /*004c*/ 	.word	0xffffffff


	//   ....[1]....
        /*0050*/ 	.word	0xffffffff


	//   ....[2]....
        /*0054*/ 	.word	0xffffffff


	//   ....[3]....
        /*0058*/ 	.word	0xffffffff


	//   ....[4]....
        /*005c*/ 	.word	0xffffffff


	//   ....[5]....
        /*0060*/ 	.word	0xffffffff


	//   ....[6]....
        /*0064*/ 	.word	0xffffffff


	//   ....[7]....
        /*0068*/ 	.word	0xffffffff


	//   ....[8]....
        /*006c*/ 	.word	0xffffffff


	//   ....[9]....
        /*0070*/ 	.word	0xffffffff


	//   ....[10]....
        /*0074*/ 	.word	0xffffffff


	//   ....[11]....
        /*0078*/ 	.word	0xffffffff


	//   ....[12]....
        /*007c*/ 	.word	0xffffffff


	//   ....[13]....
        /*0080*/ 	.word	0xffffffff


	//   ....[14]....
        /*0084*/ 	.word	0xffffffff


	//   ....[15]....
        /*0088*/ 	.word	0xffffffff


	//   ....[16]....
        /*008c*/ 	.word	0xffffffff


	//   ....[17]....
        /*0090*/ 	.word	0xffffffff


	//   ....[18]....
        /*0094*/ 	.word	0xffffffff


	//   ....[19]....
        /*0098*/ 	.word	0xffffffff


	//   ....[20]....
        /*009c*/ 	.word	0xffffffff


	//   ....[21]....
        /*00a0*/ 	.word	0xffffffff


	//   ....[22]....
        /*00a4*/ 	.word	0xffffffff


	//   ....[23]....
        /*00a8*/ 	.word	0xffffffff


	//   ....[24]....
        /*00ac*/ 	.word	0xffffffff


	//   ....[25]....
        /*00b0*/ 	.word	0xffffffff


	//   ....[26]....
        /*00b4*/ 	.word	0xffffffff


	//   ....[27]....
        /*00b8*/ 	.word	0xffffffff


	//   ....[28]....
        /*00bc*/ 	.word	0xffffffff


	//   ....[29]....
        /*00c0*/ 	.word	0xffffffff


	//   ....[30]....
        /*00c4*/ 	.word	0xffffffff


	//   ....[31]....
        /*00c8*/ 	.word	0xffffffff


	//   ....[32]....
        /*00cc*/ 	.word	0xffffffff


	//   ....[33]....
        /*00d0*/ 	.word	0xffffffff


	//   ....[34]....
        /*00d4*/ 	.word	0xffffffff


	//   ....[35]....
        /*00d8*/ 	.word	0xffffffff


	//   ....[36]....
        /*00dc*/ 	.word	0xffffffff


	//   ....[37]....
        /*00e0*/ 	.word	0xffffffff


	//   ....[38]....
        /*00e4*/ 	.word	0xffffffff


	//   ....[39]....
        /*00e8*/ 	.word	0xffffffff


	//   ....[40]....
        /*00ec*/ 	.word	0xffffffff


	//   ....[41]....
        /*00f0*/ 	.word	0xffffffff


	//   ....[42]....
        /*00f4*/ 	.word	0xffffffff


	//   ....[43]....
        /*00f8*/ 	.word	0xffffffff


	//   ....[44]....
        /*00fc*/ 	.word	0xffffffff


	//   ....[45]....
        /*0100*/ 	.word	0xffffffff


	//   ....[46]....
        /*0104*/ 	.word	0xffffffff


	//   ....[47]....
        /*0108*/ 	.word	0xffffffff


	//   ....[48]....
        /*010c*/ 	.word	0xffffffff


	//   ....[49]....
        /*0110*/ 	.word	0xffffffff


	//   ....[50]....
        /*0114*/ 	.word	0xffffffff


	//   ....[51]....
        /*0118*/ 	.word	0xffffffff


	//   ....[52]....
        /*011c*/ 	.word	0xffffffff


	//   ....[53]....
        /*0120*/ 	.word	0xffffffff


	//   ....[54]....
        /*0124*/ 	.word	0xffffffff


	//   ....[55]....
        /*0128*/ 	.word	0xffffffff


	//   ....[56]....
        /*012c*/ 	.word	0xffffffff


	//   ....[57]....
        /*0130*/ 	.word	0xffffffff


	//   ....[58]....
        /*0134*/ 	.word	0xffffffff


	//   ....[59]....
        /*0138*/ 	.word	0xffffffff


	//----- nvinfo : EIATTR_COOP_GROUP_INSTR_OFFSETS
	.align		4
.L_669:
        /*013c*/ 	.byte	0x04, 0x28
        /*013e*/ 	.short	(.L_671 - .L_670)


	//   ....[0]....
.L_670:
        /*0140*/ 	.word	0x00006c90


	//   ....[1]....
        /*0144*/ 	.word	0x00006cc0


	//   ....[2]....
        /*0148*/ 	.word	0x00006d00


	//   ....[3]....
        /*014c*/ 	.word	0x00006da0


	//   ....[4]....
        /*0150*/ 	.word	0x00007420


	//   ....[5]....
        /*0154*/ 	.word	0x00007580


	//   ....[6]....
        /*0158*/ 	.word	0x00007590


	//   ....[7]....
        /*015c*/ 	.word	0x000075a0


	//   ....[8]....
        /*0160*/ 	.word	0x000075b0


	//   ....[9]....
        /*0164*/ 	.word	0x000075c0


	//   ....[10]....
        /*0168*/ 	.word	0x000075d0


	//   ....[11]....
        /*016c*/ 	.word	0x000075e0


	//   ....[12]....
        /*0170*/ 	.word	0x000075f0


	//   ....[13]....
        /*0174*/ 	.word	0x00007670


	//   ....[14]....
        /*0178*/ 	.word	0x00007690


	//   ....[15]....
        /*017c*/ 	.word	0x000076a0


	//   ....[16]....
        /*0180*/ 	.word	0x000076b0


	//   ....[17]....
        /*0184*/ 	.word	0x000076c0


	//   ....[18]....
        /*0188*/ 	.word	0x000076d0


	//   ....[19]....
        /*018c*/ 	.word	0x000076e0


	//   ....[20]....
        /*0190*/ 	.word	0x000076f0


	//   ....[21]....
        /*0194*/ 	.word	0x00007700


	//   ....[22]....
        /*0198*/ 	.word	0x00007710


	//   ....[23]....
        /*019c*/ 	.word	0x00007720


	//   ....[24]....
        /*01a0*/ 	.word	0x000077e0


	//   ....[25]....
        /*01a4*/ 	.word	0x000077f0


	//   ....[26]....
        /*01a8*/ 	.word	0x00007800


	//   ....[27]....
        /*01ac*/ 	.word	0x00007810


	//   ....[28]....
        /*01b0*/ 	.word	0x00007820


	//   ....[29]....
        /*01b4*/ 	.word	0x00007830


	//   ....[30]....
        /*01b8*/ 	.word	0x00007840


	//   ....[31]....
        /*01bc*/ 	.word	0x00007850


	//   ....[32]....
        /*01c0*/ 	.word	0x00007860


	//   ....[33]....
        /*01c4*/ 	.word	0x00007870


	//   ....[34]....
        /*01c8*/ 	.word	0x00007880


	//   ....[35]....
        /*01cc*/ 	.word	0x00007890


	//   ....[36]....
        /*01d0*/ 	.word	0x00007960


	//   ....[37]....
        /*01d4*/ 	.word	0x00007970


	//   ....[38]....
        /*01d8*/ 	.word	0x00007980


	//   ....[39]....
        /*01dc*/ 	.word	0x00007990


	//   ....[40]....
        /*01e0*/ 	.word	0x000079a0


	//   ....[41]....
        /*01e4*/ 	.word	0x000079b0


	//   ....[42]....
        /*01e8*/ 	.word	0x000079c0


	//   ....[43]....
        /*01ec*/ 	.word	0x000079d0


	//   ....[44]....
        /*01f0*/ 	.word	0x000079e0


	//   ....[45]....
        /*01f4*/ 	.word	0x000079f0


	//   ....[46]....
        /*01f8*/ 	.word	0x00007a00


	//   ....[47]....
        /*01fc*/ 	.word	0x00007a10


	//   ....[48]....
        /*0200*/ 	.word	0x00007af0


	//   ....[49]....
        /*0204*/ 	.word	0x00007b00


	//   ....[50]....
        /*0208*/ 	.word	0x00007b10


	//   ....[51]....
        /*020c*/ 	.word	0x00007b20


	//   ....[52]....
        /*0210*/ 	.word	0x00007b30


	//   ....[53]....
        /*0214*/ 	.word	0x00007b40


	//   ....[54]....
        /*0218*/ 	.word	0x00007b50


	//   ....[55]....
        /*021c*/ 	.word	0x00007b60


	//   ....[56]....
        /*0220*/ 	.word	0x00007b70


	//   ....[57]....
        /*0224*/ 	.word	0x00007b80


	//   ....[58]....
        /*0228*/ 	.word	0x00007b90


	//   ....[59]....
        /*022c*/ 	.word	0x00007ba0


	//----- nvinfo : EIATTR_EXIT_INSTR_OFFSETS
	.align		4
.L_671:
        /*0230*/ 	.byte	0x04, 0x1c
        /*0232*/ 	.short	(.L_673 - .L_672)


	//   ....[0]....
.L_672:
        /*0234*/ 	.word	0x000082a0


	//----- nvinfo : EIATTR_MAX_THREADS
	.align		4
.L_673:
        /*0238*/ 	.byte	0x04, 0x05
        /*023a*/ 	.short	(.L_675 - .L_674)
.L_674:
        /*023c*/ 	.word	0x00000080
        /*0240*/ 	.word	0x00000001
        /*0244*/ 	.word	0x00000001


	//----- nvinfo : EIATTR_CRS_STACK_SIZE
	.align		4
.L_675:
        /*0248*/ 	.byte	0x04, 0x1e
        /*024a*/ 	.short	(.L_677 - .L_676)
.L_676:
        /*024c*/ 	.word	0x00000000


	//----- nvinfo : EIATTR_CBANK_PARAM_SIZE
	.align		4
.L_677:
        /*0250*/ 	.byte	0x03, 0x19
        /*0252*/ 	.short	0x0018


	//----- nvinfo : EIATTR_PARAM_CBANK
	.align		4
        /*0254*/ 	.byte	0x04, 0x0a
        /*0256*/ 	.short	(.L_679 - .L_678)
	.align		4
.L_678:
        /*0258*/ 	.word	index@(.nv.constant0._Z31router_gemm_kernel_float_outputI13__nv_bfloat16Li128ELi8ELi12ELi256ELi7168EEvPfPKT_S4_)
        /*025c*/ 	.short	0x0210
        /*025e*/ 	.short	0x0018


	//----- nvinfo : EIATTR_SW_WAR
	.align		4
.L_679:
        /*0260*/ 	.byte	0x04, 0x36
        /*0262*/ 	.short	(.L_681 - .L_680)
.L_680:
        /*0264*/ 	.word	0x00000008
.L_681:


//--------------------- .nv.info._Z31router_gemm_kernel_float_outputI13__nv_bfloat16Li128ELi8ELi11ELi256ELi7168EEvPfPKT_S4_ --------------------------
	.section	.nv.info._Z31router_gemm_kernel_float_outputI13__nv_bfloat16Li128ELi8ELi11ELi256ELi7168EEvPfPKT_S4_,"",@"SHT_CUDA_INFO"
	.sectionflags	@""
	.align	4


	//----- nvinfo : EIATTR_CUDA_API_VERSION
	.align		4
        /*0000*/ 	.byte	0x04, 0x37
        /*0002*/ 	.short	(.L_683 - .L_682)
.L_682:
        /*0004*/ 	.word	0x00000082


	//----- nvinfo : EIATTR_KPARAM_INFO
	.align		4
.L_683:
        /*0008*/ 	.byte	0x04, 0x17
        /*000a*/ 	.short	(.L_685 - .L_684)
.L_684:
        /*000c*/ 	.word	0x00000000
        /*0010*/ 	.short	0x0002
        /*0012*/ 	.short	0x0010
        /*0014*/ 	.byte	0x00, 0xf0, 0x21, 0x00


	//----- nvinfo : EIATTR_KPARAM_INFO
	.align		4
.L_685:
        /*0018*/ 	.byte	0x04, 0x17
        /*001a*/ 	.short	(.L_687 - .L_686)
.L_686:
        /*001c*/ 	.word	0x00000000
        /*0020*/ 	.short	0x0001
        /*0022*/ 	.short	0x0008
        /*0024*/ 	.byte	0x00, 0xf0, 0x21, 0x00


	//----- nvinfo : EIATTR_KPARAM_INFO
	.align		4
.L_687:
        /*0028*/ 	.byte	0x04, 0x17
        /*002a*/ 	.short	(.L_689 - .L_688)
.L_688:
        /*002c*/ 	.word	0x00000000
        /*0030*/ 	.short	0x0000
        /*0032*/ 	.short	0x0000
        /*0034*/ 	.byte	0x00, 0xf0, 0x21, 0x00


	//----- nvinfo : EIATTR_SPARSE_MMA_MASK
	.align		4
.L_689:
        /*0038*/ 	.byte	0x03, 0x50
        /*003a*/ 	.short	0x0000


	//----- nvinfo : EIATTR_MAXREG_COUNT
	.align		4
        /*003c*/ 	.byte	0x03, 0x1b
        /*003e*/ 	.short	0x00ff


	//----- nvinfo : EIATTR_NUM_BARRIERS
	.align		4
        /*0040*/ 	.byte	0x02, 0x4c
        /*0042*/ 	.byte	0x01
	.zero		1


	//----- nvinfo : EIATTR_MERCURY_ISA_VERSION
	.align		4
        /*0044*/ 	.byte	0x03, 0x5f
        /*0046*/ 	.short	0x0101


	//----- nvinfo : EIATTR_COOP_GROUP_MASK_REGIDS
	.align		4
        /*0048*/ 	.byte	0x04, 0x29
        /*004a*/ 	.short	(.L_691 - .L_690)


	//   ....[0]....
.L_690:
        /*004c*/ 	.word	0xffffffff


	//   ....[1]....
        /*0050*/ 	.word	0xffffffff


	//   ....[2]....
        /*0054*/ 	.word	0xffffffff


	//   ....[3]....
        /*0058*/ 	.word	0xffffffff


	//   ....[4]....
        /*005c*/ 	.word	0xffffffff


	//   ....[5]....
        /*0060*/ 	.word	0xffffffff


	//   ....[6]....
        /*0064*/ 	.word	0xffffffff


	//   ....[7]....
        /*0068*/ 	.word	0xffffffff


	//   ....[8]....
        /*006c*/ 	.word	0xffffffff


	//   ....[9]....
        /*0070*/ 	.word	0xffffffff


	//   ....[10]....
        /*0074*/ 	.word	0xffffffff


	//   ....[11]....
        /*0078*/ 	.word	0xffffffff


	//   ....[12]....
        /*007c*/ 	.word	0xffffffff


	//   ....[13]....
        /*0080*/ 	.word	0xffffffff


	//   ....[14]....
        /*0084*/ 	.word	0xffffffff


	//   ....[15]....
        /*0088*/ 	.word	0xffffffff


	//   ....[16]....
        /*008c*/ 	.word	0xffffffff


	//   ....[17]....
        /*0090*/ 	.word	0xffffffff


	//   ....[18]....
        /*0094*/ 	.word	0xffffffff


	//   ....[19]....
        /*0098*/ 	.word	0xffffffff


	//   ....[20]....
        /*009c*/ 	.word	0xffffffff


	//   ....[21]....
        /*00a0*/ 	.word	0xffffffff


	//   ....[22]....
        /*00a4*/ 	.word	0xffffffff


	//   ....[23]....
        /*00a8*/ 	.word	0xffffffff


	//   ....[24]....
        /*00ac*/ 	.word	0xffffffff


	//   ....[25]....
        /*00b0*/ 	.word	0xffffffff


	//   ....[26]....
        /*00b4*/ 	.word	0xffffffff


	//   ....[27]....
        /*00b8*/ 	.word	0xffffffff


	//   ....[28]....
        /*00bc*/ 	.word	0xffffffff


	//   ....[29]....
        /*00c0*/ 	.word	0xffffffff


	//   ....[30]....
        /*00c4*/ 	.word	0xffffffff


	//   ....[31]....
        /*00c8*/ 	.word	0xffffffff


	//   ....[32]....
        /*00cc*/ 	.word	0xffffffff


	//   ....[33]....
        /*00d0*/ 	.word	0xffffffff


	//   ....[34]....
        /*00d4*/ 	.word	0xffffffff


	//   ....[35]....
        /*00d8*/ 	.word	0xffffffff


	//   ....[36]....
        /*00dc*/ 	.word	0xffffffff


	//   ....[37]....
        /*00e0*/ 	.word	0xffffffff


	//   ....[38]....
        /*00e4*/ 	.word	0xffffffff


	//   ....[39]....
        /*00e8*/ 	.word	0xffffffff


	//   ....[40]....
        /*00ec*/ 	.word	0xffffffff


	//   ....[41]....
        /*00f0*/ 	.word	0xffffffff


	//   ....[42]....
        /*00f4*/ 	.word	0xffffffff


	//   ....[43]....
        /*00f8*/ 	.word	0xffffffff


	//   ....[44]....
        /*00fc*/ 	.word	0xffffffff


	//   ....[45]....
        /*0100*/ 	.word	0xffffffff


	//   ....[46]....
        /*0104*/ 	.word	0xffffffff


	//   ....[47]....
        /*0108*/ 	.word	0xffffffff


	//   ....[48]....
        /*010c*/ 	.word	0xffffffff


	//   ....[49]....
        /*0110*/ 	.word	0xffffffff


	//   ....[50]....
        /*0114*/ 	.word	0xffffffff


	//   ....[51]....
        /*0118*/ 	.word	0xffffffff


	//   ....[52]....
        /*011c*/ 	.word	0xffffffff


	//   ....[53]....
        /*0120*/ 	.word	0xffffffff


	//   ....[54]....
        /*0124*/ 	.word	0xffffffff


	//----- nvinfo : EIATTR_COOP_GROUP_INSTR_OFFSETS
	.align		4
.L_691:
        /*0128*/ 	.byte	0x04, 0x28
        /*012a*/ 	.short	(.L_693 - .L_692)


	//   ....[0]....
.L_692:
        /*012c*/ 	.word	0x00006960


	//   ....[1]....
        /*0130*/ 	.word	0x00006a10


	//   ....[2]....
        /*0134*/ 	.word	0x00006a40


	//   ....[3]....
        /*0138*/ 	.word	0x00006ae0


	//   ....[4]....
        /*013c*/ 	.word	0x00006c20


	//   ....[5]....
        /*0140*/ 	.word	0x00006c40


	//   ....[6]....
        /*0144*/ 	.word	0x00006c50


	//   ....[7]....
        /*0148*/ 	.word	0x00006c60


	//   ....[8]....
        /*014c*/ 	.word	0x00006c70


	//   ....[9]....
        /*0150*/ 	.word	0x00006c80


	//   ....[10]....
        /*0154*/ 	.word	0x00006c90


	//   ....[11]....
        /*0158*/ 	.word	0x00006ca0


	//   ....[12]....
        /*015c*/ 	.word	0x00006d20


	//   ....[13]....
        /*0160*/ 	.word	0x00006d40


	//   ....[14]....
        /*0164*/ 	.word	0x00006d50


	//   ....[15]....
        /*0168*/ 	.word	0x00006d60


	//   ....[16]....
        /*016c*/ 	.word	0x00006d70


	//   ....[17]....
        /*0170*/ 	.word	0x00006d80


	//   ....[18]....
        /*0174*/ 	.word	0x00006d90


	//   ....[19]....
        /*0178*/ 	.word	0x00006da0


	//   ....[20]....
        /*017c*/ 	.word	0x00006db0


	//   ....[21]....
        /*0180*/ 	.word	0x00006dc0


	//   ....[22]....
        /*0184*/ 	.word	0x00006e70


	//   ....[23]....
        /*0188*/ 	.word	0x00006e80


	//   ....[24]....
        /*018c*/ 	.word	0x00006e90


	//   ....[25]....
        /*0190*/ 	.word	0x00006ea0


	//   ....[26]....
        /*0194*/ 	.word	0x00006eb0


	//   ....[27]....
        /*0198*/ 	.word	0x00006ec0


	//   ....[28]....
        /*019c*/ 	.word	0x00006ed0


	//   ....[29]....
        /*01a0*/ 	.word	0x00006ee0


	//   ....[30]....
        /*01a4*/ 	.word	0x00006ef0


	//   ....[31]....
        /*01a8*/ 	.word	0x00006f00


	//   ....[32]....
        /*01ac*/ 	.word	0x00006f10


	//   ....[33]....
        /*01b0*/ 	.word	0x00006fd0


	//   ....[34]....
        /*01b4*/ 	.word	0x00006fe0


	//   ....[35]....
        /*01b8*/ 	.word	0x00006ff0


	//   ....[36]....
        /*01bc*/ 	.word	0x00007000


	//   ....[37]....
        /*01c0*/ 	.word	0x00007010


	//   ....[38]....
        /*01c4*/ 	.word	0x00007020


	//   ....[39]....
        /*01c8*/ 	.word	0x00007030


	//   ....[40]....
        /*01cc*/ 	.word	0x00007040


	//   ....[41]....
        /*01d0*/ 	.word	0x00007050


	//   ....[42]....
        /*01d4*/ 	.word	0x00007060


	//   ....[43]....
        /*01d8*/ 	.word	0x00007070


	//   ....[44]....
        /*01dc*/ 	.word	0x00007140


	//   ....[45]....
        /*01e0*/ 	.word	0x00007150


	//   ....[46]....
        /*01e4*/ 	.word	0x00007160


	//   ....[47]....
        /*01e8*/ 	.word	0x00007170


	//   ....[48]....
        /*01ec*/ 	.word	0x00007180


	//   ....[49]....
        /*01f0*/ 	.word	0x00007190


	//   ....[50]....
        /*01f4*/ 	.word	0x000071a0


	//   ....[51]....
        /*01f8*/ 	.word	0x000071b0


	//   ....[52]....
        /*01fc*/ 	.word	0x000071c0


	//   ....[53]....
        /*0200*/ 	.word	0x000071d0


	//   ....[54]....
        /*0204*/ 	.word	0x000071e0


	//----- nvinfo : EIATTR_EXIT_INSTR_OFFSETS
	.align		4
.L_693:
        /*0208*/ 	.byte	0x04, 0x1c
        /*020a*/ 	.short	(.L_695 - .L_694)


	//   ....[0]....
.L_694:
        /*020c*/ 	.word	0x00007860


	//----- nvinfo : EIATTR_MAX_THREADS
	.align		4
.L_695:
        /*0210*/ 	.byte	0x04, 0x05
        /*0212*/ 	.short	(.L_697 - .L_696)
.L_696:
        /*0214*/ 	.word	0x00000080
        /*0218*/ 	.word	0x00000001
        /*021c*/ 	.word	0x00000001


	//----- nvinfo : EIATTR_CRS_STACK_SIZE
	.align		4
.L_697:
        /*0220*/ 	.byte	0x04, 0x1e
        /*0222*/ 	.short	(.L_699 - .L_698)
.L_698:
        /*0224*/ 	.word	0x00000000


	//----- nvinfo : EIATTR_CBANK_PARAM_SIZE
	.align		4
.L_699:
        /*0228*/ 	.byte	0x03, 0x19
        /*022a*/ 	.short	0x0018


	//----- nvinfo : EIATTR_PARAM_CBANK
	.align		4
        /*022c*/ 	.byte	0x04, 0x0a
        /*022e*/ 	.short	(.L_701 - .L_700)
	.align		4
.L_700:
        /*0230*/ 	.word	index@(.nv.constant0._Z31router_gemm_kernel_float_outputI13__nv_bfloat16Li128ELi8ELi11ELi256ELi7168EEvPfPKT_S4_)
        /*0234*/ 	.short	0x0210
        /*0236*/ 	.short	0x0018


	//----- nvinfo : EIATTR_SW_WAR
	.align		4
.L_701:
        /*0238*/ 	.byte	0x04, 0x36
        /*023a*/ 	.short	(.L_703 - .L_702)
.L_702:
        /*023c*/ 	.word	0x00000008
.L_703:


//--------------------- .nv.info._Z31router_gemm_kernel_float_outputI13__nv_bfloat16Li128ELi8ELi10ELi256ELi7168EEvPfPKT_S4_ --------------------------
	.section	.nv.info._Z31router_gemm_kernel_float_outputI13__nv_bfloat16Li128ELi8ELi10ELi256ELi7168EEvPfPKT_S4_,"",@"SHT_CUDA_INFO"
	.sectionflags	@""
	.align	4


	//----- nvinfo : EIATTR_CUDA_API_VERSION
	.align		4
        /*0000*/ 	.byte	0x04, 0x37
        /*0002*/ 	.short	(.L_705 - .L_704)
.L_704:
        /*0004*/ 	.word	0x00000082


	//----- nvinfo : EIATTR_KPARAM_INFO
	.align		4
.L_705:
        /*0008*/ 	.byte	0x04, 0x17
        /*000a*/ 	.short	(.L_707 - .L_706)
.L_706:
        /*000c*/ 	.word	0x00000000
        /*0010*/ 	.short	0x0002
        /*0012*/ 	.short	0x0010
        /*0014*/ 	.byte	0x00, 0xf0, 0x21, 0x00


	//----- nvinfo : EIATTR_KPARAM_INFO
	.align		4
.L_707:
        /*0018*/ 	.byte	0x04, 0x17
        /*001a*/ 	.short	(.L_709 - .L_708)
.L_708:
        /*001c*/ 	.word	0x00000000
        /*0020*/ 	.short	0x0001
        /*0022*/ 	.short	0x0008
        /*0024*/ 	.byte	0x00, 0xf0, 0x21, 0x00


	//----- nvinfo : EIATTR_KPARAM_INFO
	.align		4
.L_709:
        /*0028*/ 	.byte	0x04, 0x17
        /*002a*/ 	.short	(.L_711 - .L_710)
.L_710:
        /*002c*/ 	.word	0x00000000
        /*0030*/ 	.short	0x0000
        /*0032*/ 	.short	0x0000
        /*0034*/ 	.byte	0x00, 0xf0, 0x21, 0x00


	//----- nvinfo : EIATTR_SPARSE_MMA_MASK
	.align		4
.L_711:
        /*0038*/ 	.byte	0x03, 0x50
        /*003a*/ 	.short	0x0000


	//----- nvinfo : EIATTR_MAXREG_COUNT
	.align		4
        /*003c*/ 	.byte	0x03, 0x1b
        /*003e*/ 	.short	0x00ff


	//----- nvinfo : EIATTR_NUM_BARRIERS
	.align		4
        /*0040*/ 	.byte	0x02, 0x4c
        /*0042*/ 	.byte	0x01
	.zero		1


	//----- nvinfo : EIATTR_MERCURY_ISA_VERSION
	.align		4
        /*0044*/ 	.byte	0x03, 0x5f
        /*0046*/ 	.short	0x0101


	//----- nvinfo : EIATTR_COOP_GROUP_MASK_REGIDS
	.align		4
        /*0048*/ 	.byte	0x04, 0x29
        /*004a*/ 	.short	(.L_713 - .L_712)


	//   ....[0]....
.L_712:
        /*004c*/ 	.word	0xffffffff


	//   ....[1]....
        /*0050*/ 	.word	0xffffffff


	//   ....[2]....
        /*0054*/ 	.word	0xffffffff


	//   ....[3]....
        /*0058*/ 	.word	0xffffffff


	//   ....[4]....
        /*005c*/ 	.word	0xffffffff


	//   ....[5]....
        /*0060*/ 	.word	0xffffffff


	//   ....[6]....
        /*0064*/ 	.word	0xffffffff


	//   ....[7]....
        /*0068*/ 	.word	0xffffffff


	//   ....[8]....
        /*006c*/ 	.word	0xffffffff


	//   ....[9]....
        /*0070*/ 	.word	0xffffffff


	//   ....[10]....
        /*0074*/ 	.word	0xffffffff


	//   ....[11]....
        /*0078*/ 	.word	0xffffffff


	//   ....[12]....
        /*007c*/ 	.word	0xffffffff


	//   ....[13]....
        /*0080*/ 	.word	0xffffffff


	//   ....[14]....
        /*0084*/ 	.word	0xffffffff


	//   ....[15]....
        /*0088*/ 	.word	0xffffffff


	//   ....[16]....
        /*008c*/ 	.word	0xffffffff


	//   ....[17]....
        /*0090*/ 	.word	0xffffffff


	//   ....[18]....
        /*0094*/ 	.word	0xffffffff


	//   ....[19]....
        /*0098*/ 	.word	0xffffffff


	//   ....[20]....
        /*009c*/ 	.word	0xffffffff


	//   ....[21]....
        /*00a0*/ 	.word	0xffffffff


	//   ....[22]....
        /*00a4*/ 	.word	0xffffffff


	//   ....[23]....
        /*00a8*/ 	.word	0xffffffff


	//   ....[24]....
        /*00ac*/ 	.word	0xffffffff


	//   ....[25]....
        /*00b0*/ 	.word	0xffffffff


	//   ....[26]....
        /*00b4*/ 	.word	0xffffffff


	//   ....[27]....
        /*00b8*/ 	.word	0xffffffff


	//   ....[28]....
        /*00bc*/ 	.word	0xffffffff


	//   ....[29]....
        /*00c0*/ 	.word	0xffffffff


	//   ....[30]....
        /*00c4*/ 	.word	0xffffffff


	//   ....[31]....
        /*00c8*/ 	.word	0xffffffff


	//   ....[32]....
        /*00cc*/ 	.word	0xffffffff


	//   ....[33]....
        /*00d0*/ 	.word	0xffffffff


	//   ....[34]....
        /*00d4*/ 	.word	0xffffffff


	//   ....[35]....
        /*00d8*/ 	.word	0xffffffff


	//   ....[36]....
        /*00dc*/ 	.word	0xffffffff


	//   ....[37]....
        /*00e0*/ 	.word	0xffffffff


	//   ....[38]....
        /*00e4*/ 	.word	0xffffffff


	//   ....[39]....
        /*00e8*/ 	.word	0xffffffff


	//   ....[40]....
        /*00ec*/ 	.word	0xffffffff


	//   ....[41]....
        /*00f0*/ 	.word	0xffffffff


	//   ....[42]....
        /*00f4*/ 	.word	0xffffffff


	//   ....[43]....
        /*00f8*/ 	.word	0xffffffff


	//   ....[44]....
        /*00fc*/ 	.word	0xffffffff


	//   ....[45]....
        /*0100*/ 	.word	0xffffffff


	//   ....[46]....
        /*0104*/ 	.word	0xffffffff


	//   ....[47]....
        /*0108*/ 	.word	0xffffffff


	//   ....[48]....
        /*010c*/ 	.word	0xffffffff


	//   ....[49]....
        /*0110*/ 	.word	0xffffffff


	//----- nvinfo : EIATTR_COOP_GROUP_INSTR_OFFSETS
	.align		4
.L_713:
        /*0114*/ 	.byte	0x04, 0x28
        /*0116*/ 	.short	(.L_715 - .L_714)


	//   ....[0]....
.L_714:
        /*0118*/ 	.word	0x00006280


	//   ....[1]....
        /*011c*/ 	.word	0x00006290


	//   ....[2]....
        /*0120*/ 	.word	0x000062a0


	//   ....[3]....
        /*0124*/ 	.word	0x000062b0


	//   ....[4]....
        /*0128*/ 	.word	0x000062c0


	//   ....[5]....
        /*012c*/ 	.word	0x000062d0


	//   ....[6]....
        /*0130*/ 	.word	0x000062e0


	//   ....[7]....
        /*0134*/ 	.word	0x000062f0


	//   ....[8]....
        /*0138*/ 	.word	0x00006300


	//   ....[9]....
        /*013c*/ 	.word	0x00006310


	//   ....[10]....
        /*0140*/ 	.word	0x000063c0


	//   ....[11]....
        /*0144*/ 	.word	0x000063d0


	//   ....[12]....
        /*0148*/ 	.word	0x000063e0


	//   ....[13]....
        /*014c*/ 	.word	0x000063f0


	//   ....[14]....
        /*0150*/ 	.word	0x00006400


	//   ....[15]....
        /*0154*/ 	.word	0x00006410


	//   ....[16]....
        /*0158*/ 	.word	0x00006420


	//   ....[17]....
        /*015c*/ 	.word	0x00006430


	//   ....[18]....
        /*0160*/ 	.word	0x00006440


	//   ....[19]....
        /*0164*/ 	.word	0x00006450


	//   ....[20]....
        /*0168*/ 	.word	0x00006500


	//   ....[21]....
        /*016c*/ 	.word	0x00006510


	//   ....[22]....
        /*0170*/ 	.word	0x00006520


	//   ....[23]....
        /*0174*/ 	.word	0x00006530


	//   ....[24]....
        /*0178*/ 	.word	0x00006540


	//   ....[25]....
        /*017c*/ 	.word	0x00006550


	//   ....[26]....
        /*0180*/ 	.word	0x00006560


	//   ....[27]....
        /*0184*/ 	.word	0x00006570


	//   ....[28]....
        /*0188*/ 	.word	0x00006580


	//   ....[29]....
        /*018c*/ 	.word	0x00006590


	//   ....[30]....
        /*0190*/ 	.word	0x00006640


	//   ....[31]....
        /*0194*/ 	.word	0x00006650


	//   ....[32]....
        /*0198*/ 	.word	0x00006660


	//   ....[33]....
        /*019c*/ 	.word	0x00006670


	//   ....[34]....
        /*01a0*/ 	.word	0x00006680


	//   ....[35]....
        /*01a4*/ 	.word	0x00006690


	//   ....[36]....
        /*01a8*/ 	.word	0x000066a0


	//   ....[37]....
        /*01ac*/ 	.word	0x000066b0


	//   ....[38]....
        /*01b0*/ 	.word	0x000066c0


	//   ....[39]....
        /*01b4*/ 	.word	0x000066d0


	//   ....[40]....
        /*01b8*/ 	.word	0x00006790


	//   ....[41]....
        /*01bc*/ 	.word	0x000067a0


	//   ....[42]....
        /*01c0*/ 	.word	0x000067b0


	//   ....[43]....
        /*01c4*/ 	.word	0x000067c0


	//   ....[44]....
        /*01c8*/ 	.word	0x000067d0


	//   ....[45]....
        /*01cc*/ 	.word	0x000067e0


	//   ....[46]....
        /*01d0*/ 	.word	0x000067f0


	//   ....[47]....
        /*01d4*/ 	.word	0x00006800


	//   ....[48]....
        /*01d8*/ 	.word	0x00006810


	//   ....[49]....
        /*01dc*/ 	.word	0x00006820


	//----- nvinfo : EIATTR_EXIT_INSTR_OFFSETS
	.align		4
.L_715:
        /*01e0*/ 	.byte	0x04, 0x1c
        /*01e2*/ 	.short	(.L_717 - .L_716)


	//   ....[0]....
.L_716:
        /*01e4*/ 	.word	0x00006e20


	//----- nvinfo : EIATTR_MAX_THREADS
	.align		4
.L_717:
        /*01e8*/ 	.byte	0x04, 0x05
        /*01ea*/ 	.short	(.L_719 - .L_718)
.L_718:
        /*01ec*/ 	.word	0x00000080
        /*01f0*/ 	.word	0x00000001
        /*01f4*/ 	.word	0x00000001


	//----- nvinfo : EIATTR_CRS_STACK_SIZE
	.align		4
.L_719:
        /*01f8*/ 	.byte	0x04, 0x1e
        /*01fa*/ 	.short	(.L_721 - .L_720)
.L_720:
        /*01fc*/ 	.word	0x00000000


	//----- nvinfo : EIATTR_CBANK_PARAM_SIZE
	.align		4
.L_721:
        /*0200*/ 	.byte	0x03, 0x19
        /*0202*/ 	.short	0x0018


	//----- nvinfo : EIATTR_PARAM_CBANK
	.align		4
        /*0204*/ 	.byte	0x04, 0x0a
        /*0206*/ 	.short	(.L_723 - .L_722)
	.align		4
.L_722:
        /*0208*/ 	.word	index@(.nv.constant0._Z31router_gemm_kernel_float_outputI13__nv_bfloat16Li128ELi8ELi10ELi256ELi7168EEvPfPKT_S4_)
        /*020c*/ 	.short	0x0210
        /*020e*/ 	.short	0x0018


	//----- nvinfo : EIATTR_SW_WAR
	.align		4
.L_723:
        /*0210*/ 	.byte	0x04, 0x36
        /*0212*/ 	.short	(.L_725 - .L_724)
.L_724:
        /*0214*/ 	.word	0x00000008
.L_725:


//--------------------- .nv.info._Z31router_gemm_kernel_float_outputI13__nv_bfloat16Li128ELi8ELi9ELi256ELi7168EEvPfPKT_S4_ --------------------------
	.section	.nv.info._Z31router_gemm_kernel_float_outputI13__nv_bfloat16Li128ELi8ELi9ELi256ELi7168EEvPfPKT_S4_,"",@"SHT_CUDA_INFO"
	.sectionflags	@""
	.align	4


	//----- nvinfo : EIATTR_CUDA_API_VERSION
	.align		4
        /*0000*/ 	.byte	0x04, 0x37
        /*0002*/ 	.short	(.L_727 - .L_726)
.L_726:
        /*0004*/ 	.word	0x00000082


	//----- nvinfo : EIATTR_KPARAM_INFO
	.align		4
.L_727:
        /*0008*/ 	.byte	0x04, 0x17
        /*000a*/ 	.short	(.L_729 - .L_728)
.L_728:
        /*000c*/ 	.word	0x00000000
        /*0010*/ 	.short	0x0002
        /*0012*/ 	.short	0x0010
        /*0014*/ 	.byte	0x00, 0xf0, 0x21, 0x00


	//----- nvinfo : EIATTR_KPARAM_INFO
	.align		4
.L_729:
        /*0018*/ 	.byte	0x04, 0x17
        /*001a*/ 	.short	(.L_731 - .L_730)
.L_730:
        /*001c*/ 	.word	0x00000000
        /*0020*/ 	.short	0x0001
        /*0022*/ 	.short	0x0008
        /*0024*/ 	.byte	0x00, 0xf0, 0x21, 0x00


	//----- nvinfo : EIATTR_KPARAM_INFO
	.align		4
.L_731:
        /*0028*/ 	.byte	0x04, 0x17
        /*002a*/ 	.short	(.L_733 - .L_732)
.L_732:
        /*002c*/ 	.word	0x00000000
        /*0030*/ 	.short	0x0000
        /*0032*/ 	.short	0x0000
        /*0034*/ 	.byte	0x00, 0xf0, 0x21, 0x00


	//----- nvinfo : EIATTR_SPARSE_MMA_MASK
	.align		4
.L_733:
        /*0038*/ 	.byte	0x03, 0x50
        /*003a*/ 	.short	0x0000


	//----- nvinfo : EIATTR_MAXREG_COUNT
	.align		4
        /*003c*/ 	.byte	0x03, 0x1b
        /*003e*/ 	.short	0x00ff


	//----- nvinfo : EIATTR_NUM_BARRIERS
	.align		4
        /*0040*/ 	.byte	0x02, 0x4c
        /*0042*/ 	.byte	0x01
	.zero		1


	//----- nvinfo : EIATTR_MERCURY_ISA_VERSION
	.align		4
        /*0044*/ 	.byte	0x03, 0x5f
        /*0046*/ 	.short	0x0101


	//----- nvinfo : EIATTR_COOP_GROUP_MASK_REGIDS
	.align		4
        /*0048*/ 	.byte	0x04, 0x29
        /*004a*/ 	.short	(.L_735 - .L_734)


	//   ....[0]....
.L_734:
        /*004c*/ 	.word	0xffffffff


	//   ....[1]....
        /*0050*/ 	.word	0xffffffff


	//   ....[2]....
        /*0054*/ 	.word	0xffffffff


	//   ....[3]....
        /*0058*/ 	.word	0xffffffff


	//   ....[4]....
        /*005c*/ 	.word	0xffffffff


	//   ....[5]....
        /*0060*/ 	.word	0xffffffff


	//   ....[6]....
        /*0064*/ 	.word	0xffffffff


	//   ....[7]....
        /*0068*/ 	.word	0xffffffff


	//   ....[8]....
        /*006c*/ 	.word	0xffffffff


	//   ....[9]....
        /*0070*/ 	.word	0xffffffff


	//   ....[10]....
        /*0074*/ 	.word	0xffffffff


	//   ....[11]....
        /*0078*/ 	.word	0xffffffff


	//   ....[12]....
        /*007c*/ 	.word	0xffffffff


	//   ....[13]....
        /*0080*/ 	.word	0xffffffff


	//   ....[14]....
        /*0084*/ 	.word	0xffffffff


	//   ....[15]....
        /*0088*/ 	.word	0xffffffff


	//   ....[16]....
        /*008c*/ 	.word	0xffffffff


	//   ....[17]....
        /*0090*/ 	.word	0xffffffff


	//   ....[18]....
        /*0094*/ 	.word	0xffffffff


	//   ....[19]....
        /*0098*/ 	.word	0xffffffff


	//   ....[20]....
        /*009c*/ 	.word	0xffffffff


	//   ....[21]....
        /*00a0*/ 	.word	0xffffffff


	//   ....[22]....
        /*00a4*/ 	.word	0xffffffff


	//   ....[23]....
        /*00a8*/ 	.word	0xffffffff


	//   ....[24]....
        /*00ac*/ 	.word	0xffffffff


	//   ....[25]....
        /*00b0*/ 	.word	0xffffffff


	//   ....[26]....
        /*00b4*/ 	.word	0xffffffff


	//   ....[27]....
        /*00b8*/ 	.word	0xffffffff


	//   ....[28]....
        /*00bc*/ 	.word	0xffffffff


	//   ....[29]....
        /*00c0*/ 	.word	0xffffffff


	//   ....[30]....
        /*00c4*/ 	.word	0xffffffff


	//   ....[31]....
        /*00c8*/ 	.word	0xffffffff


	//   ....[32]....
        /*00cc*/ 	.word	0xffffffff


	//   ....[33]....
        /*00d0*/ 	.word	0xffffffff


	//   ....[34]....
        /*00d4*/ 	.word	0xffffffff


	//   ....[35]....
        /*00d8*/ 	.word	0xffffffff


	//   ....[36]....
        /*00dc*/ 	.word	0xffffffff


	//   ....[37]....
        /*00e0*/ 	.word	0xffffffff


	//   ....[38]....
        /*00e4*/ 	.word	0xffffffff


	//   ....[39]....
        /*00e8*/ 	.word	0xffffffff


	//   ....[40]....
        /*00ec*/ 	.word	0xffffffff


	//   ....[41]....
        /*00f0*/ 	.word	0xffffffff


	//   ....[42]....
        /*00f4*/ 	.word	0xffffffff


	//   ....[43]....
        /*00f8*/ 	.word	0xffffffff


	//   ....[44]....
        /*00fc*/ 	.word	0xffffffff


	//----- nvinfo : EIATTR_COOP_GROUP_INSTR_OFFSETS
	.align		4
.L_735:
        /*0100*/ 	.byte	0x04, 0x28
        /*0102*/ 	.short	(.L_737 - .L_736)


	//   ....[0]....
.L_736:
        /*0104*/ 	.word	0x00005950


	//   ....[1]....
        /*0108*/ 	.word	0x00005960


	//   ....[2]....
        /*010c*/ 	.word	0x00005970


	//   ....[3]....
        /*0110*/ 	.word	0x00005980


	//   ....[4]....
        /*0114*/ 	.word	0x00005990


	//   ....[5]....
        /*0118*/ 	.word	0x000059a0


	//   ....[6]....
        /*011c*/ 	.word	0x000059b0


	//   ....[7]....
        /*0120*/ 	.word	0x000059c0


	//   ....[8]....
        /*0124*/ 	.word	0x000059d0


	//   ....[9]....
        /*0128*/ 	.word	0x00005a70


	//   ....[10]....
        /*012c*/ 	.word	0x00005a80


	//   ....[11]....
        /*0130*/ 	.word	0x00005a90


	//   ....[12]....
        /*0134*/ 	.word	0x00005aa0


	//   ....[13]....
        /*0138*/ 	.word	0x00005ab0


	//   ....[14]....
        /*013c*/ 	.word	0x00005ac0


	//   ....[15]....
        /*0140*/ 	.word	0x00005ad0


	//   ....[16]....
        /*0144*/ 	.word	0x00005ae0


	//   ....[17]....
        /*0148*/ 	.word	0x00005af0


	//   ....[18]....
        /*014c*/ 	.word	0x00005b90


	//   ....[19]....
        /*0150*/ 	.word	0x00005ba0


	//   ....[20]....
        /*0154*/ 	.word	0x00005bb0


	//   ....[21]....
        /*0158*/ 	.word	0x00005bc0


	//   ....[22]....
        /*015c*/ 	.word	0x00005bd0


	//   ....[23]....
        /*0160*/ 	.word	0x00005be0


	//   ....[24]....
        /*0164*/ 	.word	0x00005bf0


	//   ....[25]....
        /*0168*/ 	.word	0x00005c00


	//   ....[26]....
        /*016c*/ 	.word	0x00005c10


	//   ....[27]....
        /*0170*/ 	.word	0x00005cb0


	//   ....[28]....
        /*0174*/ 	.word	0x00005cc0


	//   ....[29]....
        /*0178*/ 	.word	0x00005cd0


	//   ....[30]....
        /*017c*/ 	.word	0x00005ce0


	//   ....[31]....
        /*0180*/ 	.word	0x00005cf0


	//   ....[32]....
        /*0184*/ 	.word	0x00005d00


	//   ....[33]....
        /*0188*/ 	.word	0x00005d10


	//   ....[34]....
        /*018c*/ 	.word	0x00005d20


	//   ....[35]....
        /*0190*/ 	.word	0x00005d30


	//   ....[36]....
        /*0194*/ 	.word	0x00005de0


	//   ....[37]....
        /*0198*/ 	.word	0x00005df0


	//   ....[38]....
        /*019c*/ 	.word	0x00005e00


	//   ....[39]....
        /*01a0*/ 	.word	0x00005e10


	//   ....[40]....
        /*01a4*/ 	.word	0x00005e20


	//   ....[41]....
        /*01a8*/ 	.word	0x00005e30


	//   ....[42]....
        /*01ac*/ 	.word	0x00005e40


	//   ....[43]....
        /*01b0*/ 	.word	0x00005e50


	//   ....[44]....
        /*01b4*/ 	.word	0x00005e60


	//----- nvinfo : EIATTR_EXIT_INSTR_OFFSETS
	.align		4
.L_737:
        /*01b8*/ 	.byte	0x04, 0x1c
        /*01ba*/ 	.short	(.L_739 - .L_738)


	//   ....[0]....
.L_738:
        /*01bc*/ 	.word	0x000063e0


	//----- nvinfo : EIATTR_MAX_THREADS
	.align		4
.L_739:
        /*01c0*/ 	.byte	0x04, 0x05
        /*01c2*/ 	.short	(.L_741 - .L_740)
.L_740:
        /*01c4*/ 	.word	0x00000080
        /*01c8*/ 	.word	0x00000001
        /*01cc*/ 	.word	0x00000001


	//----- nvinfo : EIATTR_CRS_STACK_SIZE
	.align		4
.L_741:
        /*01d0*/ 	.byte	0x04, 0x1e
        /*01d2*/ 	.short	(.L_743 - .L_742)
.L_742:
        /*01d4*/ 	.word	0x00000000


	//----- nvinfo : EIATTR_CBANK_PARAM_SIZE
	.align		4
.L_743:
        /*01d8*/ 	.byte	0x03, 0x19
        /*01da*/ 	.short	0x0018


	//----- nvinfo : EIATTR_PARAM_CBANK
	.align		4
        /*01dc*/ 	.byte	0x04, 0x0a
        /*01de*/ 	.short	(.L_745 - .L_744)
	.align		4
.L_744:
        /*01e0*/ 	.word	index@(.nv.constant0._Z31router_gemm_kernel_float_outputI13__nv_bfloat16Li128ELi8ELi9ELi256ELi7168EEvPfPKT_S4_)
        /*01e4*/ 	.short	0x0210
        /*01e6*/ 	.short	0x0018


	//----- nvinfo : EIATTR_SW_WAR
	.align		4
.L_745:
        /*01e8*/ 	.byte	0x04, 0x36
        /*01ea*/ 	.short	(.L_747 - .L_746)
.L_746:
        /*01ec*/ 	.word	0x00000008
.L_747:


//--------------------- .nv.info._Z31router_gemm_kernel_float_outputI13__nv_bfloat16Li128ELi8ELi8ELi256ELi7168EEvPfPKT_S4_ --------------------------
	.section	.nv.info._Z31router_gemm_kernel_float_outputI13__nv_bfloat16Li128ELi8ELi8ELi256ELi7168EEvPfPKT_S4_,"",@"SHT_CUDA_INFO"
	.sectionflags	@""
	.align	4


	//----- nvinfo : EIATTR_CUDA_API_VERSION
	.align		4
        /*0000*/ 	.byte	0x04, 0x37
        /*0002*/ 	.short	(.L_749 - .L_748)
.L_748:
        /*0004*/ 	.word	0x00000082


	//----- nvinfo : EIATTR_KPARAM_INFO
	.align		4
.L_749:
        /*0008*/ 	.byte	0x04, 0x17
        /*000a*/ 	.short	(.L_751 - .L_750)
.L_750:
        /*000c*/ 	.word	0x00000000
        /*0010*/ 	.short	0x0002
        /*0012*/ 	.short	0x0010
        /*0014*/ 	.byte	0x00, 0xf0, 0x21, 0x00


	//----- nvinfo : EIATTR_KPARAM_INFO
	.align		4
.L_751:
        /*0018*/ 	.byte	0x04, 0x17
        /*001a*/ 	.short	(.L_753 - .L_752)
.L_752:
        /*001c*/ 	.word	0x00000000
        /*0020*/ 	.short	0x0001
        /*0022*/ 	.short	0x0008
        /*0024*/ 	.byte	0x00, 0xf0, 0x21, 0x00


	//----- nvinfo : EIATTR_KPARAM_INFO
	.align		4
.L_753:
        /*0028*/ 	.byte	0x04, 0x17
        /*002a*/ 	.short	(.L_755 - .L_754)
.L_754:
        /*002c*/ 	.word	0x00000000
        /*0030*/ 	.short	0x0000
        /*0032*/ 	.short	0x0000
        /*0034*/ 	.byte	0x00, 0xf0, 0x21, 0x00


	//----- nvinfo : EIATTR_SPARSE_MMA_MASK
	.align		4
.L_755:
        /*0038*/ 	.byte	0x03, 0x50
        /*003a*/ 	.short	0x0000


	//----- nvinfo : EIATTR_MAXREG_COUNT
	.align		4
        /*003c*/ 	.byte	0x03, 0x1b
        /*003e*/ 	.short	0x00ff


	//----- nvinfo : EIATTR_NUM_BARRIERS
	.align		4
        /*0040*/ 	.byte	0x02, 0x4c
        /*0042*/ 	.byte	0x01
	.zero		1


	//----- nvinfo : EIATTR_MERCURY_ISA_VERSION
	.align		4
        /*0044*/ 	.byte	0x03, 0x5f
        /*0046*/ 	.short	0x0101


	//----- nvinfo : EIATTR_COOP_GROUP_MASK_REGIDS
	.align		4
        /*0048*/ 	.byte	0x04, 0x29
        /*004a*/ 	.short	(.L_757 - .L_756)


	//   ....[0]....
.L_756:
        /*004c*/ 	.word	0xffffffff


	//   ....[1]....
        /*0050*/ 	.word	0xffffffff


	//   ....[2]....
        /*0054*/ 	.word	0xffffffff


	//   ....[3]....
        /*0058*/ 	.word	0xffffffff


	//   ....[4]....
        /*005c*/ 	.word	0xffffffff


	//   ....[5]....
        /*0060*/ 	.word	0xffffffff


	//   ....[6]....
        /*0064*/ 	.word	0xffffffff


	//   ....[7]....
        /*0068*/ 	.word	0xffffffff


	//   ....[8]....
        /*006c*/ 	.word	0xffffffff


	//   ....[9]....
        /*0070*/ 	.word	0xffffffff


	//   ....[10]....
        /*0074*/ 	.word	0xffffffff


	//   ....[11]....
        /*0078*/ 	.word	0xffffffff


	//   ....[12]....
        /*007c*/ 	.word	0xffffffff


	//   ....[13]....
        /*0080*/ 	.word	0xffffffff


	//   ....[14]....
        /*0084*/ 	.word	0xffffffff


	//   ....[15]....
        /*0088*/ 	.word	0xffffffff


	//   ....[16]....
        /*008c*/ 	.word	0xffffffff


	//   ....[17]....
        /*0090*/ 	.word	0xffffffff


	//   ....[18]....
        /*0094*/ 	.word	0xffffffff


	//   ....[19]....
        /*0098*/ 	.word	0xffffffff


	//   ....[20]....
        /*009c*/ 	.word	0xffffffff


	//   ....[21]....
        /*00a0*/ 	.word	0xffffffff


	//   ....[22]....
        /*00a4*/ 	.word	0xffffffff


	//   ....[23]....
        /*00a8*/ 	.word	0xffffffff


	//   ....[24]....
        /*00ac*/ 	.word	0xffffffff


	//   ....[25]....
        /*00b0*/ 	.word	0xffffffff


	//   ....[26]....
        /*00b4*/ 	.word	0xffffffff


	//   ....[27]....
        /*00b8*/ 	.word	0xffffffff


	//   ....[28]....
        /*00bc*/ 	.word	0xffffffff


	//   ....[29]....
        /*00c0*/ 	.word	0xffffffff


	//   ....[30]....
        /*00c4*/ 	.word	0xffffffff


	//   ....[31]....
        /*00c8*/ 	.word	0xffffffff


	//   ....[32]....
        /*00cc*/ 	.word	0xffffffff


	//   ....[33]....
        /*00d0*/ 	.word	0xffffffff


	//   ....[34]....
        /*00d4*/ 	.word	0xffffffff


	//   ....[35]....
        /*00d8*/ 	.word	0xffffffff


	//   ....[36]....
        /*00dc*/ 	.word	0xffffffff


	//   ....[37]....
        /*00e0*/ 	.word	0xffffffff


	//   ....[38]....
        /*00e4*/ 	.word	0xffffffff


	//   ....[39]....
        /*00e8*/ 	.word	0xffffffff


	//----- nvinfo : EIATTR_COOP_GROUP_INSTR_OFFSETS
	.align		4
.L_757:
        /*00ec*/ 	.byte	0x04, 0x28
        /*00ee*/ 	.short	(.L_759 - .L_758)


	//   ....[0]....
.L_758:
        /*00f0*/ 	.word	0x00005020


	//   ....[1]....
        /*00f4*/ 	.word	0x00005030


	//   ....[2]....
        /*00f8*/ 	.word	0x00005040


	//   ....[3]....
        /*00fc*/ 	.word	0x00005050


	//   ....[4]....
        /*0100*/ 	.word	0x00005060


	//   ....[5]....
        /*0104*/ 	.word	0x00005070


	//   ....[6]....
        /*0108*/ 	.word	0x00005080


	//   ....[7]....
        /*010c*/ 	.word	0x00005090


	//   ....[8]....
        /*0110*/ 	.word	0x00005120


	//   ....[9]....
        /*0114*/ 	.word	0x00005130


	//   ....[10]....
        /*0118*/ 	.word	0x00005140


	//   ....[11]....
        /*011c*/ 	.word	0x00005150


	//   ....[12]....
        /*0120*/ 	.word	0x00005160


	//   ....[13]....
        /*0124*/ 	.word	0x00005170


	//   ....[14]....
        /*0128*/ 	.word	0x00005180


	//   ....[15]....
        /*012c*/ 	.word	0x00005190


	//   ....[16]....
        /*0130*/ 	.word	0x00005220


	//   ....[17]....
        /*0134*/ 	.word	0x00005230


	//   ....[18]....
        /*0138*/ 	.word	0x00005240


	//   ....[19]....
        /*013c*/ 	.word	0x00005250


	//   ....[20]....
        /*0140*/ 	.word	0x00005260


	//   ....[21]....
        /*0144*/ 	.word	0x00005270


	//   ....[22]....
        /*0148*/ 	.word	0x00005280


	//   ....[23]....
        /*014c*/ 	.word	0x00005290


	//   ....[24]....
        /*0150*/ 	.word	0x00005320


	//   ....[25]....
        /*0154*/ 	.word	0x00005330


	//   ....[26]....
        /*0158*/ 	.word	0x00005340


	//   ....[27]....
        /*015c*/ 	.word	0x00005350


	//   ....[28]....
        /*0160*/ 	.word	0x00005360


	//   ....[29]....
        /*0164*/ 	.word	0x00005370


	//   ....[30]....
        /*0168*/ 	.word	0x00005380


	//   ....[31]....
        /*016c*/ 	.word	0x00005390


	//   ....[32]....
        /*0170*/ 	.word	0x00005430


	//   ....[33]....
        /*0174*/ 	.word	0x00005440


	//   ....[34]....
        /*0178*/ 	.word	0x00005450


	//   ....[35]....
        /*017c*/ 	.word	0x00005460


	//   ....[36]....
        /*0180*/ 	.word	0x00005470


	//   ....[37]....
        /*0184*/ 	.word	0x00005480


	//   ....[38]....
        /*0188*/ 	.word	0x00005490


	//   ....[39]....
        /*018c*/ 	.word	0x000054a0


	//----- nvinfo : EIATTR_EXIT_INSTR_OFFSETS
	.align		4
.L_759:
        /*0190*/ 	.byte	0x04, 0x1c
        /*0192*/ 	.short	(.L_761 - .L_760)


	//   ....[0]....
.L_760:
        /*0194*/ 	.word	0x000059a0


	//----- nvinfo : EIATTR_MAX_THREADS
	.align		4
.L_761:
        /*0198*/ 	.byte	0x04, 0x05
        /*019a*/ 	.short	(.L_763 - .L_762)
.L_762:
        /*019c*/ 	.word	0x00000080
        /*01a0*/ 	.word	0x00000001
        /*01a4*/ 	.word	0x00000001


	//----- nvinfo : EIATTR_CRS_STACK_SIZE
	.align		4
.L_763:
        /*01a8*/ 	.byte	0x04, 0x1e
        /*01aa*/ 	.short	(.L_765 - .L_764)
.L_764:
        /*01ac*/ 	.word	0x00000000


	//----- nvinfo : EIATTR_CBANK_PARAM_SIZE
	.align		4
.L_765:
        /*01b0*/ 	.byte	0x03, 0x19
        /*01b2*/ 	.short	0x0018


	//----- nvinfo : EIATTR_PARAM_CBANK
	.align		4
        /*01b4*/ 	.byte	0x04, 0x0a
        /*01b6*/ 	.short	(.L_767 - .L_766)
	.align		4
.L_766:
        /*01b8*/ 	.word	index@(.nv.constant0._Z31router_gemm_kernel_float_outputI13__nv_bfloat16Li128ELi8ELi8ELi256ELi7168EEvPfPKT_S4_)
        /*01bc*/ 	.short	0x0210
        /*01be*/ 	.short	0x0018


	//----- nvinfo : EIATTR_SW_WAR
	.align		4
.L_767:
        /*01c0*/ 	.byte	0x04, 0x36
        /*01c2*/ 	.short	(.L_769 - .L_768)
.L_768:
        /*01c4*/ 	.word	0x00000008
.L_769:


//--------------------- .nv.info._Z31router_gemm_kernel_float_outputI13__nv_bfloat16Li128ELi8ELi7ELi256ELi7168EEvPfPKT_S4_ --------------------------
	.section	.nv.info._Z31router_gemm_kernel_float_outputI13__nv_bfloat16Li128ELi8ELi7ELi256ELi7168EEvPfPKT_S4_,"",@"SHT_CUDA_INFO"
	.sectionflags	@""
	.align	4


	//----- nvinfo : EIATTR_CUDA_API_VERSION
	.align		4
        /*0000*/ 	.byte	0x04, 0x37
        /*0002*/ 	.short	(.L_771 - .L_770)
.L_770:
        /*0004*/ 	.word	0x00000082


	//----- nvinfo : EIATTR_KPARAM_INFO
	.align		4
.L_771:
        /*0008*/ 	.byte	0x04, 0x17
        /*000a*/ 	.short	(.L_773 - .L_772)
.L_772:
        /*000c*/ 	.word	0x00000000
        /*0010*/ 	.short	0x0002
        /*0012*/ 	.short	0x0010
        /*0014*/ 	.byte	0x00, 0xf0, 0x21, 0x00


	//----- nvinfo : EIATTR_KPARAM_INFO
	.align		4
.L_773:
        /*0018*/ 	.byte	0x04, 0x17
        /*001a*/ 	.short	(.L_775 - .L_774)
.L_774:
        /*001c*/ 	.word	0x00000000
        /*0020*/ 	.short	0x0001
        /*0022*/ 	.short	0x0008
        /*0024*/ 	.byte	0x00, 0xf0, 0x21, 0x00


	//----- nvinfo : EIATTR_KPARAM_INFO
	.align		4
.L_775:
        /*0028*/ 	.byte	0x04, 0x17
        /*002a*/ 	.short	(.L_777 - .L_776)
.L_776:
        /*002c*/ 	.word	0x00000000
        /*0030*/ 	.short	0x0000
        /*0032*/ 	.short	0x0000
        /*0034*/ 	.byte	0x00, 0xf0, 0x21, 0x00


	//----- nvinfo : EIATTR_SPARSE_MMA_MASK
	.align		4
.L_777:
        /*0038*/ 	.byte	0x03, 0x50
        /*003a*/ 	.short	0x0000


	//----- nvinfo : EIATTR_MAXREG_COUNT
	.align		4
        /*003c*/ 	.byte	0x03, 0x1b
        /*003e*/ 	.short	0x00ff


	//----- nvinfo : EIATTR_NUM_BARRIERS
	.align		4
        /*0040*/ 	.byte	0x02, 0x4c
        /*0042*/ 	.byte	0x01
	.zero		1


	//----- nvinfo : EIATTR_MERCURY_ISA_VERSION
	.align		4
        /*0044*/ 	.byte	0x03, 0x5f
        /*0046*/ 	.short	0x0101


	//----- nvinfo : EIATTR_COOP_GROUP_MASK_REGIDS
	.align		4
        /*0048*/ 	.byte	0x04, 0x29
        /*004a*/ 	.short	(.L_779 - .L_778)


	//   ....[0]....
.L_778:
        /*004c*/ 	.word	0xffffffff


	//   ....[1]....
        /*0050*/ 	.word	0xffffffff


	//   ....[2]....
        /*0054*/ 	.word	0xffffffff


	//   ....[3]....
        /*0058*/ 	.word	0xffffffff


	//   ....[4]....
        /*005c*/ 	.word	0xffffffff


	//   ....[5]....
        /*0060*/ 	.word	0xffffffff


	//   ....[6]....
        /*0064*/ 	.word	0xffffffff


	//   ....[7]....
        /*0068*/ 	.word	0xffffffff


	//   ....[8]....
        /*006c*/ 	.word	0xffffffff


	//   ....[9]....
        /*0070*/ 	.word	0xffffffff


	//   ....[10]....
        /*0074*/ 	.word	0xffffffff


	//   ....[11]....
        /*0078*/ 	.word	0xffffffff


	//   ....[12]....
        /*007c*/ 	.word	0xffffffff


	//   ....[13]....
        /*0080*/ 	.word	0xffffffff


	//   ....[14]....
        /*0084*/ 	.word	0xffffffff


	//   ....[15]....
        /*0088*/ 	.word	0xffffffff


	//   ....[16]....
        /*008c*/ 	.word	0xffffffff


	//   ....[17]....
        /*0090*/ 	.word	0xffffffff


	//   ....[18]....
        /*0094*/ 	.word	0xffffffff


	//   ....[19]....
        /*0098*/ 	.word	0xffffffff


	//   ....[20]....
        /*009c*/ 	.word	0xffffffff


	//   ....[21]....
        /*00a0*/ 	.word	0xffffffff


	//   ....[22]....
        /*00a4*/ 	.word	0xffffffff


	//   ....[23]....
        /*00a8*/ 	.word	0xffffffff


	//   ....[24]....
        /*00ac*/ 	.word	0xffffffff


	//   ....[25]....
        /*00b0*/ 	.word	0xffffffff


	//   ....[26]....
        /*00b4*/ 	.word	0xffffffff


	//   ....[27]....
        /*00b8*/ 	.word	0xffffffff


	//   ....[28]....
        /*00bc*/ 	.word	0xffffffff


	//   ....[29]....
        /*00c0*/ 	.word	0xffffffff


	//   ....[30]....
        /*00c4*/ 	.word	0xffffffff


	//   ....[31]....
        /*00c8*/ 	.word	0xffffffff


	//   ....[32]....
        /*00cc*/ 	.word	0xffffffff


	//   ....[33]....
        /*00d0*/ 	.word	0xffffffff


	//   ....[34]....
        /*00d4*/ 	.word	0xffffffff


	//----- nvinfo : EIATTR_COOP_GROUP_INSTR_OFFSETS
	.align		4
.L_779:
        /*00d8*/ 	.byte	0x04, 0x28
        /*00da*/ 	.short	(.L_781 - .L_780)


	//   ....[0]....
.L_780:
        /*00dc*/ 	.word	0x000046f0


	//   ....[1]....
        /*00e0*/ 	.word	0x00004700


	//   ....[2]....
        /*00e4*/ 	.word	0x00004710


	//   ....[3]....
        /*00e8*/ 	.word	0x00004720


	//   ....[4]....
        /*00ec*/ 	.word	0x00004730


	//   ....[5]....
        /*00f0*/ 	.word	0x00004740


	//   ....[6]....
        /*00f4*/ 	.word	0x00004750


	//   ....[7]....
        /*00f8*/ 	.word	0x000047d0


	//   ....[8]....
        /*00fc*/ 	.word	0x000047e0


	//   ....[9]....
        /*0100*/ 	.word	0x000047f0


	//   ....[10]....
        /*0104*/ 	.word	0x00004800


	//   ....[11]....
        /*0108*/ 	.word	0x00004810


	//   ....[12]....
        /*010c*/ 	.word	0x00004820


	//   ....[13]....
        /*0110*/ 	.word	0x00004830


	//   ....[14]....
        /*0114*/ 	.word	0x000048b0


	//   ....[15]....
        /*0118*/ 	.word	0x000048c0


	//   ....[16]....
        /*011c*/ 	.word	0x000048d0


	//   ....[17]....
        /*0120*/ 	.word	0x000048e0


	//   ....[18]....
        /*0124*/ 	.word	0x000048f0


	//   ....[19]....
        /*0128*/ 	.word	0x00004900


	//   ....[20]....
        /*012c*/ 	.word	0x00004910


	//   ....[21]....
        /*0130*/ 	.word	0x00004990


	//   ....[22]....
        /*0134*/ 	.word	0x000049a0


	//   ....[23]....
        /*0138*/ 	.word	0x000049b0


	//   ....[24]....
        /*013c*/ 	.word	0x000049c0


	//   ....[25]....
        /*0140*/ 	.word	0x000049d0


	//   ....[26]....
        /*0144*/ 	.word	0x000049e0


	//   ....[27]....
        /*0148*/ 	.word	0x000049f0


	//   ....[28]....
        /*014c*/ 	.word	0x00004a80


	//   ....[29]....
        /*0150*/ 	.word	0x00004a90


	//   ....[30]....
        /*0154*/ 	.word	0x00004aa0


	//   ....[31]....
        /*0158*/ 	.word	0x00004ab0


	//   ....[32]....
        /*015c*/ 	.word	0x00004ac0


	//   ....[33]....
        /*0160*/ 	.word	0x00004ad0


	//   ....[34]....
        /*0164*/ 	.word	0x00004ae0


	//----- nvinfo : EIATTR_EXIT_INSTR_OFFSETS
	.align		4
.L_781:
        /*0168*/ 	.byte	0x04, 0x1c
        /*016a*/ 	.short	(.L_783 - .L_782)


	//   ....[0]....
.L_782:
        /*016c*/ 	.word	0x00004f60


	//----- nvinfo : EIATTR_MAX_THREADS
	.align		4
.L_783:
        /*0170*/ 	.byte	0x04, 0x05
        /*0172*/ 	.short	(.L_785 - .L_784)
.L_784:
        /*0174*/ 	.word	0x00000080
        /*0178*/ 	.word	0x00000001
        /*017c*/ 	.word	0x00000001


	//----- nvinfo : EIATTR_CRS_STACK_SIZE
	.align		4
.L_785:
        /*0180*/ 	.byte	0x04, 0x1e
        /*0182*/ 	.short	(.L_787 - .L_786)
.L_786:
        /*0184*/ 	.word	0x00000000


	//----- nvinfo : EIATTR_CBANK_PARAM_SIZE
	.align		4
.L_787:
        /*0188*/ 	.byte	0x03, 0x19
        /*018a*/ 	.short	0x0018


	//----- nvinfo : EIATTR_PARAM_CBANK
	.align		4
        /*018c*/ 	.byte	0x04, 0x0a
        /*018e*/ 	.short	(.L_789 - .L_788)
	.align		4
.L_788:
        /*0190*/ 	.word	index@(.nv.constant0._Z31router_gemm_kernel_float_outputI13__nv_bfloat16Li128ELi8ELi7ELi256ELi7168EEvPfPKT_S4_)
        /*0194*/ 	.short	0x0210
        /*0196*/ 	.short	0x0018


	//----- nvinfo : EIATTR_SW_WAR
	.align		4
.L_789:
        /*0198*/ 	.byte	0x04, 0x36
        /*019a*/ 	.short	(.L_791 - .L_790)
.L_790:
        /*019c*/ 	.word	0x00000008
.L_791:


//--------------------- .nv.info._Z31router_gemm_kernel_float_outputI13__nv_bfloat16Li128ELi8ELi6ELi256ELi7168EEvPfPKT_S4_ --------------------------
	.section	.nv.info._Z31router_gemm_kernel_float_outputI13__nv_bfloat16Li128ELi8ELi6ELi256ELi7168EEvPfPKT_S4_,"",@"SHT_CUDA_INFO"
	.sectionflags	@""
	.align	4


	//----- nvinfo : EIATTR_CUDA_API_VERSION
	.align		4
        /*0000*/ 	.byte	0x04, 0x37
        /*0002*/ 	.short	(.L_793 - .L_792)
.L_792:
        /*0004*/ 	.word	0x00000082


	//----- nvinfo : EIATTR_KPARAM_INFO
	.align		4
.L_793:
        /*0008*/ 	.byte	0x04, 0x17
        /*000a*/ 	.short	(.L_795 - .L_794)
.L_794:
        /*000c*/ 	.word	0x00000000
        /*0010*/ 	.short	0x0002
        /*0012*/ 	.short	0x0010
        /*0014*/ 	.byte	0x00, 0xf0, 0x21, 0x00


	//----- nvinfo : EIATTR_KPARAM_INFO
	.align		4
.L_795:
        /*0018*/ 	.byte	0x04, 0x17
        /*001a*/ 	.short	(.L_797 - .L_796)
.L_796:
        /*001c*/ 	.word	0x00000000
        /*0020*/ 	.short	0x0001
        /*0022*/ 	.short	0x0008
        /*0024*/ 	.byte	0x00, 0xf0, 0x21, 0x00


	//----- nvinfo : EIATTR_KPARAM_INFO
	.align		4
.L_797:
        /*0028*/ 	.byte	0x04, 0x17
        /*002a*/ 	.short	(.L_799 - .L_798)
.L_798:
        /*002c*/ 	.word	0x00000000
        /*0030*/ 	.short	0x0000
        /*0032*/ 	.short	0x0000
        /*0034*/ 	.byte	0x00, 0xf0, 0x21, 0x00


	//----- nvinfo : EIATTR_SPARSE_MMA_MASK
	.align		4
.L_799:
        /*0038*/ 	.byte	0x03, 0x50
        /*003a*/ 	.short	0x0000


	//----- nvinfo : EIATTR_MAXREG_COUNT
	.align		4
        /*003c*/ 	.byte	0x03, 0x1b
        /*003e*/ 	.short	0x00ff


	//----- nvinfo : EIATTR_NUM_BARRIERS
	.align		4
        /*0040*/ 	.byte	0x02, 0x4c
        /*0042*/ 	.byte	0x01
	.zero		1


	//----- nvinfo : EIATTR_MERCURY_ISA_VERSION
	.align		4
        /*0044*/ 	.byte	0x03, 0x5f
        /*0046*/ 	.short	0x0101


	//----- nvinfo : EIATTR_COOP_GROUP_MASK_REGIDS
	.align		4
        /*0048*/ 	.byte	0x04, 0x29
        /*004a*/ 	.short	(.L_801 - .L_800)


	//   ....[0]....
.L_800:
        /*004c*/ 	.word	0xffffffff


	//   ....[1]....
        /*0050*/ 	.word	0xffffffff


	//   ....[2]....
        /*0054*/ 	.word	0xffffffff


	//   ....[3]....
        /*0058*/ 	.word	0xffffffff


	//   ....[4]....
        /*005c*/ 	.word	0xffffffff


	//   ....[5]....
        /*0060*/ 	.word	0xffffffff


	//   ....[6]....
        /*0064*/ 	.word	0xffffffff


	//   ....[7]....
        /*0068*/ 	.word	0xffffffff


	//   ....[8]....
        /*006c*/ 	.word	0xffffffff


	//   ....[9]....
        /*0070*/ 	.word	0xffffffff


	//   ....[10]....
        /*0074*/ 	.word	0xffffffff


	//   ....[11]....
        /*0078*/ 	.word	0xffffffff


	//   ....[12]....
        /*007c*/ 	.word	0xffffffff


	//   ....[13]....
        /*0080*/ 	.word	0xffffffff


	//   ....[14]....
        /*0084*/ 	.word	0xffffffff


	//   ....[15]....
        /*0088*/ 	.word	0xffffffff


	//   ....[16]....
        /*008c*/ 	.word	0xffffffff


	//   ....[17]....
        /*0090*/ 	.word	0xffffffff


	//   ....[18]....
        /*0094*/ 	.word	0xffffffff


	//   ....[19]....
        /*0098*/ 	.word	0xffffffff


	//   ....[20]....
        /*009c*/ 	.word	0xffffffff


	//   ....[21]....
        /*00a0*/ 	.word	0xffffffff


	//   ....[22]....
        /*00a4*/ 	.word	0xffffffff


	//   ....[23]....
        /*00a8*/ 	.word	0xffffffff


	//   ....[24]....
        /*00ac*/ 	.word	0xffffffff


	//   ....[25]....
        /*00b0*/ 	.word	0xffffffff


	//   ....[26]....
        /*00b4*/ 	.word	0xffffffff


	//   ....[27]....
        /*00b8*/ 	.word	0xffffffff


	//   ....[28]....
        /*00bc*/ 	.word	0xffffffff


	//   ....[29]....
        /*00c0*/ 	.word	0xffffffff


	//----- nvinfo : EIATTR_COOP_GROUP_INSTR_OFFSETS
	.align		4
.L_801:
        /*00c4*/ 	.byte	0x04, 0x28
        /*00c6*/ 	.short	(.L_803 - .L_802)


	//   ....[0]....
.L_802:
        /*00c8*/ 	.word	0x00003dc0


	//   ....[1]....
        /*00cc*/ 	.word	0x00003dd0


	//   ....[2]....
        /*00d0*/ 	.word	0x00003de0


	//   ....[3]....
        /*00d4*/ 	.word	0x00003df0


	//   ....[4]....
        /*00d8*/ 	.word	0x00003e00


	//   ....[5]....
        /*00dc*/ 	.word	0x00003e10


	//   ....[6]....
        /*00e0*/ 	.word	0x00003e80


	//   ....[7]....
        /*00e4*/ 	.word	0x00003e90


	//   ....[8]....
        /*00e8*/ 	.word	0x00003ea0


	//   ....[9]....
        /*00ec*/ 	.word	0x00003eb0


	//   ....[10]....
        /*00f0*/ 	.word	0x00003ec0


	//   ....[11]....
        /*00f4*/ 	.word	0x00003ed0


	//   ....[12]....
        /*00f8*/ 	.word	0x00003f40


	//   ....[13]....
        /*00fc*/ 	.word	0x00003f50


	//   ....[14]....
        /*0100*/ 	.word	0x00003f60


	//   ....[15]....
        /*0104*/ 	.word	0x00003f70


	//   ....[16]....
        /*0108*/ 	.word	0x00003f80


	//   ....[17]....
        /*010c*/ 	.word	0x00003f90


	//   ....[18]....
        /*0110*/ 	.word	0x00004000


	//   ....[19]....
        /*0114*/ 	.word	0x00004010


	//   ....[20]....
        /*0118*/ 	.word	0x00004020


	//   ....[21]....
        /*011c*/ 	.word	0x00004030


	//   ....[22]....
        /*0120*/ 	.word	0x00004040


	//   ....[23]....
        /*0124*/ 	.word	0x00004050


	//   ....[24]....
        /*0128*/ 	.word	0x000040d0


	//   ....[25]....
        /*012c*/ 	.word	0x000040e0


	//   ....[26]....
        /*0130*/ 	.word	0x000040f0


	//   ....[27]....
        /*0134*/ 	.word	0x00004100


	//   ....[28]....
        /*0138*/ 	.word	0x00004110


	//   ....[29]....
        /*013c*/ 	.word	0x00004120


	//----- nvinfo : EIATTR_EXIT_INSTR_OFFSETS
	.align		4
.L_803:
        /*0140*/ 	.byte	0x04, 0x1c
        /*0142*/ 	.short	(.L_805 - .L_804)


	//   ....[0]....
.L_804:
        /*0144*/ 	.word	0x00004520


	//----- nvinfo : EIATTR_MAX_THREADS
	.align		4
.L_805:
        /*0148*/ 	.byte	0x04, 0x05
        /*014a*/ 	.short	(.L_807 - .L_806)
.L_806:
        /*014c*/ 	.word	0x00000080
        /*0150*/ 	.word	0x00000001
        /*0154*/ 	.word	0x00000001


	//----- nvinfo : EIATTR_CRS_STACK_SIZE
	.align		4
.L_807:
        /*0158*/ 	.byte	0x04, 0x1e
        /*015a*/ 	.short	(.L_809 - .L_808)
.L_808:
        /*015c*/ 	.word	0x00000000


	//----- nvinfo : EIATTR_CBANK_PARAM_SIZE
	.align		4
.L_809:
        /*0160*/ 	.byte	0x03, 0x19
        /*0162*/ 	.short	0x0018


	//----- nvinfo : EIATTR_PARAM_CBANK
	.align		4
        /*0164*/ 	.byte	0x04, 0x0a
        /*0166*/ 	.short	(.L_811 - .L_810)
	.align		4
.L_810:
        /*0168*/ 	.word	index@(.nv.constant0._Z31router_gemm_kernel_float_outputI13__nv_bfloat16Li128ELi8ELi6ELi256ELi7168EEvPfPKT_S4_)
        /*016c*/ 	.short	0x0210
        /*016e*/ 	.short	0x0018


	//----- nvinfo : EIATTR_SW_WAR
	.align		4
.L_811:
        /*0170*/ 	.byte	0x04, 0x36
        /*0172*/ 	.short	(.L_813 - .L_812)
.L_812:
        /*0174*/ 	.word	0x00000008
.L_813:


//--------------------- .nv.info._Z31router_gemm_kernel_float_outputI13__nv_bfloat16Li128ELi8ELi5ELi256ELi7168EEvPfPKT_S4_ --------------------------
	.section	.nv.info._Z31router_gemm_kernel_float_outputI13__nv_bfloat16Li128ELi8ELi5ELi256ELi7168EEvPfPKT_S4_,"",@"SHT_CUDA_INFO"
	.sectionflags	@""
	.align	4


	//----- nvinfo : EIATTR_CUDA_API_VERSION
	.align		4
        /*0000*/ 	.byte	0x04, 0x37
        /*0002*/ 	.short	(.L_815 - .L_814)
.L_814:
        /*0004*/ 	.word	0x00000082


	//----- nvinfo : EIATTR_KPARAM_INFO
	.align		4
.L_815:
        /*0008*/ 	.byte	0x04, 0x17
        /*000a*/ 	.short	(.L_817 - .L_816)
.L_816:
        /*000c*/ 	.word	0x00000000
        /*0010*/ 	.short	0x0002
        /*0012*/ 	.short	0x0010
        /*0014*/ 	.byte	0x00, 0xf0, 0x21, 0x00


	//----- nvinfo : EIATTR_KPARAM_INFO
	.align		4
.L_817:
        /*0018*/ 	.byte	0x04, 0x17
        /*001a*/ 	.short	(.L_819 - .L_818)
.L_818:
        /*001c*/ 	.word	0x00000000
        /*0020*/ 	.short	0x0001
        /*0022*/ 	.short	0x0008
        /*0024*/ 	.byte	0x00, 0xf0, 0x21, 0x00


	//----- nvinfo : EIATTR_KPARAM_INFO
	.align		4
.L_819:
        /*0028*/ 	.byte	0x04, 0x17
        /*002a*/ 	.short	(.L_821 - .L_820)
.L_820:
        /*002c*/ 	.word	0x00000000
        /*0030*/ 	.short	0x0000
        /*0032*/ 	.short	0x0000
        /*0034*/ 	.byte	0x00, 0xf0, 0x21, 0x00


	//----- nvinfo : EIATTR_SPARSE_MMA_MASK
	.align		4
.L_821:
        /*0038*/ 	.byte	0x03, 0x50
        /*003a*/ 	.short	0x0000


	//----- nvinfo : EIATTR_MAXREG_COUNT
	.align		4
        /*003c*/ 	.byte	0x03, 0x1b
        /*003e*/ 	.short	0x00ff


	//----- nvinfo : EIATTR_NUM_BARRIERS
	.align		4
        /*0040*/ 	.byte	0x02, 0x4c
        /*0042*/ 	.byte	0x01
	.zero		1


	//----- nvinfo : EIATTR_MERCURY_ISA_VERSION
	.align		4
        /*0044*/ 	.byte	0x03, 0x5f
        /*0046*/ 	.short	0x0101


	//----- nvinfo : EIATTR_COOP_GROUP_MASK_REGIDS
	.align		4
        /*0048*/ 	.byte	0x04, 0x29
        /*004a*/ 	.short	(.L_823 - .L_822)


	//   ....[0]....
.L_822:
        /*004c*/ 	.word	0xffffffff


	//   ....[1]....
        /*0050*/ 	.word	0xffffffff


	//   ....[2]....
        /*0054*/ 	.word	0xffffffff


	//   ....[3]....
        /*0058*/ 	.word	0xffffffff


	//   ....[4]....
        /*005c*/ 	.word	0xffffffff


	//   ....[5]....
        /*0060*/ 	.word	0xffffffff


	//   ....[6]....
        /*0064*/ 	.word	0xffffffff


	//   ....[7]....
        /*0068*/ 	.word	0xffffffff


	//   ....[8]....
        /*006c*/ 	.word	0xffffffff


	//   ....[9]....
        /*0070*/ 	.word	0xffffffff


	//   ....[10]....
        /*0074*/ 	.word	0xffffffff


	//   ....[11]....
        /*0078*/ 	.word	0xffffffff


	//   ....[12]....
        /*007c*/ 	.word	0xffffffff


	//   ....[13]....
        /*0080*/ 	.word	0xffffffff


	//   ....[14]....
        /*0084*/ 	.word	0xffffffff


	//   ....[15]....
        /*0088*/ 	.word	0xffffffff


	//   ....[16]....
        /*008c*/ 	.word	0xffffffff


	//   ....[17]....
        /*0090*/ 	.word	0xffffffff


	//   ....[18]....
        /*0094*/ 	.word	0xffffffff


	//   ....[19]....
        /*0098*/ 	.word	0xffffffff


	//   ....[20]....
        /*009c*/ 	.word	0xffffffff


	//   ....[21]....
        /*00a0*/ 	.word	0xffffffff


	//   ....[22]....
        /*00a4*/ 	.word	0xffffffff


	//   ....[23]....
        /*00a8*/ 	.word	0xffffffff


	//   ....[24]....
        /*00ac*/ 	.word	0xffffffff


	//----- nvinfo : EIATTR_COOP_GROUP_INSTR_OFFSETS
	.align		4
.L_823:
        /*00b0*/ 	.byte	0x04, 0x28
        /*00b2*/ 	.short	(.L_825 - .L_824)


	//   ....[0]....
.L_824:
        /*00b4*/ 	.word	0x00003490


	//   ....[1]....
        /*00b8*/ 	.word	0x000034a0


	//   ....[2]....
        /*00bc*/ 	.word	0x000034b0


	//   ....[3]....
        /*00c0*/ 	.word	0x000034c0


	//   ....[4]....
        /*00c4*/ 	.word	0x000034d0


	//   ....[5]....
        /*00c8*/ 	.word	0x00003530


	//   ....[6]....
        /*00cc*/ 	.word	0x00003540


	//   ....[7]....
        /*00d0*/ 	.word	0x00003550


	//   ....[8]....
        /*00d4*/ 	.word	0x00003560


	//   ....[9]....
        /*00d8*/ 	.word	0x00003570


	//   ....[10]....
        /*00dc*/ 	.word	0x000035d0


	//   ....[11]....
        /*00e0*/ 	.word	0x000035e0


	//   ....[12]....
        /*00e4*/ 	.word	0x000035f0


	//   ....[13]....
        /*00e8*/ 	.word	0x00003600


	//   ....[14]....
        /*00ec*/ 	.word	0x00003610


	//   ....[15]....
        /*00f0*/ 	.word	0x00003670


	//   ....[16]....
        /*00f4*/ 	.word	0x00003680


	//   ....[17]....
        /*00f8*/ 	.word	0x00003690


	//   ....[18]....
        /*00fc*/ 	.word	0x000036a0


	//   ....[19]....
        /*0100*/ 	.word	0x000036b0


	//   ....[20]....
        /*0104*/ 	.word	0x00003720


	//   ....[21]....
        /*0108*/ 	.word	0x00003730


	//   ....[22]....
        /*010c*/ 	.word	0x00003740


	//   ....[23]....
        /*0110*/ 	.word	0x00003750


	//   ....[24]....
        /*0114*/ 	.word	0x00003760


	//----- nvinfo : EIATTR_EXIT_INSTR_OFFSETS
	.align		4
.L_825:
        /*0118*/ 	.byte	0x04, 0x1c
        /*011a*/ 	.short	(.L_827 - .L_826)


	//   ....[0]....
.L_826:
        /*011c*/ 	.word	0x00003ae0


	//----- nvinfo : EIATTR_MAX_THREADS
	.align		4
.L_827:
        /*0120*/ 	.byte	0x04, 0x05
        /*0122*/ 	.short	(.L_829 - .L_828)
.L_828:
        /*0124*/ 	.word	0x00000080
        /*0128*/ 	.word	0x00000001
        /*012c*/ 	.word	0x00000001


	//----- nvinfo : EIATTR_CRS_STACK_SIZE
	.align		4
.L_829:
        /*0130*/ 	.byte	0x04, 0x1e
        /*0132*/ 	.short	(.L_831 - .L_830)
.L_830:
        /*0134*/ 	.word	0x00000000


	//----- nvinfo : EIATTR_CBANK_PARAM_SIZE
	.align		4
.L_831:
        /*0138*/ 	.byte	0x03, 0x19
        /*013a*/ 	.short	0x0018


	//----- nvinfo : EIATTR_PARAM_CBANK
	.align		4
        /*013c*/ 	.byte	0x04, 0x0a
        /*013e*/ 	.short	(.L_833 - .L_832)
	.align		4
.L_832:
        /*0140*/ 	.word	index@(.nv.constant0._Z31router_gemm_kernel_float_outputI13__nv_bfloat16Li128ELi8ELi5ELi256ELi7168EEvPfPKT_S4_)
        /*0144*/ 	.short	0x0210
        /*0146*/ 	.short	0x0018


	//----- nvinfo : EIATTR_SW_WAR
	.align		4
.L_833:
        /*0148*/ 	.byte	0x04, 0x36
        /*014a*/ 	.short	(.L_835 - .L_834)
.L_834:
        /*014c*/ 	.word	0x00000008
.L_835:


//--------------------- .nv.info._Z31router_gemm_kernel_float_outputI13__nv_bfloat16Li128ELi8ELi4ELi256ELi7168EEvPfPKT_S4_ --------------------------
	.section	.nv.info._Z31router_gemm_kernel_float_outputI13__nv_bfloat16Li128ELi8ELi4ELi256ELi7168EEvPfPKT_S4_,"",@"SHT_CUDA_INFO"
	.sectionflags	@""
	.align	4


	//----- nvinfo : EIATTR_CUDA_API_VERSION
	.align		4
        /*0000*/ 	.byte	0x04, 0x37
        /*0002*/ 	.short	(.L_837 - .L_836)
.L_836:
        /*0004*/ 	.word	0x00000082


	//----- nvinfo : EIATTR_KPARAM_INFO
	.align		4
.L_837:
        /*0008*/ 	.byte	0x04, 0x17
        /*000a*/ 	.short	(.L_839 - .L_838)
.L_838:
        /*000c*/ 	.word	0x00000000
        /*0010*/ 	.short	0x0002
        /*0012*/ 	.short	0x0010
        /*0014*/ 	.byte	0x00, 0xf0, 0x21, 0x00


	//----- nvinfo : EIATTR_KPARAM_INFO
	.align		4
.L_839:
        /*0018*/ 	.byte	0x04, 0x17
        /*001a*/ 	.short	(.L_841 - .L_840)
.L_840:
        /*001c*/ 	.word	0x00000000
        /*0020*/ 	.short	0x0001
        /*0022*/ 	.short	0x0008
        /*0024*/ 	.byte	0x00, 0xf0, 0x21, 0x00


	//----- nvinfo : EIATTR_KPARAM_INFO
	.align		4
.L_841:
        /*0028*/ 	.byte	0x04, 0x17
        /*002a*/ 	.short	(.L_843 - .L_842)
.L_842:
        /*002c*/ 	.word	0x00000000
        /*0030*/ 	.short	0x0000
        /*0032*/ 	.short	0x0000
        /*0034*/ 	.byte	0x00, 0xf0, 0x21, 0x00


	//----- nvinfo : EIATTR_SPARSE_MMA_MASK
	.align		4
.L_843:
        /*0038*/ 	.byte	0x03, 0x50
        /*003a*/ 	.short	0x0000


	//----- nvinfo : EIATTR_MAXREG_COUNT
	.align		4
        /*003c*/ 	.byte	0x03, 0x1b
        /*003e*/ 	.short	0x00ff


	//----- nvinfo : EIATTR_NUM_BARRIERS
	.align		4
        /*0040*/ 	.byte	0x02, 0x4c
        /*0042*/ 	.byte	0x01
	.zero		1


	//----- nvinfo : EIATTR_MERCURY_ISA_VERSION
	.align		4
        /*0044*/ 	.byte	0x03, 0x5f
        /*0046*/ 	.short	0x0101


	//----- nvinfo : EIATTR_COOP_GROUP_MASK_REGIDS
	.align		4
        /*0048*/ 	.byte	0x04, 0x29
        /*004a*/ 	.short	(.L_845 - .L_844)


	//   ....[0]....
.L_844:
        /*004c*/ 	.word	0xffffffff


	//   ....[1]....
        /*0050*/ 	.word	0xffffffff


	//   ....[2]....
        /*0054*/ 	.word	0xffffffff


	//   ....[3]....
        /*0058*/ 	.word	0xffffffff


	//   ....[4]....
        /*005c*/ 	.word	0xffffffff


	//   ....[5]....
        /*0060*/ 	.word	0xffffffff


	//   ....[6]....
        /*0064*/ 	.word	0xffffffff


	//   ....[7]....
        /*0068*/ 	.word	0xffffffff


	//   ....[8]....
        /*006c*/ 	.word	0xffffffff


	//   ....[9]....
        /*0070*/ 	.word	0xffffffff


	//   ....[10]....
        /*0074*/ 	.word	0xffffffff


	//   ....[11]....
        /*0078*/ 	.word	0xffffffff


	//   ....[12]....
        /*007c*/ 	.word	0xffffffff


	//   ....[13]....
        /*0080*/ 	.word	0xffffffff


	//   ....[14]....
        /*0084*/ 	.word	0xffffffff


	//   ....[15]....
        /*0088*/ 	.word	0xffffffff


	//   ....[16]....
        /*008c*/ 	.word	0xffffffff


	//   ....[17]....
        /*0090*/ 	.word	0xffffffff


	//   ....[18]....
        /*0094*/ 	.word	0xffffffff


	//   ....[19]....
        /*0098*/ 	.word	0xffffffff


	//----- nvinfo : EIATTR_COOP_GROUP_INSTR_OFFSETS
	.align		4
.L_845:
        /*009c*/ 	.byte	0x04, 0x28
        /*009e*/ 	.short	(.L_847 - .L_846)


	//   ....[0]....
.L_846:
        /*00a0*/ 	.word	0x00002b60


	//   ....[1]....
        /*00a4*/ 	.word	0x00002b70


	//   ....[2]....
        /*00a8*/ 	.word	0x00002b80


	//   ....[3]....
        /*00ac*/ 	.word	0x00002b90


	//   ....[4]....
        /*00b0*/ 	.word	0x00002be0


	//   ....[5]....
        /*00b4*/ 	.word	0x00002bf0


	//   ....[6]....
        /*00b8*/ 	.word	0x00002c00


	//   ....[7]....
        /*00bc*/ 	.word	0x00002c10


	//   ....[8]....
        /*00c0*/ 	.word	0x00002c60


	//   ....[9]....
        /*00c4*/ 	.word	0x00002c70


	//   ....[10]....
        /*00c8*/ 	.word	0x00002c80


	//   ....[11]....
        /*00cc*/ 	.word	0x00002c90


	//   ....[12]....
        /*00d0*/ 	.word	0x00002ce0


	//   ....[13]....
        /*00d4*/ 	.word	0x00002cf0


	//   ....[14]....
        /*00d8*/ 	.word	0x00002d00


	//   ....[15]....
        /*00dc*/ 	.word	0x00002d10


	//   ....[16]....
        /*00e0*/ 	.word	0x00002d70


	//   ....[17]....
        /*00e4*/ 	.word	0x00002d80


	//   ....[18]....
        /*00e8*/ 	.word	0x00002d90


	//   ....[19]....
        /*00ec*/ 	.word	0x00002da0


	//----- nvinfo : EIATTR_EXIT_INSTR_OFFSETS
	.align		4
.L_847:
        /*00f0*/ 	.byte	0x04, 0x1c
        /*00f2*/ 	.short	(.L_849 - .L_848)


	//   ....[0]....
.L_848:
        /*00f4*/ 	.word	0x000030a0


	//----- nvinfo : EIATTR_MAX_THREADS
	.align		4
.L_849:
        /*00f8*/ 	.byte	0x04, 0x05
        /*00fa*/ 	.short	(.L_851 - .L_850)
.L_850:
        /*00fc*/ 	.word	0x00000080
        /*0100*/ 	.word	0x00000001
        /*0104*/ 	.word	0x00000001


	//----- nvinfo : EIATTR_CRS_STACK_SIZE
	.align		4
.L_851:
        /*0108*/ 	.byte	0x04, 0x1e
        /*010a*/ 	.short	(.L_853 - .L_852)
.L_852:
        /*010c*/ 	.word	0x00000000


	//----- nvinfo : EIATTR_CBANK_PARAM_SIZE
	.align		4
.L_853:
        /*0110*/ 	.byte	0x03, 0x19
        /*0112*/ 	.short	0x0018


	//----- nvinfo : EIATTR_PARAM_CBANK
	.align		4
        /*0114*/ 	.byte	0x04, 0x0a
        /*0116*/ 	.short	(.L_855 - .L_854)
	.align		4
.L_854:
        /*0118*/ 	.word	index@(.nv.constant0._Z31router_gemm_kernel_float_outputI13__nv_bfloat16Li128ELi8ELi4ELi256ELi7168EEvPfPKT_S4_)
        /*011c*/ 	.short	0x0210
        /*011e*/ 	.short	0x0018


	//----- nvinfo : EIATTR_SW_WAR
	.align		4
.L_855:
        /*0120*/ 	.byte	0x04, 0x36
        /*0122*/ 	.short	(.L_857 - .L_856)
.L_856:
        /*0124*/ 	.word	0x00000008
.L_857:


//--------------------- .nv.info._Z31router_gemm_kernel_float_outputI13__nv_bfloat16Li128ELi8ELi3ELi256ELi7168EEvPfPKT_S4_ --------------------------
	.section	.nv.info._Z31router_gemm_kernel_float_outputI13__nv_bfloat16Li128ELi8ELi3ELi256ELi7168EEvPfPKT_S4_,"",@"SHT_CUDA_INFO"
	.sectionflags	@""
	.align	4


	//----- nvinfo : EIATTR_CUDA_API_VERSION
	.align		4
        /*0000*/ 	.byte	0x04, 0x37
        /*0002*/ 	.short	(.L_859 - .L_858)
.L_858:
        /*0004*/ 	.word	0x00000082


	//----- nvinfo : EIATTR_KPARAM_INFO
	.align		4
.L_859:
        /*0008*/ 	.byte	0x04, 0x17
        /*000a*/ 	.short	(.L_861 - .L_860)
.L_860:
        /*000c*/ 	.word	0x00000000
        /*0010*/ 	.short	0x0002
        /*0012*/ 	.short	0x0010
        /*0014*/ 	.byte	0x00, 0xf0, 0x21, 0x00


	//----- nvinfo : EIATTR_KPARAM_INFO
	.align		4
.L_861:
        /*0018*/ 	.byte	0x04, 0x17
        /*001a*/ 	.short	(.L_863 - .L_862)
.L_862:
        /*001c*/ 	.word	0x00000000
        /*0020*/ 	.short	0x0001
        /*0022*/ 	.short	0x0008
        /*0024*/ 	.byte	0x00, 0xf0, 0x21, 0x00


	//----- nvinfo : EIATTR_KPARAM_INFO
	.align		4
.L_863:
        /*0028*/ 	.byte	0x04, 0x17
        /*002a*/ 	.short	(.L_865 - .L_864)
.L_864:
        /*002c*/ 	.word	0x00000000
        /*0030*/ 	.short	0x0000
        /*0032*/ 	.short	0x0000
        /*0034*/ 	.byte	0x00, 0xf0, 0x21, 0x00


	//----- nvinfo : EIATTR_SPARSE_MMA_MASK
	.align		4
.L_865:
        /*0038*/ 	.byte	0x03, 0x50
        /*003a*/ 	.short	0x0000


	//----- nvinfo : EIATTR_MAXREG_COUNT
	.align		4
        /*003c*/ 	.byte	0x03, 0x1b
        /*003e*/ 	.short	0x00ff


	//----- nvinfo : EIATTR_NUM_BARRIERS
	.align		4
        /*0040*/ 	.byte	0x02, 0x4c
        /*0042*/ 	.byte	0x01
	.zero		1


	//----- nvinfo : EIATTR_MERCURY_ISA_VERSION
	.align		4
        /*0044*/ 	.byte	0x03, 0x5f
        /*0046*/ 	.short	0x0101


	//----- nvinfo : EIATTR_COOP_GROUP_MASK_REGIDS
	.align		4
        /*0048*/ 	.byte	0x04, 0x29
        /*004a*/ 	.short	(.L_867 - .L_866)


	//   ....[0]....
.L_866:
        /*004c*/ 	.word	0xffffffff


	//   ....[1]....
        /*0050*/ 	.word	0xffffffff


	//   ....[2]....
        /*0054*/ 	.word	0xffffffff


	//   ....[3]....
        /*0058*/ 	.word	0xffffffff


	//   ....[4]....
        /*005c*/ 	.word	0xffffffff


	//   ....[5]....
        /*0060*/ 	.word	0xffffffff


	//   ....[6]....
        /*0064*/ 	.word	0xffffffff


	//   ....[7]....
        /*0068*/ 	.word	0xffffffff


	//   ....[8]....
        /*006c*/ 	.word	0xffffffff


	//   ....[9]....
        /*0070*/ 	.word	0xffffffff


	//   ....[10]....
        /*0074*/ 	.word	0xffffffff


	//   ....[11]....
        /*0078*/ 	.word	0xffffffff


	//   ....[12]....
        /*007c*/ 	.word	0xffffffff


	//   ....[13]....
        /*0080*/ 	.word	0xffffffff


	//   ....[14]....
        /*0084*/ 	.word	0xffffffff


	//----- nvinfo : EIATTR_COOP_GROUP_INSTR_OFFSETS
	.align		4
.L_867:
        /*0088*/ 	.byte	0x04, 0x28
        /*008a*/ 	.short	(.L_869 - .L_868)


	//   ....[0]....
.L_868:
        /*008c*/ 	.word	0x00002230


	//   ....[1]....
        /*0090*/ 	.word	0x00002240


	//   ....[2]....
        /*0094*/ 	.word	0x00002250


	//   ....[3]....
        /*0098*/ 	.word	0x00002290


	//   ....[4]....
        /*009c*/ 	.word	0x000022a0


	//   ....[5]....
        /*00a0*/ 	.word	0x000022b0


	//   ....[6]....
        /*00a4*/ 	.word	0x000022f0


	//   ....[7]....
        /*00a8*/ 	.word	0x00002300


	//   ....[8]....
        /*00ac*/ 	.word	0x00002310


	//   ....[9]....
        /*00b0*/ 	.word	0x00002350


	//   ....[10]....
        /*00b4*/ 	.word	0x00002360


	//   ....[11]....
        /*00b8*/ 	.word	0x00002370


	//   ....[12]....
        /*00bc*/ 	.word	0x000023c0


	//   ....[13]....
        /*00c0*/ 	.word	0x000023d0


	//   ....[14]....
        /*00c4*/ 	.word	0x000023e0


	//----- nvinfo : EIATTR_EXIT_INSTR_OFFSETS
	.align		4
.L_869:
        /*00c8*/ 	.byte	0x04, 0x1c
        /*00ca*/ 	.short	(.L_871 - .L_870)


	//   ....[0]....
.L_870:
        /*00cc*/ 	.word	0x00002660


	//----- nvinfo : EIATTR_MAX_THREADS
	.align		4
.L_871:
        /*00d0*/ 	.byte	0x04, 0x05
        /*00d2*/ 	.short	(.L_873 - .L_872)
.L_872:
        /*00d4*/ 	.word	0x00000080
        /*00d8*/ 	.word	0x00000001
        /*00dc*/ 	.word	0x00000001


	//----- nvinfo : EIATTR_CRS_STACK_SIZE
	.align		4
.L_873:
        /*00e0*/ 	.byte	0x04, 0x1e
        /*00e2*/ 	.short	(.L_875 - .L_874)
.L_874:
        /*00e4*/ 	.word	0x00000000


	//----- nvinfo : EIATTR_CBANK_PARAM_SIZE
	.align		4
.L_875:
        /*00e8*/ 	.byte	0x03, 0x19
        /*00ea*/ 	.short	0x0018


	//----- nvinfo : EIATTR_PARAM_CBANK
	.align		4
        /*00ec*/ 	.byte	0x04, 0x0a
        /*00ee*/ 	.short	(.L_877 - .L_876)
	.align		4
.L_876:
        /*00f0*/ 	.word	index@(.nv.constant0._Z31router_gemm_kernel_float_outputI13__nv_bfloat16Li128ELi8ELi3ELi256ELi7168EEvPfPKT_S4_)
        /*00f4*/ 	.short	0x0210
        /*00f6*/ 	.short	0x0018


	//----- nvinfo : EIATTR_SW_WAR
	.align		4
.L_877:
        /*00f8*/ 	.byte	0x04, 0x36
        /*00fa*/ 	.short	(.L_879 - .L_878)
.L_878:
        /*00fc*/ 	.word	0x00000008
.L_879:


//--------------------- .nv.info._Z31router_gemm_kernel_float_outputI13__nv_bfloat16Li128ELi8ELi2ELi256ELi7168EEvPfPKT_S4_ --------------------------
	.section	.nv.info._Z31router_gemm_kernel_float_outputI13__nv_bfloat16Li128ELi8ELi2ELi256ELi7168EEvPfPKT_S4_,"",@"SHT_CUDA_INFO"
	.sectionflags	@""
	.align	4


	//----- nvinfo : EIATTR_CUDA_API_VERSION
	.align		4
        /*0000*/ 	.byte	0x04, 0x37
        /*0002*/ 	.short	(.L_881 - .L_880)
.L_880:
        /*0004*/ 	.word	0x00000082


	//----- nvinfo : EIATTR_KPARAM_INFO
	.align		4
.L_881:
        /*0008*/ 	.byte	0x04, 0x17
        /*000a*/ 	.short	(.L_883 - .L_882)
.L_882:
        /*000c*/ 	.word	0x00000000
        /*0010*/ 	.short	0x0002
        /*0012*/ 	.short	0x0010
        /*0014*/ 	.byte	0x00, 0xf0, 0x21, 0x00


	//----- nvinfo : EIATTR_KPARAM_INFO
	.align		4
.L_883:
        /*0018*/ 	.byte	0x04, 0x17
        /*001a*/ 	.short	(.L_885 - .L_884)
.L_884:
        /*001c*/ 	.word	0x00000000
        /*0020*/ 	.short	0x0001
        /*0022*/ 	.short	0x0008
        /*0024*/ 	.byte	0x00, 0xf0, 0x21, 0x00


	//----- nvinfo : EIATTR_KPARAM_INFO
	.align		4
.L_885:
        /*0028*/ 	.byte	0x04, 0x17
        /*002a*/ 	.short	(.L_887 - .L_886)
.L_886:
        /*002c*/ 	.word	0x00000000
        /*0030*/ 	.short	0x0000
        /*0032*/ 	.short	0x0000
        /*0034*/ 	.byte	0x00, 0xf0, 0x21, 0x00


	//----- nvinfo : EIATTR_SPARSE_MMA_MASK
	.align		4
.L_887:
        /*0038*/ 	.byte	0x03, 0x50
        /*003a*/ 	.short	0x0000


	//----- nvinfo : EIATTR_MAXREG_COUNT
	.align		4
        /*003c*/ 	.byte	0x03, 0x1b
        /*003e*/ 	.short	0x00ff


	//----- nvinfo : EIATTR_NUM_BARRIERS
	.align		4
        /*0040*/ 	.byte	0x02, 0x4c
        /*0042*/ 	.byte	0x01
	.zero		1


	//----- nvinfo : EIATTR_MERCURY_ISA_VERSION
	.align		4
        /*0044*/ 	.byte	0x03, 0x5f
        /*0046*/ 	.short	0x0101


	//----- nvinfo : EIATTR_COOP_GROUP_MASK_REGIDS
	.align		4
        /*0048*/ 	.byte	0x04, 0x29
        /*004a*/ 	.short	(.L_889 - .L_888)


	//   ....[0]....
.L_888:
        /*004c*/ 	.word	0xffffffff


	//   ....[1]....
        /*0050*/ 	.word	0xffffffff


	//   ....[2]....
        /*0054*/ 	.word	0xffffffff


	//   ....[3]....
        /*0058*/ 	.word	0xffffffff


	//   ....[4]....
        /*005c*/ 	.word	0xffffffff


	//   ....[5]....
        /*0060*/ 	.word	0xffffffff


	//   ....[6]....
        /*0064*/ 	.word	0xffffffff


	//   ....[7]....
        /*0068*/ 	.word	0xffffffff


	//   ....[8]....
        /*006c*/ 	.word	0xffffffff


	//   ....[9]....
        /*0070*/ 	.word	0xffffffff


	//----- nvinfo : EIATTR_COOP_GROUP_INSTR_OFFSETS
	.align		4
.L_889:
        /*0074*/ 	.byte	0x04, 0x28
        /*0076*/ 	.short	(.L_891 - .L_890)


	//   ....[0]....
.L_890:
        /*0078*/ 	.word	0x00001900


	//   ....[1]....
        /*007c*/ 	.word	0x00001910


	//   ....[2]....
        /*0080*/ 	.word	0x00001940


	//   ....[3]....
        /*0084*/ 	.word	0x00001950


	//   ....[4]....
        /*0088*/ 	.word	0x00001980


	//   ....[5]....
        /*008c*/ 	.word	0x00001990


	//   ....[6]....
        /*0090*/ 	.word	0x000019c0


	//   ....[7]....
        /*0094*/ 	.word	0x000019d0


	//   ....[8]....
        /*0098*/ 	.word	0x00001a20


	//   ....[9]....
        /*009c*/ 	.word	0x00001a30


	//----- nvinfo : EIATTR_EXIT_INSTR_OFFSETS
	.align		4
.L_891:
        /*00a0*/ 	.byte	0x04, 0x1c
        /*00a2*/ 	.short	(.L_893 - .L_892)


	//   ....[0]....
.L_892:
        /*00a4*/ 	.word	0x00001c20


	//----- nvinfo : EIATTR_MAX_THREADS
	.align		4
.L_893:
        /*00a8*/ 	.byte	0x04, 0x05
        /*00aa*/ 	.short	(.L_895 - .L_894)
.L_894:
        /*00ac*/ 	.word	0x00000080
        /*00b0*/ 	.word	0x00000001
        /*00b4*/ 	.word	0x00000001


	//----- nvinfo : EIATTR_CRS_STACK_SIZE
	.align		4
.L_895:
        /*00b8*/ 	.byte	0x04, 0x1e
        /*00ba*/ 	.short	(.L_897 - .L_896)
.L_896:
        /*00bc*/ 	.word	0x00000000


	//----- nvinfo : EIATTR_CBANK_PARAM_SIZE
	.align		4
.L_897:
        /*00c0*/ 	.byte	0x03, 0x19
        /*00c2*/ 	.short	0x0018


	//----- nvinfo : EIATTR_PARAM_CBANK
	.align		4
        /*00c4*/ 	.byte	0x04, 0x0a
        /*00c6*/ 	.short	(.L_899 - .L_898)
	.align		4
.L_898:
        /*00c8*/ 	.word	index@(.nv.constant0._Z31router_gemm_kernel_float_outputI13__nv_bfloat16Li128ELi8ELi2ELi256ELi7168EEvPfPKT_S4_)
        /*00cc*/ 	.short	0x0210
        /*00ce*/ 	.short	0x0018


	//----- nvinfo : EIATTR_SW_WAR
	.align		4
.L_899:
        /*00d0*/ 	.byte	0x04, 0x36
        /*00d2*/ 	.short	(.L_901 - .L_900)
.L_900:
        /*00d4*/ 	.word	0x00000008
.L_901:


//--------------------- .nv.info._Z31router_gemm_kernel_float_outputI13__nv_bfloat16Li128ELi8ELi1ELi256ELi7168EEvPfPKT_S4_ --------------------------
	.section	.nv.info._Z31router_gemm_kernel_float_outputI13__nv_bfloat16Li128ELi8ELi1ELi256ELi7168EEvPfPKT_S4_,"",@"SHT_CUDA_INFO"
	.sectionflags	@""
	.align	4


	//----- nvinfo : EIATTR_CUDA_API_VERSION
	.align		4
        /*0000*/ 	.byte	0x04, 0x37
        /*0002*/ 	.short	(.L_903 - .L_902)
.L_902:
        /*0004*/ 	.word	0x00000082


	//----- nvinfo : EIATTR_KPARAM_INFO
	.align		4
.L_903:
        /*0008*/ 	.byte	0x04, 0x17
        /*000a*/ 	.short	(.L_905 - .L_904)
.L_904:
        /*000c*/ 	.word	0x00000000
        /*0010*/ 	.short	0x0002
        /*0012*/ 	.short	0x0010
        /*0014*/ 	.byte	0x00, 0xf0, 0x21, 0x00


	//----- nvinfo : EIATTR_KPARAM_INFO
	.align		4
.L_905:
        /*0018*/ 	.byte	0x04, 0x17
        /*001a*/ 	.short	(.L_907 - .L_906)
.L_906:
        /*001c*/ 	.word	0x00000000
        /*0020*/ 	.short	0x0001
        /*0022*/ 	.short	0x0008
        /*0024*/ 	.byte	0x00, 0xf0, 0x21, 0x00


	//----- nvinfo : EIATTR_KPARAM_INFO
	.align		4
.L_907:
        /*0028*/ 	.byte	0x04, 0x17
        /*002a*/ 	.short	(.L_909 - .L_908)
.L_908:
        /*002c*/ 	.word	0x00000000
        /*0030*/ 	.short	0x0000
        /*0032*/ 	.short	0x0000
        /*0034*/ 	.byte	0x00, 0xf0, 0x21, 0x00


	//----- nvinfo : EIATTR_SPARSE_MMA_MASK
	.align		4
.L_909:
        /*0038*/ 	.byte	0x03, 0x50
        /*003a*/ 	.short	0x0000


	//----- nvinfo : EIATTR_MAXREG_COUNT
	.align		4
        /*003c*/ 	.byte	0x03, 0x1b
        /*003e*/ 	.short	0x00ff


	//----- nvinfo : EIATTR_NUM_BARRIERS
	.align		4
        /*0040*/ 	.byte	0x02, 0x4c
        /*0042*/ 	.byte	0x01
	.zero		1


	//----- nvinfo : EIATTR_MERCURY_ISA_VERSION
	.align		4
        /*0044*/ 	.byte	0x03, 0x5f
        /*0046*/ 	.short	0x0101


	//----- nvinfo : EIATTR_COOP_GROUP_MASK_REGIDS
	.align		4
        /*0048*/ 	.byte	0x04, 0x29
        /*004a*/ 	.short	(.L_911 - .L_910)


	//   ....[0]....
.L_910:
        /*004c*/ 	.word	0xffffffff


	//   ....[1]....
        /*0050*/ 	.word	0xffffffff


	//   ....[2]....
        /*0054*/ 	.word	0xffffffff


	//   ....[3]....
        /*0058*/ 	.word	0xffffffff


	//   ....[4]....
        /*005c*/ 	.word	0xffffffff


	//----- nvinfo : EIATTR_COOP_GROUP_INSTR_OFFSETS
	.align		4
.L_911:
        /*0060*/ 	.byte	0x04, 0x28
        /*0062*/ 	.short	(.L_913 - .L_912)


	//   ....[0]....
.L_912:
        /*0064*/ 	.word	0x00000fd0


	//   ....[1]....
        /*0068*/ 	.word	0x00000ff0


	//   ....[2]....
        /*006c*/ 	.word	0x00001010


	//   ....[3]....
        /*0070*/ 	.word	0x00001040


	//   ....[4]....
        /*0074*/ 	.word	0x00001070


	//----- nvinfo : EIATTR_EXIT_INSTR_OFFSETS
	.align		4
.L_913:
        /*0078*/ 	.byte	0x04, 0x1c
        /*007a*/ 	.short	(.L_915 - .L_914)


	//   ....[0]....
.L_914:
        /*007c*/ 	.word	0x00001240


	//----- nvinfo : EIATTR_MAX_THREADS
	.align		4
.L_915:
        /*0080*/ 	.byte	0x04, 0x05
        /*0082*/ 	.short	(.L_917 - .L_916)
.L_916:
        /*0084*/ 	.word	0x00000080
        /*0088*/ 	.word	0x00000001
        /*008c*/ 	.word	0x00000001


	//----- nvinfo : EIATTR_CRS_STACK_SIZE
	.align		4
.L_917:
        /*0090*/ 	.byte	0x04, 0x1e
        /*0092*/ 	.short	(.L_919 - .L_918)
.L_918:
        /*0094*/ 	.word	0x00000000


	//----- nvinfo : EIATTR_CBANK_PARAM_SIZE
	.align		4
.L_919:
        /*0098*/ 	.byte	0x03, 0x19
        /*009a*/ 	.short	0x0018


	//----- nvinfo : EIATTR_PARAM_CBANK
	.align		4
        /*009c*/ 	.byte	0x04, 0x0a
        /*009e*/ 	.short	(.L_921 - .L_920)
	.align		4
.L_920:
        /*00a0*/ 	.word	index@(.nv.constant0._Z31router_gemm_kernel_float_outputI13__nv_bfloat16Li128ELi8ELi1ELi256ELi7168EEvPfPKT_S4_)
        /*00a4*/ 	.short	0x0210
        /*00a6*/ 	.short	0x0018


	//----- nvinfo : EIATTR_SW_WAR
	.align		4
.L_921:
        /*00a8*/ 	.byte	0x04, 0x36
        /*00aa*/ 	.short	(.L_923 - .L_922)
.L_922:
        /*00ac*/ 	.word	0x00000008
.L_923:


//--------------------- .nv.callgraph             --------------------------
	.section	.nv.callgraph,"",@"SHT_CUDA_CALLGRAPH"
	.align	4
	.sectionentsize	8
	.align		4
        /*0000*/ 	.word	0x00000000
	.align		4
        /*0004*/ 	.word	0xffffffff
	.align		4
        /*0008*/ 	.word	0x00000000
	.align		4
        /*000c*/ 	.word	0xfffffffe
	.align		4
        /*0010*/ 	.word	0x00000000
	.align		4
        /*0014*/ 	.word	0xfffffffd
	.align		4
        /*0018*/ 	.word	0x00000000
	.align		4
        /*001c*/ 	.word	0xfffffffc


//--------------------- .nv.constant4             --------------------------
	.section	.nv.constant4,"a",@progbits
	.align	8
	.align		8
.nv.constant4:
        /*0000*/ 	.dword	_ZN65_INTERNAL_cc3c4f23_29_dsv3_router_gemm_float_out_cu_e5f455ae_31544cuda3std3__45__cpo5beginE
	.align		8
        /*0008*/ 	.dword	_ZN65_INTERNAL_cc3c4f23_29_dsv3_router_gemm_float_out_cu_e5f455ae_31544cuda3std3__45__cpo3endE
	.align		8
        /*0010*/ 	.dword	_ZN65_INTERNAL_cc3c4f23_29_dsv3_router_gemm_float_out_cu_e5f455ae_31544cuda3std3__45__cpo6cbeginE
	.align		8
        /*0018*/ 	.dword	_ZN65_INTERNAL_cc3c4f23_29_dsv3_router_gemm_float_out_cu_e5f455ae_31544cuda3std3__45__cpo4cendE
	.align		8
        /*0020*/ 	.dword	_ZN65_INTERNAL_cc3c4f23_29_dsv3_router_gemm_float_out_cu_e5f455ae_31544cuda3std3__45__cpo6rbeginE
	.align		8
        /*0028*/ 	.dword	_ZN65_INTERNAL_cc3c4f23_29_dsv3_router_gemm_float_out_cu_e5f455ae_31544cuda3std3__45__cpo4rendE
	.align		8
        /*0030*/ 	.dword	_ZN65_INTERNAL_cc3c4f23_29_dsv3_router_gemm_float_out_cu_e5f455ae_31544cuda3std3__45__cpo7crbeginE
	.align		8
        /*0038*/ 	.dword	_ZN65_INTERNAL_cc3c4f23_29_dsv3_router_gemm_float_out_cu_e5f455ae_31544cuda3std3__45__cpo5crendE
	.align		8
        /*0040*/ 	.dword	_ZN65_INTERNAL_cc3c4f23_29_dsv3_router_gemm_float_out_cu_e5f455ae_31544cuda3std3__467_GLOBAL__N__cc3c4f23_29_dsv3_router_gemm_float_out_cu_e5f455ae_31546ignoreE
	.align		8
        /*0048*/ 	.dword	_ZN65_INTERNAL_cc3c4f23_29_dsv3_router_gemm_float_out_cu_e5f455ae_31544cuda3std3__419piecewise_constructE
	.align		8
        /*0050*/ 	.dword	_ZN65_INTERNAL_cc3c4f23_29_dsv3_router_gemm_float_out_cu_e5f455ae_31544cuda3std3__48in_placeE
	.align		8
        /*0058*/ 	.dword	_ZN65_INTERNAL_cc3c4f23_29_dsv3_router_gemm_float_out_cu_e5f455ae_31544cuda3std3__420unreachable_sentinelE
	.align		8
        /*0060*/ 	.dword	_ZN65_INTERNAL_cc3c4f23_29_dsv3_router_gemm_float_out_cu_e5f455ae_31544cuda3std6ranges3__45__cpo4swapE
	.align		8
        /*0068*/ 	.dword	_ZN65_INTERNAL_cc3c4f23_29_dsv3_router_gemm_float_out_cu_e5f455ae_31544cuda3std6ranges3__45__cpo9iter_moveE
	.align		8
        /*0070*/ 	.dword	_ZN65_INTERNAL_cc3c4f23_29_dsv3_router_gemm_float_out_cu_e5f455ae_31544cuda3std6ranges3__45__cpo5beginE
	.align		8
        /*0078*/ 	.dword	_ZN65_INTERNAL_cc3c4f23_29_dsv3_router_gemm_float_out_cu_e5f455ae_31544cuda3std6ranges3__45__cpo3endE
	.align		8
        /*0080*/ 	.dword	_ZN65_INTERNAL_cc3c4f23_29_dsv3_router_gemm_float_out_cu_e5f455ae_31544cuda3std6ranges3__45__cpo6cbeginE
	.align		8
        /*0088*/ 	.dword	_ZN65_INTERNAL_cc3c4f23_29_dsv3_router_gemm_float_out_cu_e5f455ae_31544cuda3std6ranges3__45__cpo4cendE
	.align		8
        /*0090*/ 	.dword	_ZN65_INTERNAL_cc3c4f23_29_dsv3_router_gemm_float_out_cu_e5f455ae_31544cuda3std6ranges3__45__cpo7advanceE
	.align		8
        /*0098*/ 	.dword	_ZN65_INTERNAL_cc3c4f23_29_dsv3_router_gemm_float_out_cu_e5f455ae_31544cuda3std6ranges3__45__cpo9iter_swapE
	.align		8
        /*00a0*/ 	.dword	_ZN65_INTERNAL_cc3c4f23_29_dsv3_router_gemm_float_out_cu_e5f455ae_31544cuda3std6ranges3__45__cpo4nextE
	.align		8
        /*00a8*/ 	.dword	_ZN65_INTERNAL_cc3c4f23_29_dsv3_router_gemm_float_out_cu_e5f455ae_31544cuda3std6ranges3__45__cpo4prevE
	.align		8
        /*00b0*/ 	.dword	_ZN65_INTERNAL_cc3c4f23_29_dsv3_router_gemm_float_out_cu_e5f455ae_31544cuda3std6ranges3__45__cpo4dataE
	.align		8
        /*00b8*/ 	.dword	_ZN65_INTERNAL_cc3c4f23_29_dsv3_router_gemm_float_out_cu_e5f455ae_31544cuda3std6ranges3__45__cpo5cdataE
	.align		8
        /*00c0*/ 	.dword	_ZN65_INTERNAL_cc3c4f23_29_dsv3_router_gemm_float_out_cu_e5f455ae_31544cuda3std6ranges3__45__cpo4sizeE
	.align		8
        /*00c8*/ 	.dword	_ZN65_INTERNAL_cc3c4f23_29_dsv3_router_gemm_float_out_cu_e5f455ae_31544cuda3std6ranges3__45__cpo5ssizeE
	.align		8
        /*00d0*/ 	.dword	_ZN65_INTERNAL_cc3c4f23_29_dsv3_router_gemm_float_out_cu_e5f455ae_31544cuda3std6ranges3__45__cpo8distanceE
	.align		8
        /*00d8*/ 	.dword	_ZN65_INTERNAL_cc3c4f23_29_dsv3_router_gemm_float_out_cu_e5f455ae_31546thrust23THRUST_300001_SM_900_NS6system6detail10sequential3seqE


//--------------------- .text._Z31router_gemm_kernel_float_outputI13__nv_bfloat16Li128ELi8ELi16ELi384ELi7168EEvPfPKT_S4_ --------------------------
	.section	.text._Z31router_gemm_kernel_float_outputI13__nv_bfloat16Li128ELi8ELi16ELi384ELi7168EEvPfPKT_S4_,"ax",@progbits
	.align	128
        .global         _Z31router_gemm_kernel_float_outputI13__nv_bfloat16Li128ELi8ELi16ELi384ELi7168EEvPfPKT_S4_
        .type           _Z31router_gemm_kernel_float_outputI13__nv_bfloat16Li128ELi8ELi16ELi384ELi7168EEvPfPKT_S4_,@function
        .size           _Z31router_gemm_kernel_float_outputI13__nv_bfloat16Li128ELi8ELi16ELi384ELi7168EEvPfPKT_S4_,(.L_x_100 - _Z31router_gemm_kernel_float_outputI13__nv_bfloat16Li128ELi8ELi16ELi384ELi7168EEvPfPKT_S4_)
        .other          _Z31router_gemm_kernel_float_outputI13__nv_bfloat16Li128ELi8ELi16ELi384ELi7168EEvPfPKT_S4_,@"STO_CUDA_ENTRY STV_DEFAULT"
_Z31router_gemm_kernel_float_outputI13__nv_bfloat16Li128ELi8ELi16ELi384ELi7168EEvPfPKT_S4_:
.text._Z31router_gemm_kernel_float_outputI13__nv_bfloat16Li128ELi8ELi16ELi384ELi7168EEvPfPKT_S4_:
[----:B------:R-:W-:Y:S01]  /*0000*/  LDC R1, c[0x0][0x28] ;  /* 0x00000a00ff017b82 */ /* 0x000fe20000000800 */
[----:B------:R-:W0:Y:S07]  /*0010*/  S2R R0, SR_CTAID.X ;  /* 0x0000000000007919 */ /* 0x000e2e0000002500 */
[----:B------:R-:W1:Y:S01]  /*0020*/  LDC.64 R100, c[0x0][0x218] ;  /* 0x00008600ff647b82 */ /* 0x000e620000000a00 */
[----:B------:R-:W-:Y:S01]  /*0030*/  ULDC.64 UR4, c[0x0][0x220] ;  /* 0x0000880000047ab9 */ /* 0x000fe20000000a00 */
[----:B------:R-:W-:Y:S01]  /*0040*/  ULDC.64 UR6, c[0x0][0x208] ;  /* 0x0000820000067ab9 */ /* 0x000fe20000000a00 */
[----:B------:R-:W2:Y:S01]  /*0050*/  S2R R2, SR_TID.X ;  /* 0x0000000000027919 */ /* 0x000ea20000002100 */
[----:B------:R-:W-:Y:S01]  /*0060*/  ACQBULK ;  /* 0x000000000000782e */ /* 0x000fe20000000000 */
[----:B0-----:R-:W-:Y:S01]  /*0070*/  IMAD R4, R0, 0x1c00, RZ ;  /* 0x00001c0000047824 */ /* 0x001fe200078e02ff */
[----:B--2---:R-:W-:-:S04]  /*0080*/  SHF.L.U32 R3, R2, 0x3, RZ ;  /* 0x0000000302037819 */ /* 0x004fc800000006ff */
[----:B------:R-:W-:Y:S01]  /*0090*/  SHF.R.S32.HI R5, RZ, 0x1f, R3 ;  /* 0x0000001fff057819 */ /* 0x000fe20000011403 */
[C---:B-1----:R-:W-:Y:S01]  /*00a0*/  IMAD.WIDE R100, R3.reuse, 0x2, R100 ;  /* 0x0000000203647825 */ /* 0x042fe200078e0264 */
[----:B------:R-:W-:-:S04]  /*00b0*/  IADD3 R6, P0, R3, R4, RZ ;  /* 0x0000000403067210 */ /* 0x000fc80007f1e0ff */
[----:B------:R-:W-:Y:S01]  /*00c0*/  LEA.HI.X.SX32 R5, R4, R5, 0x1, P0 ;  /* 0x0000000504057211 */ /* 0x000fe200000f0eff */
[----:B------:R-:W2:Y:S01]  /*00d0*/  LDG.E.128 R12, desc[UR6][R100.64] ;  /* 0x00000006640c7981 */ /* 0x000ea2000c1e1d00 */
[----:B------:R-:W-:-:S03]  /*00e0*/  LEA R102, P0, R6, UR4, 0x1 ;  /* 0x0000000406667c11 */ /* 0x000fc6000f8008ff */
[----:B------:R-:W3:Y:S01]  /*00f0*/  LDG.E.128 R68, desc[UR6][R100.64+0x3800] ;  /* 0x0038000664447981 */ /* 0x000ee2000c1e1d00 */
[----:B------:R-:W-:-:S03]  /*0100*/  LEA.HI.X R103, R6, UR5, R5, 0x1, P0 ;  /* 0x0000000506677c11 */ /* 0x000fc600080f0c05 */
[----:B------:R-:W4:Y:S04]  /*0110*/  LDG.E.128 R64, desc[UR6][R100.64+0x7000] ;  /* 0x0070000664407981 */ /* 0x000f28000c1e1d00 */
[----:B------:R-:W5:Y:S04]  /*0120*/  LDG.E.128 R36, desc[UR6][R102.64] ;  /* 0x0000000666247981 */ /* 0x000f68000c1e1d00 */
[----:B------:R-:W4:Y:S04]  /*0130*/  LDG.E.128 R52, desc[UR6][R100.64+0xa800] ;  /* 0x00a8000664347981 */ /* 0x000f28000c1e1d00 */
        /* <DEDUP_REMOVED lines=11> */
[----:B------:R-:W4:Y:S01]  /*01f0*/  LDG.E.128 R84, desc[UR6][R102.64+0x800] ;  /* 0x0008000666547981 */ /* 0x000f22000c1e1d00 */
[----:B--2---:R-:W-:-:S02]  /*0200*/  PRMT R3, R12, 0x7632, R3 ;  /* 0x000076320c037816 */ /* 0x004fc40000000003 */
[----:B------:R-:W-:-:S03]  /*0210*/  SHF.L.U32 R12, R12, 0x10, RZ ;  /* 0x000000100c0c7819 */ /* 0x000fc600000006ff */
[----:B------:R-:W-:Y:S01]  /*0220*/  IMAD.U32 R3, R3, 0x10000, RZ ;  /* 0x0001000003037824 */ /* 0x000fe200078e00ff */
[C---:B-----5:R-:W-:Y:S02]  /*0230*/  PRMT R80, R36.reuse, 0x7632, R80 ;  /* 0x0000763224507816 */ /* 0x060fe40000000050 */
[----:B------:R-:W-:Y:S02]  /*0240*/  SHF.L.U32 R81, R36, 0x10, RZ ;  /* 0x0000001024517819 */ /* 0x000fe400000006ff */
[----:B------:R-:W-:-:S03]  /*0250*/  SHF.L.U32 R80, R80, 0x10, RZ ;  /* 0x0000001050507819 */ /* 0x000fc600000006ff */
[----:B------:R-:W-:Y:S01]  /*0260*/  FFMA.FTZ R5, R81, R12, RZ ;  /* 0x0000000c51057223 */ /* 0x000fe200000100ff */
[----:B------:R-:W-:Y:S02]  /*0270*/  SHF.L.U32 R6, R13, 0x10, RZ ;  /* 0x000000100d067819 */ /* 0x000fe400000006ff */
[----:B------:R-:W-:Y:S01]  /*0280*/  SHF.L.U32 R75, R37, 0x10, RZ ;  /* 0x00000010254b7819 */ /* 0x000fe200000006ff */
[----:B------:R-:W-:Y:S01]  /*0290*/  FFMA.FTZ R12, R80, R3, R5 ;  /* 0x00000003500c7223 */ /* 0x000fe20000010005 */
[----:B------:R-:W-:Y:S02]  /*02a0*/  PRMT R4, R13, 0x7632, R4 ;  /* 0x000076320d047816 */ /* 0x000fe40000000004 */
[----:B------:R-:W-:Y:S01]  /*02b0*/  PRMT R74, R37, 0x7632, R74 ;  /* 0x00007632254a7816 */ /* 0x000fe2000000004a */
[----:B------:R-:W-:Y:S02]  /*02c0*/  FFMA.FTZ R5, R75, R6, R12 ;  /* 0x000000064b057223 */ /* 0x000fe4000001000c */
[----:B------:R-:W-:Y:S01]  /*02d0*/  IMAD.U32 R3, R4, 0x10000, RZ ;  /* 0x0001000004037824 */ /* 0x000fe200078e00ff */
[----:B------:R-:W-:-:S02]  /*02e0*/  SHF.L.U32 R74, R74, 0x10, RZ ;  /* 0x000000104a4a7819 */ /* 0x000fc400000006ff */
[----:B------:R-:W-:-:S03]  /*02f0*/  PRMT R12, R14, 0x7632, R12 ;  /* 0x000076320e0c7816 */ /* 0x000fc6000000000c */
[----:B------:R-:W-:Y:S01]  /*0300*/  FFMA.FTZ R73, R74, R3, R5 ;  /* 0x000000034a497223 */ /* 0x000fe20000010005 */
[----:B------:R-:W-:Y:S01]  /*0310*/  SHF.L.U32 R13, R14, 0x10, RZ ;  /* 0x000000100e0d7819 */ /* 0x000fe200000006ff */
[----:B------:R-:W2:Y:S01]  /*0320*/  LDG.E.128 R4, desc[UR6][R100.64+0x34800] ;  /* 0x0348000664047981 */ /* 0x000ea2000c1e1d00 */
[C---:B------:R-:W-:Y:S02]  /*0330*/  PRMT R3, R38.reuse, 0x7632, R3 ;  /* 0x0000763226037816 */ /* 0x040fe40000000003 */
[----:B------:R-:W-:Y:S02]  /*0340*/  SHF.L.U32 R72, R38, 0x10, RZ ;  /* 0x0000001026487819 */ /* 0x000fe400000006ff */
[C---:B---3--:R-:W-:Y:S01]  /*0350*/  PRMT R14, R68.reuse, 0x7632, R14 ;  /* 0x00007632440e7816 */ /* 0x048fe2000000000e */
[----:B------:R-:W-:Y:S01]  /*0360*/  IMAD.U32 R68, R68, 0x10000, RZ ;  /* 0x0001000044447824 */ /* 0x000fe200078e00ff */
[----:B------:R-:W-:Y:S01]  /*0370*/  SHF.L.U32 R37, R12, 0x10, RZ ;  /* 0x000000100c257819 */ /* 0x000fe200000006ff */
[----:B------:R-:W-:Y:S01]  /*0380*/  FFMA.FTZ R13, R72, R13, R73 ;  /* 0x0000000d480d7223 */ /* 0x000fe20000010049 */
[----:B------:R-:W-:Y:S01]  /*0390*/  SHF.L.U32 R38, R3, 0x10, RZ ;  /* 0x0000001003267819 */ /* 0x000fe200000006ff */
[----:B------:R-:W-:Y:S01]  /*03a0*/  FFMA.FTZ R73, R81, R68, RZ ;  /* 0x0000004451497223 */ /* 0x000fe200000100ff */
[----:B------:R-:W-:Y:S01]  /*03b0*/  SHF.L.U32 R3, R14, 0x10, RZ ;  /* 0x000000100e037819 */ /* 0x000fe200000006ff */
[C---:B------:R-:W-:Y:S01]  /*03c0*/  IMAD.U32 R14, R69.reuse, 0x10000, RZ ;  /* 0x00010000450e7824 */ /* 0x040fe200078e00ff */
[----:B------:R-:W-:Y:S01]  /*03d0*/  PRMT R12, R69, 0x7632, R12 ;  /* 0x00007632450c7816 */ /* 0x000fe2000000000c */
[----:B------:R-:W-:Y:S01]  /*03e0*/  FFMA.FTZ R37, R38, R37, R13 ;  /* 0x0000002526257223 */ /* 0x000fe2000001000d */
[----:B------:R-:W-:Y:S01]  /*03f0*/  SHF.L.U32 R13, R15, 0x10, RZ ;  /* 0x000000100f0d7819 */ /* 0x000fe200000006ff */
[----:B------:R-:W-:Y:S01]  /*0400*/  FFMA.FTZ R68, R80, R3, R73 ;  /* 0x0000000350447223 */ /* 0x000fe20000010049 */
[----:B------:R-:W-:-:S02]  /*0410*/  SHF.L.U32 R36, R39, 0x10, RZ ;  /* 0x0000001027247819 */ /* 0x000fc400000006ff */
[----:B------:R-:W-:Y:S01]  /*0420*/  SHF.L.U32 R69, R12, 0x10, RZ ;  /* 0x000000100c457819 */ /* 0x000fe200000006ff */
[----:B------:R-:W-:Y:S01]  /*0430*/  FFMA.FTZ R73, R75, R14, R68 ;  /* 0x0000000e4b497223 */ /* 0x000fe20000010044 */
[----:B------:R-:W-:Y:S01]  /*0440*/  PRMT R3, R15, 0x7632, R3 ;  /* 0x000076320f037816 */ /* 0x000fe20000000003 */
[----:B------:R-:W-:Y:S02]  /*0450*/  FFMA.FTZ R68, R36, R13, R37 ;  /* 0x0000000d24447223 */ /* 0x000fe40000010025 */
[----:B------:R-:W3:Y:S01]  /*0460*/  LDG.E.128 R12, desc[UR6][R100.64+0x800] ;  /* 0x00080006640c7981 */ /* 0x000ee2000c1e1d00 */
[----:B------:R-:W-:Y:S01]  /*0470*/  PRMT R93, R39, 0x7632, R93 ;  /* 0x00007632275d7816 */ /* 0x000fe2000000005d */
[C---:B------:R-:W-:Y:S01]  /*0480*/  IMAD.U32 R39, R70.reuse, 0x10000, RZ ;  /* 0x0001000046277824 */ /* 0x040fe200078e00ff */
[----:B------:R-:W-:Y:S01]  /*0490*/  PRMT R37, R70, 0x7632, R37 ;  /* 0x0000763246257816 */ /* 0x000fe20000000025 */
[----:B------:R-:W-:Y:S01]  /*04a0*/  FFMA.FTZ R69, R74, R69, R73 ;  /* 0x000000454a457223 */ /* 0x000fe20000010049 */
[----:B----4-:R-:W-:-:S02]  /*04b0*/  PRMT R70, R64, 0x7632, R70 ;  /* 0x0000763240467816 */ /* 0x010fc40000000046 */
[----:B------:R-:W-:Y:S01]  /*04c0*/  SHF.L.U32 R76, R64, 0x10, RZ ;  /* 0x00000010404c7819 */ /* 0x000fe200000006ff */
[----:B------:R-:W-:Y:S01]  /*04d0*/  FFMA.FTZ R39, R72, R39, R69 ;  /* 0x0000002748277223 */ /* 0x000fe20000010045 */
[----:B------:R-:W-:Y:S02]  /*04e0*/  SHF.L.U32 R64, R3, 0x10, RZ ;  /* 0x0000001003407819 */ /* 0x000fe400000006ff */
[----:B------:R-:W-:Y:S01]  /*04f0*/  SHF.L.U32 R93, R93, 0x10, RZ ;  /* 0x000000105d5d7819 */ /* 0x000fe200000006ff */
[----:B------:R-:W-:Y:S01]  /*0500*/  FFMA.FTZ R69, R81, R76, RZ ;  /* 0x0000004c51457223 */ /* 0x000fe200000100ff */
[----:B------:R-:W-:-:S03]  /*0510*/  SHF.L.U32 R3, R70, 0x10, RZ ;  /* 0x0000001046037819 */ /* 0x000fc600000006ff */
[----:B------:R-:W-:Y:S02]  /*0520*/  FFMA.FTZ R73, R93, R64, R68 ;  /* 0x000000405d497223 */ /* 0x000fe40000010044 */
[--C-:B------:R-:W-:Y:S01]  /*0530*/  FFMA.FTZ R68, R80, R3, R69.reuse ;  /* 0x0000000350447223 */ /* 0x100fe20000010045 */
[C---:B------:R-:W-:Y:S01]  /*0540*/  PRMT R69, R52.reuse, 0x7632, R69 ;  /* 0x0000763234457816 */ /* 0x040fe20000000045 */
[----:B------:R-:W-:Y:S01]  /*0550*/  IMAD.U32 R37, R37, 0x10000, RZ ;  /* 0x0001000025257824 */ /* 0x000fe200078e00ff */
[----:B------:R-:W-:Y:S02]  /*0560*/  SHF.L.U32 R52, R52, 0x10, RZ ;  /* 0x0000001034347819 */ /* 0x000fe400000006ff */
[----:B------:R-:W-:Y:S01]  /*0570*/  SHF.L.U32 R64, R65, 0x10, RZ ;  /* 0x0000001041407819 */ /* 0x000fe200000006ff */
[----:B------:R-:W-:Y:S01]  /*0580*/  FFMA.FTZ R37, R38, R37, R39 ;  /* 0x0000002526257223 */ /* 0x000fe20000010027 */
[----:B------:R-:W-:Y:S01]  /*0590*/  SHF.L.U32 R69, R69, 0x10, RZ ;  /* 0x0000001045457819 */ /* 0x000fe200000006ff */
[----:B------:R-:W-:Y:S01]  /*05a0*/  FFMA.FTZ R77, R81, R52, RZ ;  /* 0x00000034514d7223 */ /* 0x000fe200000100ff */
[----:B------:R-:W-:Y:S01]  /*05b0*/  PRMT R65, R65, 0x7632, R65 ;  /* 0x0000763241417816 */ /* 0x000fe20000000041 */
[----:B------:R-:W-:Y:S01]  /*05c0*/  FFMA.FTZ R39, R75, R64, R68 ;  /* 0x000000404b277223 */ /* 0x000fe20000010044 */
[----:B------:R-:W-:Y:S01]  /*05d0*/  SHF.L.U32 R68, R53, 0x10, RZ ;  /* 0x0000001035447819 */ /* 0x000fe200000006ff */
[----:B------:R-:W-:Y:S01]  /*05e0*/  IMAD.U32 R3, R71, 0x10000, RZ ;  /* 0x0001000047037824 */ /* 0x000fe200078e00ff */
[----:B------:R-:W-:Y:S01]  /*05f0*/  PRMT R53, R53, 0x7632, R53 ;  /* 0x0000763235357816 */ /* 0x000fe20000000035 */
[----:B------:R-:W-:Y:S01]  /*0600*/  FFMA.FTZ R70, R80, R69, R77 ;  /* 0x0000004550467223 */ /* 0x000fe2000001004d */
[----:B------:R-:W-:Y:S01]  /*0610*/  SHF.L.U32 R65, R65, 0x10, RZ ;  /* 0x0000001041417819 */ /* 0x000fe200000006ff */
[----:B------:R-:W-:Y:S01]  /*0620*/  FFMA.FTZ R64, R36, R3, R37 ;  /* 0x0000000324407223 */ /* 0x000fe20000010025 */
[----:B------:R-:W-:Y:S01]  /*0630*/  SHF.L.U32 R53, R53, 0x10, RZ ;  /* 0x0000001035357819 */ /* 0x000fe200000006ff */
[----:B------:R-:W-:Y:S01]  /*0640*/  FFMA.FTZ R69, R75, R68, R70 ;  /* 0x000000444b457223 */ /* 0x000fe20000010046 */
[----:B------:R-:W-:Y:S01]  /*0650*/  PRMT R3, R66, 0x7632, R3 ;  /* 0x0000763242037816 */ /* 0x000fe20000000003 */
[----:B------:R-:W-:Y:S01]  /*0660*/  FFMA.FTZ R39, R74, R65, R39 ;  /* 0x000000414a277223 */ /* 0x000fe20000010027 */
[----:B------:R-:W-:Y:S01]  /*0670*/  IMAD.U32 R37, R66, 0x10000, RZ ;  /* 0x0001000042257824 */ /* 0x000fe200078e00ff */
[----:B------:R-:W4:Y:S01]  /*0680*/  LDG.E.128 R76, desc[UR6][R100.64+0x4000] ;  /* 0x00400006644c7981 */ /* 0x000f22000c1e1d00 */
[----:B------:R-:W-:Y:S01]  /*0690*/  SHF.L.U32 R3, R3, 0x10, RZ ;  /* 0x0000001003037819 */ /* 0x000fe200000006ff */
[----:B------:R-:W-:-:S02]  /*06a0*/  IMAD.U32 R65, R54, 0x10000, RZ ;  /* 0x0001000036417824 */ /* 0x000fc400078e00ff */
[----:B------:R-:W-:Y:S01]  /*06b0*/  FFMA.FTZ R53, R74, R53, R69 ;  /* 0x000000354a357223 */ /* 0x000fe20000010045 */
[----:B------:R-:W-:Y:S01]  /*06c0*/  PRMT R71, R71, 0x7632, R71 ;  /* 0x0000763247477816 */ /* 0x000fe20000000047 */
[----:B------:R-:W-:Y:S01]  /*06d0*/  FFMA.FTZ R37, R72, R37, R39 ;  /* 0x0000002548257223 */ /* 0x000fe20000010027 */
[----:B------:R-:W-:Y:S01]  /*06e0*/  PRMT R54, R54, 0x7632, R54 ;  /* 0x0000763236367816 */ /* 0x000fe20000000036 */
[----:B------:R-:W-:Y:S01]  /*06f0*/  FFMA.FTZ R65, R72, R65, R53 ;  /* 0x0000004148417223 */ /* 0x000fe20000010035 */
[----:B------:R-:W-:Y:S01]  /*0700*/  SHF.L.U32 R52, R71, 0x10, RZ ;  /* 0x0000001047347819 */ /* 0x000fe200000006ff */
[----:B------:R-:W-:Y:S01]  /*0710*/  FFMA.FTZ R37, R38, R3, R37 ;  /* 0x0000000326257223 */ /* 0x000fe20000010025 */
[----:B------:R-:W-:Y:S01]  /*0720*/  SHF.L.U32 R53, R54, 0x10, RZ ;  /* 0x0000001036357819 */ /* 0x000fe200000006ff */
[----:B------:R-:W5:Y:S01]  /*0730*/  LDG.E.128 R68, desc[UR6][R100.64+0x7800] ;  /* 0x0078000664447981 */ /* 0x000f62000c1e1d00 */
[----:B------:R-:W-:Y:S02]  /*0740*/  SHF.L.U32 R3, R67, 0x10, RZ ;  /* 0x0000001043037819 */ /* 0x000fe400000006ff */
[----:B------:R-:W-:-:S02]  /*0750*/  PRMT R54, R16, 0x7632, R54 ;  /* 0x0000763210367816 */ /* 0x000fc40000000036 */
[----:B------:R-:W-:Y:S01]  /*0760*/  SHF.L.U32 R16, R16, 0x10, RZ ;  /* 0x0000001010107819 */ /* 0x000fe200000006ff */
[----:B------:R-:W-:Y:S01]  /*0770*/  FFMA.FTZ R39, R93, R52, R64 ;  /* 0x000000345d277223 */ /* 0x000fe20000010040 */
[----:B------:R-:W-:Y:S01]  /*0780*/  FFMA.FTZ R52, R36, R3, R37 ;  /* 0x0000000324347223 */ /* 0x000fe20000010025 */
[----:B------:R-:W-:Y:S01]  /*0790*/  FFMA.FTZ R53, R38, R53, R65 ;  /* 0x0000003526357223 */ /* 0x000fe20000010041 */
[----:B------:R-:W-:Y:S02]  /*07a0*/  IMAD.U32 R37, R54, 0x10000, RZ ;  /* 0x0001000036257824 */ /* 0x000fe400078e00ff */
[----:B------:R-:W-:Y:S01]  /*07b0*/  FFMA.FTZ R65, R81, R16, RZ ;  /* 0x0000001051417223 */ /* 0x000fe200000100ff */
[----:B------:R-:W-:Y:S02]  /*07c0*/  SHF.L.U32 R3, R55, 0x10, RZ ;  /* 0x0000001037037819 */ /* 0x000fe400000006ff */
[C---:B------:R-:W-:Y:S01]  /*07d0*/  PRMT R16, R17.reuse, 0x7632, R16 ;  /* 0x0000763211107816 */ /* 0x040fe20000000010 */
[----:B------:R-:W-:Y:S01]  /*07e0*/  FFMA.FTZ R64, R80, R37, R65 ;  /* 0x0000002550407223 */ /* 0x000fe20000010041 */
[----:B------:R-:W-:Y:S01]  /*07f0*/  SHF.L.U32 R54, R17, 0x10, RZ ;  /* 0x0000001011367819 */ /* 0x000fe200000006ff */
[----:B------:R-:W-:Y:S01]  /*0800*/  FFMA.FTZ R37, R36, R3, R53 ;  /* 0x0000000324257223 */ /* 0x000fe20000010035 */
[----:B------:R-:W-:-:S02]  /*0810*/  SHF.L.U32 R3, R16, 0x10, RZ ;  /* 0x0000001010037819 */ /* 0x000fc400000006ff */
[----:B------:R-:W-:Y:S01]  /*0820*/  PRMT R67, R67, 0x7632, R67 ;  /* 0x0000763243437816 */ /* 0x000fe20000000043 */
[----:B------:R-:W-:Y:S01]  /*0830*/  FFMA.FTZ R53, R75, R54, R64 ;  /* 0x000000364b357223 */ /* 0x000fe20000010040 */
[----:B------:R-:W-:Y:S02]  /*0840*/  PRMT R55, R55, 0x7632, R55 ;  /* 0x0000763237377816 */ /* 0x000fe40000000037 */
[----:B------:R-:W-:Y:S01]  /*0850*/  SHF.L.U32 R17, R18, 0x10, RZ ;  /* 0x0000001012117819 */ /* 0x000fe200000006ff */
[----:B------:R-:W-:Y:S01]  /*0860*/  FFMA.FTZ R53, R74, R3, R53 ;  /* 0x000000034a357223 */ /* 0x000fe20000010035 */
[----:B------:R-:W-:Y:S01]  /*0870*/  IMAD.U32 R16, R67, 0x10000, RZ ;  /* 0x0001000043107824 */ /* 0x000fe200078e00ff */
[----:B------:R-:W-:Y:S02]  /*0880*/  SHF.L.U32 R54, R55, 0x10, RZ ;  /* 0x0000001037367819 */ /* 0x000fe400000006ff */
[----:B------:R-:W-:Y:S01]  /*0890*/  PRMT R18, R18, 0x7632, R18 ;  /* 0x0000763212127816 */ /* 0x000fe20000000012 */
[----:B------:R-:W-:Y:S01]  /*08a0*/  FFMA.FTZ R55, R72, R17, R53 ;  /* 0x0000001148377223 */ /* 0x000fe20000010035 */
[C-C-:B------:R-:W-:Y:S01]  /*08b0*/  FFMA.FTZ R3, R93.reuse, R16, R52.reuse ;  /* 0x000000105d037223 */ /* 0x140fe20000010034 */
[----:B------:R-:W-:Y:S01]  /*08c0*/  FFMA.FTZ R37, R93, R54, R37 ;  /* 0x000000365d257223 */ /* 0x000fe20000010025 */
[----:B------:R-:W-:Y:S01]  /*08d0*/  SHF.L.U32 R17, R18, 0x10, RZ ;  /* 0x0000001012117819 */ /* 0x000fe200000006ff */
[C---:B------:R-:W-:Y:S01]  /*08e0*/  IMAD.U32 R54, R60.reuse, 0x10000, RZ ;  /* 0x000100003c367824 */ /* 0x040fe200078e00ff */
[----:B------:R-:W-:-:S02]  /*08f0*/  PRMT R52, R60, 0x7632, R52 ;  /* 0x000076323c347816 */ /* 0x000fc40000000034 */
[C---:B------:R-:W-:Y:S01]  /*0900*/  PRMT R60, R19.reuse, 0x7632, R60 ;  /* 0x00007632133c7816 */ /* 0x040fe2000000003c */
[----:B------:R-:W-:Y:S01]  /*0910*/  FFMA.FTZ R55, R38, R17, R55 ;  /* 0x0000001126377223 */ /* 0x000fe20000010037 */
[----:B------:R-:W-:Y:S01]  /*0920*/  SHF.L.U32 R53, R19, 0x10, RZ ;  /* 0x0000001013357819 */ /* 0x000fe200000006ff */
[----:B------:R-:W-:Y:S01]  /*0930*/  FFMA.FTZ R67, R81, R54, RZ ;  /* 0x0000003651437223 */ /* 0x000fe200000100ff */
[----:B------:R-:W-:Y:S01]  /*0940*/  SHF.L.U32 R65, R52, 0x10, RZ ;  /* 0x0000001034417819 */ /* 0x000fe200000006ff */
[----:B------:R-:W5:Y:S01]  /*0950*/  LDG.E.128 R16, desc[UR6][R100.64+0xb000] ;  /* 0x00b0000664107981 */ /* 0x000f62000c1e1d00 */
[C---:B------:R-:W-:Y:S02]  /*0960*/  SHF.L.U32 R54, R61.reuse, 0x10, RZ ;  /* 0x000000103d367819 */ /* 0x040fe400000006ff */
[----:B------:R-:W-:Y:S01]  /*0970*/  PRMT R52, R61, 0x7632, R52 ;  /* 0x000076323d347816 */ /* 0x000fe20000000034 */
[----:B------:R-:W-:Y:S01]  /*0980*/  FFMA.FTZ R64, R80, R65, R67 ;  /* 0x0000004150407223 */ /* 0x000fe20000010043 */
[----:B------:R-:W-:Y:S01]  /*0990*/  PRMT R65, R40, 0x7632, R65 ;  /* 0x0000763228417816 */ /* 0x000fe20000000041 */
[----:B------:R-:W-:Y:S01]  /*09a0*/  FFMA.FTZ R82, R36, R53, R55 ;  /* 0x0000003524527223 */ /* 0x000fe20000010037 */
[----:B------:R-:W-:Y:S01]  /*09b0*/  IMAD.U32 R40, R40, 0x10000, RZ ;  /* 0x0001000028287824 */ /* 0x000fe200078e00ff */
[----:B------:R-:W-:Y:S01]  /*09c0*/  SHF.L.U32 R53, R52, 0x10, RZ ;  /* 0x0000001034357819 */ /* 0x000fe200000006ff */
[----:B------:R-:W-:Y:S01]  /*09d0*/  FFMA.FTZ R55, R75, R54, R64 ;  /* 0x000000364b377223 */ /* 0x000fe20000010040 */
[----:B------:R-:W-:Y:S01]  /*09e0*/  SHF.L.U32 R67, R65, 0x10, RZ ;  /* 0x0000001041437819 */ /* 0x000fe200000006ff */
[----:B------:R-:W-:Y:S01]  /*09f0*/  FFMA.FTZ R83, R81, R40, RZ ;  /* 0x0000002851537223 */ /* 0x000fe200000100ff */
[----:B------:R-:W-:Y:S01]  /*0a00*/  SHF.L.U32 R61, R62, 0x10, RZ ;  /* 0x000000103e3d7819 */ /* 0x000fe200000006ff */
[----:B------:R-:W-:Y:S01]  /*0a10*/  FFMA.FTZ R65, R74, R53, R55 ;  /* 0x000000354a417223 */ /* 0x000fe20000010037 */
[----:B------:R-:W-:Y:S01]  /*0a20*/  IMAD.U32 R64, R41, 0x10000, RZ ;  /* 0x0001000029407824 */ /* 0x000fe200078e00ff */
[----:B------:R-:W5:Y:S01]  /*0a30*/  LDG.E.128 R52, desc[UR6][R100.64+0xe800] ;  /* 0x00e8000664347981 */ /* 0x000f62000c1e1d00 */
[----:B------:R-:W-:Y:S01]  /*0a40*/  FFMA.FTZ R66, R80, R67, R83 ;  /* 0x0000004350427223 */ /* 0x000fe20000010053 */
[----:B------:R-:W-:-:S02]  /*0a50*/  PRMT R62, R62, 0x7632, R62 ;  /* 0x000076323e3e7816 */ /* 0x000fc4000000003e */
[----:B------:R-:W-:Y:S01]  /*0a60*/  PRMT R40, R41, 0x7632, R40 ;  /* 0x0000763229287816 */ /* 0x000fe20000000028 */
[----:B------:R-:W-:Y:S01]  /*0a70*/  FFMA.FTZ R61, R72, R61, R65 ;  /* 0x0000003d483d7223 */ /* 0x000fe20000010041 */
[----:B------:R-:W-:Y:S01]  /*0a80*/  FFMA.FTZ R67, R75, R64, R66 ;  /* 0x000000404b437223 */ /* 0x000fe20000010042 */
[----:B------:R-:W-:Y:S02]  /*0a90*/  SHF.L.U32 R41, R62, 0x10, RZ ;  /* 0x000000103e297819 */ /* 0x000fe400000006ff */
[----:B------:R-:W-:Y:S02]  /*0aa0*/  PRMT R64, R56, 0x7632, R64 ;  /* 0x0000763238407816 */ /* 0x000fe40000000040 */
[----:B------:R-:W-:Y:S02]  /*0ab0*/  SHF.L.U32 R65, R40, 0x10, RZ ;  /* 0x0000001028417819 */ /* 0x000fe400000006ff */
[----:B------:R-:W-:Y:S01]  /*0ac0*/  SHF.L.U32 R56, R56, 0x10, RZ ;  /* 0x0000001038387819 */ /* 0x000fe200000006ff */
[----:B------:R-:W-:Y:S01]  /*0ad0*/  FFMA.FTZ R41, R38, R41, R61 ;  /* 0x0000002926297223 */ /* 0x000fe2000001003d */
[----:B------:R-:W-:Y:S01]  /*0ae0*/  SHF.L.U32 R83, R64, 0x10, RZ ;  /* 0x0000001040537819 */ /* 0x000fe200000006ff */
[----:B------:R-:W-:-:S02]  /*0af0*/  FFMA.FTZ R61, R74, R65, R67 ;  /* 0x000000414a3d7223 */ /* 0x000fc40000010043 */
[----:B------:R-:W5:Y:S01]  /*0b00*/  LDG.E.128 R64, desc[UR6][R100.64+0x12000] ;  /* 0x0120000664407981 */ /* 0x000f62000c1e1d00 */
[----:B------:R-:W-:Y:S01]  /*0b10*/  FFMA.FTZ R89, R81, R56, RZ ;  /* 0x0000003851597223 */ /* 0x000fe200000100ff */
[C---:B------:R-:W-:Y:S02]  /*0b20*/  PRMT R56, R57.reuse, 0x7632, R56 ;  /* 0x0000763239387816 */ /* 0x040fe40000000038 */
[----:B------:R-:W-:Y:S01]  /*0b30*/  SHF.L.U32 R62, R57, 0x10, RZ ;  /* 0x00000010393e7819 */ /* 0x000fe200000006ff */
[----:B------:R-:W-:Y:S01]  /*0b40*/  FFMA.FTZ R88, R80, R83, R89 ;  /* 0x0000005350587223 */ /* 0x000fe20000010059 */
[C---:B------:R-:W-:Y:S01]  /*0b50*/  PRMT R40, R63.reuse, 0x7632, R40 ;  /* 0x000076323f287816 */ /* 0x040fe20000000028 */
[----:B------:R-:W-:Y:S01]  /*0b60*/  IMAD.U32 R63, R63, 0x10000, RZ ;  /* 0x000100003f3f7824 */ /* 0x000fe200078e00ff */
[----:B------:R-:W-:Y:S01]  /*0b70*/  SHF.L.U32 R57, R42, 0x10, RZ ;  /* 0x000000102a397819 */ /* 0x000fe200000006ff */
[----:B------:R-:W-:Y:S01]  /*0b80*/  IMAD.U32 R83, R56, 0x10000, RZ ;  /* 0x0001000038537824 */ /* 0x000fe200078e00ff */
[----:B------:R-:W-:Y:S01]  /*0b90*/  PRMT R42, R42, 0x7632, R42 ;  /* 0x000076322a2a7816 */ /* 0x000fe2000000002a */
[----:B------:R-:W-:Y:S01]  /*0ba0*/  FFMA.FTZ R89, R75, R62, R88 ;  /* 0x0000003e4b597223 */ /* 0x000fe20000010058 */
[----:B------:R-:W-:Y:S01]  /*0bb0*/  FFMA.FTZ R41, R36, R63, R41 ;  /* 0x0000003f24297223 */ /* 0x000fe20000010029 */
[----:B------:R-:W-:Y:S01]  /*0bc0*/  FFMA.FTZ R63, R72, R57, R61 ;  /* 0x00000039483f7223 */ /* 0x000fe2000001003d */
[----:B------:R-:W-:Y:S01]  /*0bd0*/  SHF.L.U32 R57, R42, 0x10, RZ ;  /* 0x000000102a397819 */ /* 0x000fe200000006ff */
[----:B------:R-:W-:Y:S01]  /*0be0*/  FFMA.FTZ R89, R74, R83, R89 ;  /* 0x000000534a597223 */ /* 0x000fe20000010059 */
[----:B------:R-:W-:-:S02]  /*0bf0*/  PRMT R42, R58, 0x7632, R42 ;  /* 0x000076323a2a7816 */ /* 0x000fc4000000002a */
[----:B------:R-:W-:Y:S01]  /*0c00*/  SHF.L.U32 R83, R58, 0x10, RZ ;  /* 0x000000103a537819 */ /* 0x000fe200000006ff */
[----:B------:R-:W-:Y:S02]  /*0c10*/  FFMA.FTZ R57, R38, R57, R63 ;  /* 0x0000003926397223 */ /* 0x000fe4000001003f */
[----:B------:R-:W-:Y:S02]  /*0c20*/  IMAD.U32 R63, R42, 0x10000, RZ ;  /* 0x000100002a3f7824 */ /* 0x000fe400078e00ff */
[----:B------:R-:W-:Y:S01]  /*0c30*/  FFMA.FTZ R83, R72, R83, R89 ;  /* 0x0000005348537223 */ /* 0x000fe20000010059 */
[C---:B------:R-:W-:Y:S02]  /*0c40*/  PRMT R56, R59.reuse, 0x7632, R56 ;  /* 0x000076323b387816 */ /* 0x040fe40000000038 */
[----:B------:R-:W-:Y:S01]  /*0c50*/  SHF.L.U32 R59, R59, 0x10, RZ ;  /* 0x000000103b3b7819 */ /* 0x000fe200000006ff */
[----:B------:R-:W-:Y:S01]  /*0c60*/  FFMA.FTZ R63, R38, R63, R83 ;  /* 0x0000003f263f7223 */ /* 0x000fe20000010053 */
[----:B------:R-:W-:-:S02]  /*0c70*/  SHF.L.U32 R61, R43, 0x10, RZ ;  /* 0x000000102b3d7819 */ /* 0x000fc400000006ff */
[----:B------:R-:W-:Y:S01]  /*0c80*/  SHF.L.U32 R56, R56, 0x10, RZ ;  /* 0x0000001038387819 */ /* 0x000fe200000006ff */
[C---:B------:R-:W-:Y:S01]  /*0c90*/  FFMA.FTZ R59, R36.reuse, R59, R63 ;  /* 0x0000003b243b7223 */ /* 0x040fe2000001003f */
[----:B------:R-:W-:Y:S01]  /*0ca0*/  PRMT R43, R43, 0x7632, R43 ;  /* 0x000076322b2b7816 */ /* 0x000fe2000000002b */
[----:B------:R-:W-:Y:S01]  /*0cb0*/  FFMA.FTZ R57, R36, R61, R57 ;  /* 0x0000003d24397223 */ /* 0x000fe20000010039 */
[----:B------:R-:W-:Y:S01]  /*0cc0*/  SHF.L.U32 R40, R40, 0x10, RZ ;  /* 0x0000001028287819 */ /* 0x000fe200000006ff */
[----:B------:R-:W-:Y:S01]  /*0cd0*/  FFMA.FTZ R107, R93, R56, R59 ;  /* 0x000000385d6b7223 */ /* 0x000fe2000001003b */
[C---:B------:R-:W-:Y:S01]  /*0ce0*/  PRMT R56, R48.reuse, 0x7632, R56 ;  /* 0x0000763230387816 */ /* 0x040fe20000000038 */
[----:B------:R-:W-:Y:S01]  /*0cf0*/  IMAD.U32 R42, R43, 0x10000, RZ ;  /* 0x000100002b2a7824 */ /* 0x000fe200078e00ff */
[----:B------:R-:W-:Y:S01]  /*0d00*/  SHF.L.U32 R48, R48, 0x10, RZ ;  /* 0x0000001030307819 */ /* 0x000fe200000006ff */
[C---:B------:R-:W-:Y:S01]  /*0d10*/  FFMA.FTZ R109, R93.reuse, R40, R41 ;  /* 0x000000285d6d7223 */ /* 0x040fe20000010029 */
[----:B------:R-:W-:Y:S01]  /*0d20*/  SHF.L.U32 R60, R60, 0x10, RZ ;  /* 0x000000103c3c7819 */ /* 0x000fe200000006ff */
[--C-:B------:R-:W-:Y:S01]  /*0d30*/  FFMA.FTZ R115, R93, R42, R57.reuse ;  /* 0x0000002a5d737223 */ /* 0x100fe20000010039 */
[C---:B------:R-:W-:Y:S01]  /*0d40*/  PRMT R57, R49.reuse, 0x7632, R57 ;  /* 0x0000763231397816 */ /* 0x040fe20000000039 */
[----:B------:R-:W5:Y:S01]  /*0d50*/  LDG.E.128 R40, desc[UR6][R100.64+0x15800] ;  /* 0x0158000664287981 */ /* 0x000f62000c1e1d00 */
[----:B------:R-:W-:Y:S01]  /*0d60*/  SHF.L.U32 R58, R49, 0x10, RZ ;  /* 0x00000010313a7819 */ /* 0x000fe200000006ff */
[----:B------:R-:W-:Y:S01]  /*0d70*/  FFMA.FTZ R61, R81, R48, RZ ;  /* 0x00000030513d7223 */ /* 0x000fe200000100ff */
[----:B------:R-:W-:-:S02]  /*0d80*/  IMAD.U32 R49, R56, 0x10000, RZ ;  /* 0x0001000038317824 */ /* 0x000fc400078e00ff */
[----:B------:R-:W-:Y:S02]  /*0d90*/  FFMA.FTZ R111, R93, R60, R82 ;  /* 0x0000003c5d6f7223 */ /* 0x000fe40000010052 */
[----:B------:R-:W-:Y:S02]  /*0da0*/  FFMA.FTZ R48, R80, R49, R61 ;  /* 0x0000003150307223 */ /* 0x000fe4000001003d */
[----:B------:R-:W5:Y:S01]  /*0db0*/  LDG.E.128 R60, desc[UR6][R100.64+0x19000] ;  /* 0x01900006643c7981 */ /* 0x000f62000c1e1d00 */
[C---:B------:R-:W-:Y:S02]  /*0dc0*/  PRMT R59, R50.reuse, 0x7632, R59 ;  /* 0x00007632323b7816 */ /* 0x040fe4000000003b */
[----:B------:R-:W-:Y:S02]  /*0dd0*/  SHF.L.U32 R83, R50, 0x10, RZ ;  /* 0x0000001032537819 */ /* 0x000fe400000006ff */
[C---:B------:R-:W-:Y:S02]  /*0de0*/  PRMT R50, R44.reuse, 0x7632, R50 ;  /* 0x000076322c327816 */ /* 0x040fe40000000032 */
[----:B------:R-:W-:Y:S01]  /*0df0*/  SHF.L.U32 R44, R44, 0x10, RZ ;  /* 0x000000102c2c7819 */ /* 0x000fe200000006ff */
[----:B------:R-:W-:Y:S01]  /*0e00*/  IMAD.U32 R57, R57, 0x10000, RZ ;  /* 0x0001000039397824 */ /* 0x000fe200078e00ff */
[----:B------:R-:W-:Y:S01]  /*0e10*/  SHF.L.U32 R89, R50, 0x10, RZ ;  /* 0x0000001032597819 */ /* 0x000fe200000006ff */
[----:B------:R-:W-:-:S02]  /*0e20*/  FFMA.FTZ R49, R75, R58, R48 ;  /* 0x0000003a4b317223 */ /* 0x000fc40000010030 */
[----:B------:R-:W-:Y:S01]  /*0e30*/  FFMA.FTZ R91, R81, R44, RZ ;  /* 0x0000002c515b7223 */ /* 0x000fe200000100ff */
[C---:B------:R-:W-:Y:S01]  /*0e40*/  PRMT R44, R45.reuse, 0x7632, R44 ;  /* 0x000076322d2c7816 */ /* 0x040fe2000000002c */
[----:B------:R-:W-:Y:S01]  /*0e50*/  FFMA.FTZ R49, R74, R57, R49 ;  /* 0x000000394a317223 */ /* 0x000fe20000010031 */
[----:B------:R-:W-:Y:S01]  /*0e60*/  SHF.L.U32 R48, R45, 0x10, RZ ;  /* 0x000000102d307819 */ /* 0x000fe200000006ff */
[----:B------:R-:W-:Y:S01]  /*0e70*/  FFMA.FTZ R50, R80, R89, R91 ;  /* 0x0000005950327223 */ /* 0x000fe2000001005b */
[----:B------:R-:W-:Y:S01]  /*0e80*/  SHF.L.U32 R59, R59, 0x10, RZ ;  /* 0x000000103b3b7819 */ /* 0x000fe200000006ff */
[----:B------:R-:W-:Y:S01]  /*0e90*/  FFMA.FTZ R49, R72, R83, R49 ;  /* 0x0000005348317223 */ /* 0x000fe20000010031 */
[----:B------:R-:W-:Y:S02]  /*0ea0*/  IMAD.U32 R45, R44, 0x10000, RZ ;  /* 0x000100002c2d7824 */ /* 0x000fe400078e00ff */
[----:B------:R-:W-:Y:S01]  /*0eb0*/  FFMA.FTZ R57, R75, R48, R50 ;  /* 0x000000304b397223 */ /* 0x000fe20000010032 */
[----:B------:R-:W-:Y:S01]  /*0ec0*/  PRMT R44, R32, 0x7632, R44 ;  /* 0x00007632202c7816 */ /* 0x000fe2000000002c */
[----:B------:R-:W-:Y:S01]  /*0ed0*/  FFMA.FTZ R49, R38, R59, R49 ;  /* 0x0000003b26317223 */ /* 0x000fe20000010031 */
[----:B------:R-:W-:Y:S01]  /*0ee0*/  PRMT R56, R51, 0x7632, R56 ;  /* 0x0000763233387816 */ /* 0x000fe20000000038 */
[----:B------:R-:W-:Y:S01]  /*0ef0*/  FFMA.FTZ R57, R74, R45, R57 ;  /* 0x0000002d4a397223 */ /* 0x000fe20000010039 */
[----:B------:R-:W-:-:S02]  /*0f00*/  SHF.L.U32 R32, R32, 0x10, RZ ;  /* 0x0000001020207819 */ /* 0x000fc400000006ff */
[----:B------:R-:W-:Y:S02]  /*0f10*/  SHF.L.U32 R51, R51, 0x10, RZ ;  /* 0x0000001033337819 */ /* 0x000fe400000006ff */
[C---:B------:R-:W-:Y:S02]  /*0f20*/  SHF.L.U32 R45, R46.reuse, 0x10, RZ ;  /* 0x000000102e2d7819 */ /* 0x040fe400000006ff */
[----:B------:R-:W-:Y:S01]  /*0f30*/  PRMT R46, R46, 0x7632, R46 ;  /* 0x000076322e2e7816 */ /* 0x000fe2000000002e */
[----:B------:R-:W-:Y:S01]  /*0f40*/  FFMA.FTZ R83, R81, R32, RZ ;  /* 0x0000002051537223 */ /* 0x000fe200000100ff */
[----:B------:R-:W-:Y:S01]  /*0f50*/  SHF.L.U32 R59, R44, 0x10, RZ ;  /* 0x000000102c3b7819 */ /* 0x000fe200000006ff */
[----:B------:R-:W-:Y:S01]  /*0f60*/  FFMA.FTZ R32, R36, R51, R49 ;  /* 0x0000003324207223 */ /* 0x000fe20000010031 */
[----:B------:R-:W-:Y:S01]  /*0f70*/  FFMA.FTZ R57, R72, R45, R57 ;  /* 0x0000002d48397223 */ /* 0x000fe20000010039 */
[----:B------:R-:W5:Y:S01]  /*0f80*/  LDG.E.128 R48, desc[UR6][R100.64+0x1c800] ;  /* 0x01c8000664307981 */ /* 0x000f62000c1e1d00 */
[----:B------:R-:W-:Y:S01]  /*0f90*/  IMAD.U32 R45, R46, 0x10000, RZ ;  /* 0x000100002e2d7824 */ /* 0x000fe200078e00ff */
[C---:B------:R-:W-:Y:S01]  /*0fa0*/  PRMT R44, R33.reuse, 0x7632, R44 ;  /* 0x00007632212c7816 */ /* 0x040fe2000000002c */
[----:B------:R-:W-:Y:S01]  /*0fb0*/  FFMA.FTZ R58, R80, R59, R83 ;  /* 0x0000003b503a7223 */ /* 0x000fe20000010053 */
[----:B------:R-:W-:-:S02]  /*0fc0*/  SHF.L.U32 R46, R33, 0x10, RZ ;  /* 0x00000010212e7819 */ /* 0x000fc400000006ff */
[----:B------:R-:W-:Y:S01]  /*0fd0*/  SHF.L.U32 R56, R56, 0x10, RZ ;  /* 0x0000001038387819 */ /* 0x000fe200000006ff */
[----:B------:R-:W-:Y:S01]  /*0fe0*/  FFMA.FTZ R45, R38, R45, R57 ;  /* 0x0000002d262d7223 */ /* 0x000fe20000010039 */
[----:B------:R-:W-:Y:S01]  /*0ff0*/  SHF.L.U32 R33, R47, 0x10, RZ ;  /* 0x000000102f217819 */ /* 0x000fe200000006ff */
[----:B------:R-:W-:Y:S02]  /*1000*/  IMAD.U32 R57, R44, 0x10000, RZ ;  /* 0x000100002c397824 */ /* 0x000fe400078e00ff */
[----:B------:R-:W-:Y:S01]  /*1010*/  FFMA.FTZ R59, R75, R46, R58 ;  /* 0x0000002e4b3b7223 */ /* 0x000fe2000001003a */
[----:B------:R-:W-:Y:S01]  /*1020*/  PRMT R47, R47, 0x7632, R47 ;  /* 0x000076322f2f7816 */ /* 0x000fe2000000002f */
[----:B------:R-:W-:Y:S01]  /*1030*/  FFMA.FTZ R105, R93, R56, R32 ;  /* 0x000000385d697223 */ /* 0x000fe20000010020 */
[----:B------:R-:W-:Y:S01]  /*1040*/  FFMA.FTZ R32, R36, R33, R45 ;  /* 0x0000002124207223 */ /* 0x000fe2000001002d */
[----:B------:R-:W-:Y:S01]  /*1050*/  PRMT R44, R28, 0x7632, R44 ;  /* 0x000076321c2c7816 */ /* 0x000fe2000000002c */
[----:B------:R-:W-:Y:S01]  /*1060*/  FFMA.FTZ R45, R74, R57, R59 ;  /* 0x000000394a2d7223 */ /* 0x000fe2000001003b */
[----:B------:R-:W-:Y:S01]  /*1070*/  SHF.L.U32 R46, R28, 0x10, RZ ;  /* 0x000000101c2e7819 */ /* 0x000fe200000006ff */
[----:B------:R-:W5:Y:S01]  /*1080*/  LDG.E.128 R56, desc[UR6][R100.64+0x20000] ;  /* 0x0200000664387981 */ /* 0x000f62000c1e1d00 */
[----:B------:R-:W-:-:S02]  /*1090*/  SHF.L.U32 R33, R34, 0x10, RZ ;  /* 0x0000001022217819 */ /* 0x000fc400000006ff */
[----:B------:R-:W-:Y:S02]  /*10a0*/  SHF.L.U32 R28, R47, 0x10, RZ ;  /* 0x000000102f1c7819 */ /* 0x000fe400000006ff */
[----:B------:R-:W-:Y:S01]  /*10b0*/  PRMT R34, R34, 0x7632, R34 ;  /* 0x0000763222227816 */ /* 0x000fe20000000022 */
[----:B------:R-:W-:Y:S02]  /*10c0*/  IMAD.U32 R47, R44, 0x10000, RZ ;  /* 0x000100002c2f7824 */ /* 0x000fe400078e00ff */
[----:B------:R-:W-:Y:S01]  /*10d0*/  FFMA.FTZ R83, R81, R46, RZ ;  /* 0x0000002e51537223 */ /* 0x000fe200000100ff */
[----:B------:R-:W-:Y:S01]  /*10e0*/  FFMA.FTZ R45, R72, R33, R45 ;  /* 0x00000021482d7223 */ /* 0x000fe2000001002d */
[----:B------:R-:W-:Y:S01]  /*10f0*/  FFMA.FTZ R99, R93, R28, R32 ;  /* 0x0000001c5d637223 */ /* 0x000fe20000010020 */
[----:B------:R-:W-:Y:S02]  /*1100*/  SHF.L.U32 R33, R34, 0x10, RZ ;  /* 0x0000001022217819 */ /* 0x000fe400000006ff */
[C---:B------:R-:W-:Y:S01]  /*1110*/  SHF.L.U32 R32, R29.reuse, 0x10, RZ ;  /* 0x000000101d207819 */ /* 0x040fe200000006ff */
[----:B------:R-:W-:Y:S01]  /*1120*/  FFMA.FTZ R44, R80, R47, R83 ;  /* 0x0000002f502c7223 */ /* 0x000fe20000010053 */
[----:B------:R-:W-:-:S02]  /*1130*/  PRMT R29, R29, 0x7632, R29 ;  /* 0x000076321d1d7816 */ /* 0x000fc4000000001d */
[C---:B------:R-:W-:Y:S01]  /*1140*/  PRMT R28, R35.reuse, 0x7632, R28 ;  /* 0x00007632231c7816 */ /* 0x040fe2000000001c */
[----:B------:R-:W-:Y:S01]  /*1150*/  FFMA.FTZ R33, R38, R33, R45 ;  /* 0x0000002126217223 */ /* 0x000fe2000001002d */
[----:B------:R-:W-:Y:S01]  /*1160*/  SHF.L.U32 R35, R35, 0x10, RZ ;  /* 0x0000001023237819 */ /* 0x000fe200000006ff */
[----:B------:R-:W-:Y:S01]  /*1170*/  FFMA.FTZ R45, R75, R32, R44 ;  /* 0x000000204b2d7223 */ /* 0x000fe2000001002c */
[----:B------:R-:W-:Y:S01]  /*1180*/  IMAD.U32 R29, R29, 0x10000, RZ ;  /* 0x000100001d1d7824 */ /* 0x000fe200078e00ff */
[C---:B------:R-:W-:Y:S02]  /*1190*/  PRMT R32, R24.reuse, 0x7632, R32 ;  /* 0x0000763218207816 */ /* 0x040fe40000000020 */
[----:B------:R-:W-:Y:S01]  /*11a0*/  SHF.L.U32 R34, R24, 0x10, RZ ;  /* 0x0000001018227819 */ /* 0x000fe200000006ff */
[----:B------:R-:W-:Y:S01]  /*11b0*/  FFMA.FTZ R24, R36, R35, R33 ;  /* 0x0000002324187223 */ /* 0x000fe20000010021 */
[----:B------:R-:W-:Y:S01]  /*11c0*/  SHF.L.U32 R33, R30, 0x10, RZ ;  /* 0x000000101e217819 */ /* 0x000fe200000006ff */
[----:B------:R-:W-:Y:S01]  /*11d0*/  FFMA.FTZ R29, R74, R29, R45 ;  /* 0x0000001d4a1d7223 */ /* 0x000fe2000001002d */
[----:B------:R-:W-:Y:S01]  /*11e0*/  PRMT R30, R30, 0x7632, R30 ;  /* 0x000076321e1e7816 */ /* 0x000fe2000000001e */
[----:B------:R-:W-:Y:S01]  /*11f0*/  FFMA.FTZ R83, R81, R34, RZ ;  /* 0x0000002251537223 */ /* 0x000fe200000100ff */
[----:B------:R-:W-:Y:S01]  /*1200*/  SHF.L.U32 R35, R32, 0x10, RZ ;  /* 0x0000001020237819 */ /* 0x000fe200000006ff */
[----:B------:R-:W-:Y:S01]  /*1210*/  FFMA.FTZ R33, R72, R33, R29 ;  /* 0x0000002148217223 */ /* 0x000fe2000001001d */
[----:B------:R-:W5:Y:S01]  /*1220*/  LDG.E.128 R44, desc[UR6][R100.64+0x23800] ;  /* 0x02380006642c7981 */ /* 0x000f62000c1e1d00 */
[----:B------:R-:W-:Y:S01]  /*1230*/  IMAD.U32 R29, R30, 0x10000, RZ ;  /* 0x000100001e1d7824 */ /* 0x000fe200078e00ff */
[C---:B------:R-:W-:Y:S01]  /*1240*/  SHF.L.U32 R32, R25.reuse, 0x10, RZ ;  /* 0x0000001019207819 */ /* 0x040fe200000006ff */
[----:B------:R-:W-:Y:S01]  /*1250*/  FFMA.FTZ R34, R80, R35, R83 ;  /* 0x0000002350227223 */ /* 0x000fe20000010053 */
[----:B------:R-:W-:Y:S01]  /*1260*/  PRMT R30, R25, 0x7632, R30 ;  /* 0x00007632191e7816 */ /* 0x000fe2000000001e */
[----:B------:R-:W-:Y:S01]  /*1270*/  FFMA.FTZ R29, R38, R29, R33 ;  /* 0x0000001d261d7223 */ /* 0x000fe20000010021 */
[----:B------:R-:W-:-:S02]  /*1280*/  PRMT R25, R31, 0x7632, R25 ;  /* 0x000076321f197816 */ /* 0x000fc40000000019 */
[----:B------:R-:W-:Y:S01]  /*1290*/  SHF.L.U32 R31, R31, 0x10, RZ ;  /* 0x000000101f1f7819 */ /* 0x000fe200000006ff */
[----:B------:R-:W-:Y:S01]  /*12a0*/  FFMA.FTZ R35, R75, R32, R34 ;  /* 0x000000204b237223 */ /* 0x000fe20000010022 */
[----:B------:R-:W-:Y:S01]  /*12b0*/  SHF.L.U32 R33, R30, 0x10, RZ ;  /* 0x000000101e217819 */ /* 0x000fe200000006ff */
[----:B------:R-:W-:Y:S01]  /*12c0*/  IMAD.U32 R28, R28, 0x10000, RZ ;  /* 0x000100001c1c7824 */ /* 0x000fe200078e00ff */
[----:B------:R-:W-:Y:S01]  /*12d0*/  SHF.L.U32 R30, R25, 0x10, RZ ;  /* 0x00000010191e7819 */ /* 0x000fe200000006ff */
[----:B------:R-:W-:Y:S01]  /*12e0*/  FFMA.FTZ R29, R36, R31, R29 ;  /* 0x0000001f241d7223 */ /* 0x000fe2000001001d */
[----:B------:R-:W-:Y:S01]  /*12f0*/  SHF.L.U32 R25, R26, 0x10, RZ ;  /* 0x000000101a197819 */ /* 0x000fe200000006ff */
[----:B------:R-:W-:Y:S01]  /*1300*/  FFMA.FTZ R33, R74, R33, R35 ;  /* 0x000000214a217223 */ /* 0x000fe20000010023 */
[----:B------:R-:W-:Y:S01]  /*1310*/  PRMT R26, R26, 0x7632, R26 ;  /* 0x000076321a1a7816 */ /* 0x000fe2000000001a */
[C---:B------:R-:W-:Y:S01]  /*1320*/  FFMA.FTZ R97, R93.reuse, R28, R24 ;  /* 0x0000001c5d617223 */ /* 0x040fe20000010018 */
[----:B------:R-:W-:Y:S01]  /*1330*/  FFMA.FTZ R95, R93, R30, R29 ;  /* 0x0000001e5d5f7223 */ /* 0x000fe2000001001d */
[----:B------:R-:W-:Y:S01]  /*1340*/  FFMA.FTZ R33, R72, R25, R33 ;  /* 0x0000001948217223 */ /* 0x000fe20000010021 */
[----:B------:R-:W5:Y:S01]  /*1350*/  LDG.E.128 R28, desc[UR6][R100.64+0x27000] ;  /* 0x02700006641c7981 */ /* 0x000f62000c1e1d00 */
[----:B------:R-:W-:-:S02]  /*1360*/  SHF.L.U32 R25, R26, 0x10, RZ ;  /* 0x000000101a197819 */ /* 0x000fc400000006ff */
[C---:B------:R-:W-:Y:S01]  /*1370*/  PRMT R26, R20.reuse, 0x7632, R26 ;  /* 0x00007632141a7816 */ /* 0x040fe2000000001a */
[----:B------:R-:W-:Y:S01]  /*1380*/  IMAD.U32 R20, R20, 0x10000, RZ ;  /* 0x0001000014147824 */ /* 0x000fe200078e00ff */
[----:B------:R-:W-:Y:S01]  /*1390*/  SHF.L.U32 R32, R8, 0x10, RZ ;  /* 0x0000001008207819 */ /* 0x000fe200000006ff */
[----:B------:R-:W-:Y:S01]  /*13a0*/  FFMA.FTZ R25, R38, R25, R33 ;  /* 0x0000001926197223 */ /* 0x000fe20000010021 */
[----:B------:R-:W-:Y:S01]  /*13b0*/  SHF.L.U32 R33, R26, 0x10, RZ ;  /* 0x000000101a217819 */ /* 0x000fe200000006ff */
[C---:B------:R-:W-:Y:S01]  /*13c0*/  FFMA.FTZ R35, R81.reuse, R20, RZ ;  /* 0x0000001451237223 */ /* 0x040fe200000100ff */
[----:B------:R-:W-:Y:S01]  /*13d0*/  PRMT R26, R8, 0x7632, R26 ;  /* 0x00007632081a7816 */ /* 0x000fe2000000001a */
[----:B------:R-:W-:Y:S02]  /*13e0*/  FFMA.FTZ R91, R81, R32, RZ ;  /* 0x00000020515b7223 */ /* 0x000fe400000100ff */
[----:B------:R-:W-:Y:S01]  /*13f0*/  FFMA.FTZ R20, R80, R33, R35 ;  /* 0x0000002150147223 */ /* 0x000fe20000010023 */
[C---:B------:R-:W-:Y:S01]  /*1400*/  IMAD.U32 R8, R21.reuse, 0x10000, RZ ;  /* 0x0001000015087824 */ /* 0x040fe200078e00ff */
[----:B------:R-:W5:Y:S01]  /*1410*/  LDG.E.128 R32, desc[UR6][R100.64+0x2a800] ;  /* 0x02a8000664207981 */ /* 0x000f62000c1e1d00 */
[----:B------:R-:W-:-:S02]  /*1420*/  PRMT R21, R21, 0x7632, R21 ;  /* 0x0000763215157816 */ /* 0x000fc40000000015 */
[----:B------:R-:W-:Y:S01]  /*1430*/  SHF.L.U32 R89, R26, 0x10, RZ ;  /* 0x000000101a597819 */ /* 0x000fe200000006ff */
[----:B------:R-:W-:Y:S01]  /*1440*/  FFMA.FTZ R83, R75, R8, R20 ;  /* 0x000000084b537223 */ /* 0x000fe20000010014 */
[----:B------:R-:W-:Y:S02]  /*1450*/  SHF.L.U32 R21, R21, 0x10, RZ ;  /* 0x0000001015157819 */ /* 0x000fe400000006ff */
[C---:B------:R-:W-:Y:S02]  /*1460*/  PRMT R8, R9.reuse, 0x7632, R8 ;  /* 0x0000763209087816 */ /* 0x040fe40000000008 */
[----:B------:R-:W-:Y:S01]  /*1470*/  SHF.L.U32 R20, R9, 0x10, RZ ;  /* 0x0000001009147819 */ /* 0x000fe200000006ff */
[----:B------:R-:W-:Y:S01]  /*1480*/  IMAD.U32 R9, R22, 0x10000, RZ ;  /* 0x0001000016097824 */ /* 0x000fe200078e00ff */
[C---:B------:R-:W-:Y:S01]  /*1490*/  PRMT R24, R27.reuse, 0x7632, R24 ;  /* 0x000076321b187816 */ /* 0x040fe20000000018 */
[----:B------:R-:W-:Y:S01]  /*14a0*/  FFMA.FTZ R21, R74, R21, R83 ;  /* 0x000000154a157223 */ /* 0x000fe20000010053 */
[----:B------:R-:W-:Y:S01]  /*14b0*/  SHF.L.U32 R27, R27, 0x10, RZ ;  /* 0x000000101b1b7819 */ /* 0x000fe200000006ff */
[----:B------:R-:W-:Y:S01]  /*14c0*/  FFMA.FTZ R26, R80, R89, R91 ;  /* 0x00000059501a7223 */ /* 0x000fe2000001005b */
[----:B------:R-:W-:-:S02]  /*14d0*/  PRMT R22, R22, 0x7632, R22 ;  /* 0x0000763216167816 */ /* 0x000fc40000000016 */
[----:B------:R-:W-:Y:S01]  /*14e0*/  SHF.L.U32 R89, R10, 0x10, RZ ;  /* 0x000000100a597819 */ /* 0x000fe200000006ff */
[----:B------:R-:W-:Y:S01]  /*14f0*/  FFMA.FTZ R21, R72, R9, R21 ;  /* 0x0000000948157223 */ /* 0x000fe20000010015 */
[----:B------:R-:W-:Y:S01]  /*1500*/  PRMT R10, R10, 0x7632, R10 ;  /* 0x000076320a0a7816 */ /* 0x000fe2000000000a */
[----:B------:R-:W-:Y:S01]  /*1510*/  FFMA.FTZ R91, R75, R20, R26 ;  /* 0x000000144b5b7223 */ /* 0x000fe2000001001a */
[----:B------:R-:W-:Y:S01]  /*1520*/  SHF.L.U32 R83, R8, 0x10, RZ ;  /* 0x0000001008537819 */ /* 0x000fe200000006ff */
[----:B------:R-:W-:Y:S01]  /*1530*/  FFMA.FTZ R8, R36, R27, R25 ;  /* 0x0000001b24087223 */ /* 0x000fe20000010019 */
[----:B------:R-:W-:Y:S02]  /*1540*/  SHF.L.U32 R9, R22, 0x10, RZ ;  /* 0x0000001016097819 */ /* 0x000fe400000006ff */
[----:B------:R-:W-:Y:S01]  /*1550*/  SHF.L.U32 R25, R10, 0x10, RZ ;  /* 0x000000100a197819 */ /* 0x000fe200000006ff */
[----:B------:R-:W-:Y:S01]  /*1560*/  FFMA.FTZ R83, R74, R83, R91 ;  /* 0x000000534a537223 */ /* 0x000fe2000001005b */
[----:B--2---:R-:W-:-:S02]  /*1570*/  PRMT R10, R4, 0x7632, R10 ;  /* 0x00007632040a7816 */ /* 0x004fc4000000000a */
[----:B------:R-:W-:Y:S01]  /*1580*/  SHF.L.U32 R20, R4, 0x10, RZ ;  /* 0x0000001004147819 */ /* 0x000fe200000006ff */
[----:B------:R-:W-:Y:S01]  /*1590*/  FFMA.FTZ R21, R38, R9, R21 ;  /* 0x0000000926157223 */ /* 0x000fe20000010015 */
[----:B------:R-:W-:Y:S01]  /*15a0*/  IMAD.U32 R9, R23, 0x10000, RZ ;  /* 0x0001000017097824 */ /* 0x000fe200078e00ff */
[----:B------:R-:W-:Y:S01]  /*15b0*/  SHF.L.U32 R27, R10, 0x10, RZ ;  /* 0x000000100a1b7819 */ /* 0x000fe200000006ff */
[----:B------:R-:W-:Y:S01]  /*15c0*/  FFMA.FTZ R83, R72, R89, R83 ;  /* 0x0000005948537223 */ /* 0x000fe20000010053 */
[----:B------:R-:W-:Y:S01]  /*15d0*/  FFMA.FTZ R81, R81, R20, RZ ;  /* 0x0000001451517223 */ /* 0x000fe200000100ff */
[----:B------:R-:W-:Y:S01]  /*15e0*/  PRMT R4, R23, 0x7632, R4 ;  /* 0x0000763217047816 */ /* 0x000fe20000000004 */
[----:B------:R-:W-:Y:S01]  /*15f0*/  FFMA.FTZ R9, R36, R9, R21 ;  /* 0x0000000924097223 */ /* 0x000fe20000010015 */
[C---:B------:R-:W-:Y:S01]  /*1600*/  SHF.L.U32 R10, R5.reuse, 0x10, RZ ;  /* 0x00000010050a7819 */ /* 0x040fe200000006ff */
[----:B------:R-:W2:Y:S01]  /*1610*/  LDG.E.128 R20, desc[UR6][R100.64+0x2e000] ;  /* 0x02e0000664147981 */ /* 0x000ea2000c1e1d00 */
[----:B------:R-:W-:Y:S01]  /*1620*/  PRMT R5, R5, 0x7632, R5 ;  /* 0x0000763205057816 */ /* 0x000fe20000000005 */
[----:B------:R-:W-:Y:S01]  /*1630*/  FFMA.FTZ R83, R38, R25, R83 ;  /* 0x0000001926537223 */ /* 0x000fe20000010053 */
[----:B------:R-:W-:Y:S01]  /*1640*/  FFMA.FTZ R80, R80, R27, R81 ;  /* 0x0000001b50507223 */ /* 0x000fe20000010051 */
[C---:B------:R-:W-:Y:S01]  /*1650*/  IMAD.U32 R25, R11.reuse, 0x10000, RZ ;  /* 0x000100000b197824 */ /* 0x040fe200078e00ff */
[----:B------:R-:W-:Y:S01]  /*1660*/  PRMT R11, R11, 0x7632, R11 ;  /* 0x000076320b0b7816 */ /* 0x000fe2000000000b */
[----:B------:R-:W-:Y:S01]  /*1670*/  IMAD.U32 R4, R4, 0x10000, RZ ;  /* 0x0001000004047824 */ /* 0x000fe200078e00ff */
[----:B------:R-:W-:Y:S01]  /*1680*/  SHF.L.U32 R5, R5, 0x10, RZ ;  /* 0x0000001005057819 */ /* 0x000fe200000006ff */
[----:B------:R-:W-:Y:S01]  /*1690*/  FFMA.FTZ R75, R75, R10, R80 ;  /* 0x0000000a4b4b7223 */ /* 0x000fe20000010050 */
[----:B------:R-:W-:Y:S01]  /*16a0*/  SHF.L.U32 R10, R11, 0x10, RZ ;  /* 0x000000100b0a7819 */ /* 0x000fe200000006ff */
[----:B------:R-:W-:Y:S01]  /*16b0*/  FFMA.FTZ R89, R93, R4, R9 ;  /* 0x000000045d597223 */ /* 0x000fe20000010009 */
[----:B------:R-:W-:Y:S01]  /*16c0*/  SHF.L.U32 R11, R6, 0x10, RZ ;  /* 0x00000010060b7819 */ /* 0x000fe200000006ff */
[----:B------:R-:W-:Y:S01]  /*16d0*/  FFMA.FTZ R5, R74, R5, R75 ;  /* 0x000000054a057223 */ /* 0x000fe2000001004b */
[----:B------:R-:W-:Y:S01]  /*16e0*/  SHF.L.U32 R24, R24, 0x10, RZ ;  /* 0x0000001018187819 */ /* 0x000fe200000006ff */
[----:B------:R-:W-:Y:S01]  /*16f0*/  FFMA.FTZ R25, R36, R25, R83 ;  /* 0x0000001924197223 */ /* 0x000fe20000010053 */
[----:B---3--:R-:W-:-:S02]  /*1700*/  PRMT R4, R12, 0x7632, R4 ;  /* 0x000076320c047816 */ /* 0x008fc40000000004 */
[----:B------:R-:W-:Y:S02]  /*1710*/  PRMT R6, R6, 0x7632, R6 ;  /* 0x0000763206067816 */ /* 0x000fe40000000006 */
[----:B------:R-:W-:Y:S02]  /*1720*/  SHF.L.U32 R12, R12, 0x10, RZ ;  /* 0x000000100c0c7819 */ /* 0x000fe400000006ff */
[C---:B------:R-:W-:Y:S01]  /*1730*/  PRMT R75, R84.reuse, 0x7632, R75 ;  /* 0x00007632544b7816 */ /* 0x040fe2000000004b */
[----:B------:R-:W-:Y:S02]  /*1740*/  IMAD.U32 R84, R84, 0x10000, RZ ;  /* 0x0001000054547824 */ /* 0x000fe400078e00ff */
[----:B------:R-:W-:Y:S01]  /*1750*/  FFMA.FTZ R27, R72, R11, R5 ;  /* 0x0000000b481b7223 */ /* 0x000fe20000010005 */
[C---:B------:R-:W-:Y:S01]  /*1760*/  FFMA.FTZ R91, R93.reuse, R24, R8 ;  /* 0x000000185d5b7223 */ /* 0x040fe20000010008 */
[----:B------:R-:W-:Y:S01]  /*1770*/  FFMA.FTZ R113, R93, R10, R25 ;  /* 0x0000000a5d717223 */ /* 0x000fe20000010019 */
[----:B------:R-:W-:Y:S01]  /*1780*/  SHF.L.U32 R5, R6, 0x10, RZ ;  /* 0x0000001006057819 */ /* 0x000fe200000006ff */
[----:B------:R-:W3:Y:S01]  /*1790*/  LDG.E.128 R8, desc[UR6][R100.64+0x31800] ;  /* 0x0318000664087981 */ /* 0x000ee2000c1e1d00 */
[----:B------:R-:W-:Y:S01]  /*17a0*/  SHF.L.U32 R4, R4, 0x10, RZ ;  /* 0x0000001004047819 */ /* 0x000fe200000006ff */
[----:B------:R-:W-:Y:S01]  /*17b0*/  FFMA.FTZ R6, R84, R12, R73 ;  /* 0x0000000c54067223 */ /* 0x000fe20000010049 */
[----:B------:R-:W-:Y:S01]  /*17c0*/  SHF.L.U32 R75, R75, 0x10, RZ ;  /* 0x000000104b4b7819 */ /* 0x000fe200000006ff */
[C---:B------:R-:W-:Y:S01]  /*17d0*/  IMAD.U32 R25, R7.reuse, 0x10000, RZ ;  /* 0x0001000007197824 */ /* 0x040fe200078e00ff */
[----:B------:R-:W-:Y:S01]  /*17e0*/  PRMT R12, R7, 0x7632, R12 ;  /* 0x00007632070c7816 */ /* 0x000fe2000000000c */
[----:B------:R-:W-:-:S02]  /*17f0*/  FFMA.FTZ R27, R38, R5, R27 ;  /* 0x00000005261b7223 */ /* 0x000fc4000001001b */
[----:B------:R-:W-:Y:S02]  /*1800*/  FFMA.FTZ R81, R75, R4, R6 ;  /* 0x000000044b517223 */ /* 0x000fe40000010006 */
[----:B------:R-:W3:Y:S01]  /*1810*/  LDG.E.128 R4, desc[UR6][R100.64+0x35000] ;  /* 0x0350000664047981 */ /* 0x000ee2000c1e1d00 */
[C---:B------:R-:W-:Y:S02]  /*1820*/  PRMT R26, R13.reuse, 0x7632, R26 ;  /* 0x000076320d1a7816 */ /* 0x040fe4000000001a */
[----:B------:R-:W-:Y:S02]  /*1830*/  SHF.L.U32 R73, R13, 0x10, RZ ;  /* 0x000000100d497819 */ /* 0x000fe400000006ff */
[C---:B------:R-:W-:Y:S02]  /*1840*/  PRMT R13, R85.reuse, 0x7632, R13 ;  /* 0x00007632550d7816 */ /* 0x040fe4000000000d */
[----:B------:R-:W-:Y:S01]  /*1850*/  SHF.L.U32 R74, R85, 0x10, RZ ;  /* 0x00000010554a7819 */ /* 0x000fe200000006ff */
[----:B------:R-:W-:Y:S01]  /*1860*/  FFMA.FTZ R24, R36, R25, R27 ;  /* 0x0000001924187223 */ /* 0x000fe2000001001b */
[----:B------:R-:W-:Y:S01]  /*1870*/  SHF.L.U32 R36, R13, 0x10, RZ ;  /* 0x000000100d247819 */ /* 0x000fe200000006ff */
[----:B------:R-:W-:Y:S01]  /*1880*/  IMAD.U32 R25, R26, 0x10000, RZ ;  /* 0x000100001a197824 */ /* 0x000fe200078e00ff */
[----:B------:R-:W-:Y:S01]  /*1890*/  SHF.L.U32 R12, R12, 0x10, RZ ;  /* 0x000000100c0c7819 */ /* 0x000fe200000006ff */
[----:B------:R-:W-:Y:S01]  /*18a0*/  FFMA.FTZ R73, R74, R73, R81 ;  /* 0x000000494a497223 */ /* 0x000fe20000010051 */
[----:B------:R-:W-:-:S02]  /*18b0*/  SHF.L.U32 R13, R14, 0x10, RZ ;  /* 0x000000100e0d7819 */ /* 0x000fc400000006ff */
[----:B------:R-:W-:Y:S01]  /*18c0*/  SHF.L.U32 R38, R86, 0x10, RZ ;  /* 0x0000001056267819 */ /* 0x000fe200000006ff */
[----:B------:R-:W-:Y:S01]  /*18d0*/  FFMA.FTZ R25, R36, R25, R73 ;  /* 0x0000001924197223 */ /* 0x000fe20000010049 */
[----:B------:R-:W-:Y:S01]  /*18e0*/  FFMA.FTZ R93, R93, R12, R24 ;  /* 0x0000000c5d5d7223 */ /* 0x000fe20000010018 */
[----:B------:R-:W-:Y:S01]  /*18f0*/  PRMT R14, R14, 0x7632, R14 ;  /* 0x000076320e0e7816 */ /* 0x000fe2000000000e */
[----:B----4-:R-:W-:Y:S01]  /*1900*/  IMAD.U32 R12, R76, 0x10000, RZ ;  /* 0x000100004c0c7824 */ /* 0x010fe200078e00ff */
[----:B------:R-:W-:Y:S01]  /*1910*/  PRMT R72, R86, 0x7632, R72 ;  /* 0x0000763256487816 */ /* 0x000fe20000000048 */
[----:B------:R-:W-:Y:S01]  /*1920*/  FFMA.FTZ R25, R38, R13, R25 ;  /* 0x0000000d26197223 */ /* 0x000fe20000010019 */
[----:B------:R-:W-:Y:S02]  /*1930*/  PRMT R76, R76, 0x7632, R76 ;  /* 0x000076324c4c7816 */ /* 0x000fe4000000004c */
[----:B------:R-:W-:Y:S02]  /*1940*/  SHF.L.U32 R13, R14, 0x10, RZ ;  /* 0x000000100e0d7819 */ /* 0x000fe400000006ff */
[----:B------:R-:W-:Y:S01]  /*1950*/  SHF.L.U32 R72, R72, 0x10, RZ ;  /* 0x0000001048487819 */ /* 0x000fe200000006ff */
[----:B------:R-:W-:Y:S01]  /*1960*/  FFMA.FTZ R12, R84, R12, R39 ;  /* 0x0000000c540c7223 */ /* 0x000fe20000010027 */
[----:B------:R-:W-:-:S02]  /*1970*/  SHF.L.U32 R76, R76, 0x10, RZ ;  /* 0x000000104c4c7819 */ /* 0x000fc400000006ff */
[----:B-----5:R-:W-:Y:S01]  /*1980*/  PRMT R24, R68, 0x7632, R24 ;  /* 0x0000763244187816 */ /* 0x020fe20000000018 */
[----:B------:R-:W-:Y:S01]  /*1990*/  FFMA.FTZ R14, R72, R13, R25 ;  /* 0x0000000d480e7223 */ /* 0x000fe20000010019 */
[----:B------:R-:W-:Y:S01]  /*19a0*/  SHF.L.U32 R13, R77, 0x10, RZ ;  /* 0x000000104d0d7819 */ /* 0x000fe200000006ff */
[----:B------:R-:W-:Y:S01]  /*19b0*/  FFMA.FTZ R25, R75, R76, R12 ;  /* 0x0000004c4b197223 */ /* 0x000fe2000001000c */
[----:B------:R-:W-:Y:S02]  /*19c0*/  PRMT R77, R77, 0x7632, R77 ;  /* 0x000076324d4d7816 */ /* 0x000fe4000000004d */
[----:B------:R-:W-:Y:S01]  /*19d0*/  SHF.L.U32 R68, R68, 0x10, RZ ;  /* 0x0000001044447819 */ /* 0x000fe200000006ff */
[----:B------:R-:W-:Y:S01]  /*19e0*/  FFMA.FTZ R13, R74, R13, R25 ;  /* 0x0000000d4a0d7223 */ /* 0x000fe20000010019 */
[----:B------:R-:W-:Y:S01]  /*19f0*/  SHF.L.U32 R12, R15, 0x10, RZ ;  /* 0x000000100f0c7819 */ /* 0x000fe200000006ff */
[----:B------:R-:W-:Y:S01]  /*1a00*/  IMAD.U32 R73, R87, 0x10000, RZ ;  /* 0x0001000057497824 */ /* 0x000fe200078e00ff */
[----:B------:R-:W-:Y:S01]  /*1a10*/  SHF.L.U32 R24, R24, 0x10, RZ ;  /* 0x0000001018187819 */ /* 0x000fe200000006ff */
[----:B------:R-:W-:-:S02]  /*1a20*/  IMAD.U32 R77, R77, 0x10000, RZ ;  /* 0x000100004d4d7824 */ /* 0x000fc400078e00ff */
[----:B------:R-:W-:Y:S01]  /*1a30*/  FFMA.FTZ R68, R84, R68, R3 ;  /* 0x0000004454447223 */ /* 0x000fe20000010003 */
[----:B------:R-:W-:Y:S01]  /*1a40*/  PRMT R80, R69, 0x7632, R80 ;  /* 0x0000763245507816 */ /* 0x000fe20000000050 */
[----:B------:R-:W-:Y:S01]  /*1a50*/  FFMA.FTZ R76, R73, R12, R14 ;  /* 0x0000000c494c7223 */ /* 0x000fe2000001000e */
[----:B------:R-:W-:Y:S01]  /*1a60*/  SHF.L.U32 R81, R69, 0x10, RZ ;  /* 0x0000001045517819 */ /* 0x000fe200000006ff */
[----:B------:R-:W-:Y:S01]  /*1a70*/  FFMA.FTZ R77, R36, R77, R13 ;  /* 0x0000004d244d7223 */ /* 0x000fe2000001000d */
[----:B------:R-:W-:Y:S01]  /*1a80*/  PRMT R3, R15, 0x7632, R3 ;  /* 0x000076320f037816 */ /* 0x000fe20000000003 */
[----:B------:R-:W-:Y:S01]  /*1a90*/  FFMA.FTZ R85, R75, R24, R68 ;  /* 0x000000184b557223 */ /* 0x000fe20000010044 */
[----:B------:R-:W4:Y:S01]  /*1aa0*/  LDG.E.128 R12, desc[UR6][R100.64+0x1000] ;  /* 0x00100006640c7981 */ /* 0x000f22000c1e1d00 */
[----:B------:R-:W-:Y:S02]  /*1ab0*/  SHF.L.U32 R69, R78, 0x10, RZ ;  /* 0x000000104e457819 */ /* 0x000fe400000006ff */
[----:B------:R-:W-:Y:S01]  /*1ac0*/  SHF.L.U32 R83, R80, 0x10, RZ ;  /* 0x0000001050537819 */ /* 0x000fe200000006ff */
[----:B------:R-:W5:Y:S01]  /*1ad0*/  LDG.E.128 R24, desc[UR6][R102.64+0x1000] ;  /* 0x0010000666187981 */ /* 0x000f62000c1e1d00 */
[----:B------:R-:W-:Y:S01]  /*1ae0*/  FFMA.FTZ R81, R74, R81, R85 ;  /* 0x000000514a517223 */ /* 0x000fe20000010055 */
[----:B------:R-:W-:Y:S01]  /*1af0*/  PRMT R78, R78, 0x7632, R78 ;  /* 0x000076324e4e7816 */ /* 0x000fe2000000004e */
[----:B------:R-:W-:Y:S01]  /*1b00*/  FFMA.FTZ R77, R38, R69, R77 ;  /* 0x00000045264d7223 */ /* 0x000fe2000001004d */
[----:B------:R-:W-:Y:S01]  /*1b10*/  PRMT R39, R87, 0x7632, R39 ;  /* 0x0000763257277816 */ /* 0x000fe20000000027 */
[----:B------:R-:W-:Y:S01]  /*1b20*/  FFMA.FTZ R83, R36, R83, R81 ;  /* 0x0000005324537223 */ /* 0x000fe20000010051 */
[----:B------:R-:W-:Y:S01]  /*1b30*/  SHF.L.U32 R69, R78, 0x10, RZ ;  /* 0x000000104e457819 */ /* 0x000fe200000006ff */
[C---:B------:R-:W-:Y:S01]  /*1b40*/  IMAD.U32 R81, R70.reuse, 0x10000, RZ ;  /* 0x0001000046517824 */ /* 0x040fe200078e00ff */
[----:B------:R-:W-:Y:S01]  /*1b50*/  SHF.L.U32 R68, R3, 0x10, RZ ;  /* 0x0000001003447819 */ /* 0x000fe200000006ff */
[----:B------:R-:W-:Y:S01]  /*1b60*/  IMAD.U32 R3, R39, 0x10000, RZ ;  /* 0x0001000027037824 */ /* 0x000fe200078e00ff */
[----:B------:R-:W-:Y:S01]  /*1b70*/  PRMT R78, R70, 0x7632, R78 ;  /* 0x00007632464e7816 */ /* 0x000fe2000000004e */
[----:B------:R-:W-:Y:S01]  /*1b80*/  FFMA.FTZ R70, R72, R69, R77 ;  /* 0x0000004548467223 */ /* 0x000fe2000001004d */
[----:B------:R-:W-:Y:S01]  /*1b90*/  FFMA.FTZ R77, R38, R81, R83 ;  /* 0x00000051264d7223 */ /* 0x000fe20000010053 */
[----:B------:R-:W-:Y:S01]  /*1ba0*/  FFMA.FTZ R39, R3, R68, R76 ;  /* 0x0000004403277223 */ /* 0x000fe2000001004c */
[----:B------:R-:W5:Y:S01]  /*1bb0*/  LDG.E.128 R80, desc[UR6][R100.64+0x4800] ;  /* 0x0048000664507981 */ /* 0x000f62000c1e1d00 */
[----:B------:R-:W-:-:S02]  /*1bc0*/  PRMT R68, R79, 0x7632, R68 ;  /* 0x000076324f447816 */ /* 0x000fc40000000044 */
[----:B------:R-:W-:Y:S02]  /*1bd0*/  SHF.L.U32 R76, R79, 0x10, RZ ;  /* 0x000000104f4c7819 */ /* 0x000fe400000006ff */
[----:B------:R-:W-:Y:S02]  /*1be0*/  SHF.L.U32 R69, R78, 0x10, RZ ;  /* 0x000000104e457819 */ /* 0x000fe400000006ff */
[C---:B------:R-:W-:Y:S02]  /*1bf0*/  PRMT R78, R16.reuse, 0x7632, R78 ;  /* 0x00007632104e7816 */ /* 0x040fe4000000004e */
[----:B------:R-:W-:Y:S01]  /*1c00*/  SHF.L.U32 R79, R16, 0x10, RZ ;  /* 0x00000010104f7819 */ /* 0x000fe200000006ff */
[----:B------:R-:W-:Y:S02]  /*1c10*/  FFMA.FTZ R70, R73, R76, R70 ;  /* 0x0000004c49467223 */ /* 0x000fe40000010046 */
[----:B------:R-:W-:Y:S02]  /*1c20*/  IMAD.U32 R78, R78, 0x10000, RZ ;  /* 0x000100004e4e7824 */ /* 0x000fe400078e00ff */
[----:B------:R-:W-:Y:S01]  /*1c30*/  FFMA.FTZ R86, R84, R79, R37 ;  /* 0x0000004f54567223 */ /* 0x000fe20000010025 */
[----:B------:R-:W-:Y:S01]  /*1c40*/  SHF.L.U32 R16, R71, 0x10, RZ ;  /* 0x0000001047107819 */ /* 0x000fe200000006ff */
[----:B------:R-:W-:Y:S01]  /*1c50*/  FFMA.FTZ R76, R72, R69, R77 ;  /* 0x00000045484c7223 */ /* 0x000fe2000001004d */
[----:B------:R-:W-:Y:S01]  /*1c60*/  SHF.L.U32 R37, R17, 0x10, RZ ;  /* 0x0000001011257819 */ /* 0x000fe200000006ff */
[----:B------:R-:W-:Y:S01]  /*1c70*/  FFMA.FTZ R69, R75, R78, R86 ;  /* 0x0000004e4b457223 */ /* 0x000fe20000010056 */
[----:B------:R-:W-:-:S02]  /*1c80*/  PRMT R17, R17, 0x7632, R17 ;  /* 0x0000763211117816 */ /* 0x000fc40000000011 */
[----:B------:R-:W-:Y:S01]  /*1c90*/  PRMT R71, R71, 0x7632, R71 ;  /* 0x0000763247477816 */ /* 0x000fe20000000047 */
[----:B------:R-:W-:Y:S01]  /*1ca0*/  FFMA.FTZ R87, R73, R16, R76 ;  /* 0x0000001049577223 */ /* 0x000fe2000001004c */
[----:B------:R-:W-:Y:S01]  /*1cb0*/  SHF.L.U32 R17, R17, 0x10, RZ ;  /* 0x0000001011117819 */ /* 0x000fe200000006ff */
[----:B------:R-:W-:Y:S01]  /*1cc0*/  FFMA.FTZ R69, R74, R37, R69 ;  /* 0x000000254a457223 */ /* 0x000fe20000010045 */
[----:B------:R-:W-:Y:S01]  /*1cd0*/  SHF.L.U32 R16, R71, 0x10, RZ ;  /* 0x0000001047107819 */ /* 0x000fe200000006ff */
[----:B------:R-:W-:Y:S01]  /*1ce0*/  IMAD.U32 R71, R52, 0x10000, RZ ;  /* 0x0001000034477824 */ /* 0x000fe200078e00ff */
[----:B------:R-:W-:Y:S02]  /*1cf0*/  SHF.L.U32 R68, R68, 0x10, RZ ;  /* 0x0000001044447819 */ /* 0x000fe400000006ff */
[----:B------:R-:W-:Y:S01]  /*1d00*/  PRMT R52, R52, 0x7632, R52 ;  /* 0x0000763234347816 */ /* 0x000fe20000000034 */
[----:B------:R-:W-:Y:S01]  /*1d10*/  FFMA.FTZ R69, R36, R17, R69 ;  /* 0x0000001124457223 */ /* 0x000fe20000010045 */
[C---:B------:R-:W-:Y:S01]  /*1d20*/  FFMA.FTZ R87, R3.reuse, R16, R87 ;  /* 0x0000001003577223 */ /* 0x040fe20000010057 */
[----:B------:R-:W-:Y:S01]  /*1d30*/  SHF.L.U32 R17, R18, 0x10, RZ ;  /* 0x0000001012117819 */ /* 0x000fe200000006ff */
[----:B------:R-:W-:Y:S01]  /*1d40*/  FFMA.FTZ R37, R3, R68, R70 ;  /* 0x0000004403257223 */ /* 0x000fe20000010046 */
[----:B------:R-:W-:Y:S01]  /*1d50*/  SHF.L.U32 R16, R52, 0x10, RZ ;  /* 0x0000001034107819 */ /* 0x000fe200000006ff */
[----:B------:R-:W-:Y:S01]  /*1d60*/  FFMA.FTZ R70, R84, R71, R111 ;  /* 0x0000004754467223 */ /* 0x000fe2000001006f */
[----:B------:R-:W-:Y:S01]  /*1d70*/  PRMT R18, R18, 0x7632, R18 ;  /* 0x0000763212127816 */ /* 0x000fe20000000012 */
[----:B------:R-:W-:Y:S01]  /*1d80*/  FFMA.FTZ R71, R38, R17, R69 ;  /* 0x0000001126477223 */ /* 0x000fe20000010045 */
[----:B------:R-:W-:Y:S01]  /*1d90*/  PRMT R52, R19, 0x7632, R52 ;  /* 0x0000763213347816 */ /* 0x000fe20000000034 */
[----:B------:R-:W-:Y:S01]  /*1da0*/  FFMA.FTZ R79, R75, R16, R70 ;  /* 0x000000104b4f7223 */ /* 0x000fe20000010046 */
[----:B------:R-:W-:-:S02]  /*1db0*/  SHF.L.U32 R68, R19, 0x10, RZ ;  /* 0x0000001013447819 */ /* 0x000fc400000006ff */
[----:B------:R-:W-:Y:S01]  /*1dc0*/  SHF.L.U32 R69, R18, 0x10, RZ ;  /* 0x0000001012457819 */ /* 0x000fe200000006ff */
[C---:B------:R-:W-:Y:S01]  /*1dd0*/  IMAD.U32 R77, R53.reuse, 0x10000, RZ ;  /* 0x00010000354d7824 */ /* 0x040fe200078e00ff */
[----:B------:R-:W5:Y:S01]  /*1de0*/  LDG.E.128 R16, desc[UR6][R100.64+0x8000] ;  /* 0x0080000664107981 */ /* 0x000f62000c1e1d00 */
[C---:B------:R-:W-:Y:S02]  /*1df0*/  SHF.L.U32 R76, R64.reuse, 0x10, RZ ;  /* 0x00000010404c7819 */ /* 0x040fe400000006ff */
[----:B------:R-:W-:Y:S01]  /*1e00*/  PRMT R70, R64, 0x7632, R70 ;  /* 0x0000763240467816 */ /* 0x000fe20000000046 */
[----:B------:R-:W-:Y:S01]  /*1e10*/  FFMA.FTZ R64, R72, R69, R71 ;  /* 0x0000004548407223 */ /* 0x000fe20000010047 */
[----:B------:R-:W-:Y:S01]  /*1e20*/  FFMA.FTZ R69, R74, R77, R79 ;  /* 0x0000004d4a457223 */ /* 0x000fe2000001004f */
[----:B------:R-:W-:Y:S01]  /*1e30*/  FFMA.FTZ R86, R84, R76, R109 ;  /* 0x0000004c54567223 */ /* 0x000fe2000001006d */
[----:B------:R-:W-:Y:S01]  /*1e40*/  SHF.L.U32 R70, R70, 0x10, RZ ;  /* 0x0000001046467819 */ /* 0x000fe200000006ff */
[----:B------:R-:W5:Y:S01]  /*1e50*/  LDG.E.128 R76, desc[UR6][R100.64+0xb800] ;  /* 0x00b80006644c7981 */ /* 0x000f62000c1e1d00 */
[----:B------:R-:W-:-:S02]  /*1e60*/  PRMT R53, R53, 0x7632, R53 ;  /* 0x0000763235357816 */ /* 0x000fc40000000035 */
[----:B------:R-:W-:Y:S01]  /*1e70*/  SHF.L.U32 R71, R65, 0x10, RZ ;  /* 0x0000001041477819 */ /* 0x000fe200000006ff */
[----:B------:R-:W-:Y:S01]  /*1e80*/  FFMA.FTZ R85, R75, R70, R86 ;  /* 0x000000464b557223 */ /* 0x000fe20000010056 */
[----:B------:R-:W-:Y:S02]  /*1e90*/  SHF.L.U32 R53, R53, 0x10, RZ ;  /* 0x0000001035357819 */ /* 0x000fe400000006ff */
[----:B------:R-:W-:Y:S01]  /*1ea0*/  PRMT R65, R65, 0x7632, R65 ;  /* 0x0000763241417816 */ /* 0x000fe20000000041 */
[----:B------:R-:W-:Y:S02]  /*1eb0*/  FFMA.FTZ R109, R74, R71, R85 ;  /* 0x000000474a6d7223 */ /* 0x000fe40000010055 */
[----:B------:R-:W-:Y:S01]  /*1ec0*/  FFMA.FTZ R69, R36, R53, R69 ;  /* 0x0000003524457223 */ /* 0x000fe20000010045 */
[C---:B------:R-:W-:Y:S01]  /*1ed0*/  PRMT R53, R54.reuse, 0x7632, R53 ;  /* 0x0000763236357816 */ /* 0x040fe20000000035 */
[----:B------:R-:W-:Y:S01]  /*1ee0*/  IMAD.U32 R71, R65, 0x10000, RZ ;  /* 0x0001000041477824 */ /* 0x000fe200078e00ff */
[----:B------:R-:W-:-:S02]  /*1ef0*/  SHF.L.U32 R65, R54, 0x10, RZ ;  /* 0x0000001036417819 */ /* 0x000fc400000006ff */
[C---:B------:R-:W-:Y:S02]  /*1f00*/  PRMT R54, R66.reuse, 0x7632, R54 ;  /* 0x0000763242367816 */ /* 0x040fe40000000036 */
[----:B------:R-:W-:Y:S01]  /*1f10*/  SHF.L.U32 R85, R66, 0x10, RZ ;  /* 0x0000001042557819 */ /* 0x000fe200000006ff */
[----:B------:R-:W-:Y:S01]  /*1f20*/  FFMA.FTZ R66, R36, R71, R109 ;  /* 0x0000004724427223 */ /* 0x000fe2000001006d */
[----:B------:R-:W-:Y:S01]  /*1f30*/  SHF.L.U32 R53, R53, 0x10, RZ ;  /* 0x0000001035357819 */ /* 0x000fe200000006ff */
[----:B------:R-:W-:Y:S01]  /*1f40*/  FFMA.FTZ R65, R38, R65, R69 ;  /* 0x0000004126417223 */ /* 0x000fe20000010045 */
[----:B------:R-:W-:Y:S01]  /*1f50*/  SHF.L.U32 R69, R54, 0x10, RZ ;  /* 0x0000001036457819 */ /* 0x000fe200000006ff */
[----:B------:R-:W-:Y:S01]  /*1f60*/  FFMA.FTZ R70, R38, R85, R66 ;  /* 0x0000005526467223 */ /* 0x000fe20000010042 */
[C---:B------:R-:W-:Y:S02]  /*1f70*/  IMAD.U32 R54, R55.reuse, 0x10000, RZ ;  /* 0x0001000037367824 */ /* 0x040fe400078e00ff */
[----:B------:R-:W-:Y:S01]  /*1f80*/  FFMA.FTZ R66, R72, R53, R65 ;  /* 0x0000003548427223 */ /* 0x000fe20000010041 */
[----:B------:R-:W-:Y:S01]  /*1f90*/  PRMT R55, R55, 0x7632, R55 ;  /* 0x0000763237377816 */ /* 0x000fe20000000037 */
[C---:B------:R-:W-:Y:S01]  /*1fa0*/  FFMA.FTZ R64, R73.reuse, R68, R64 ;  /* 0x0000004449407223 */ /* 0x040fe20000010040 */
[----:B------:R-:W-:Y:S01]  /*1fb0*/  SHF.L.U32 R85, R52, 0x10, RZ ;  /* 0x0000001034557819 */ /* 0x000fe200000006ff */
[----:B------:R-:W-:Y:S01]  /*1fc0*/  FFMA.FTZ R111, R73, R54, R66 ;  /* 0x00000036496f7223 */ /* 0x000fe20000010042 */
[----:B------:R-:W-:-:S02]  /*1fd0*/  SHF.L.U32 R66, R55, 0x10, RZ ;  /* 0x0000001037427819 */ /* 0x000fc400000006ff */
[----:B------:R-:W5:Y:S01]  /*1fe0*/  LDG.E.128 R52, desc[UR6][R100.64+0xf000] ;  /* 0x00f0000664347981 */ /* 0x000f62000c1e1d00 */
[C---:B------:R-:W-:Y:S01]  /*1ff0*/  SHF.L.U32 R68, R67.reuse, 0x10, RZ ;  /* 0x0000001043447819 */ /* 0x040fe200000006ff */
[----:B------:R-:W-:Y:S01]  /*2000*/  FFMA.FTZ R69, R72, R69, R70 ;  /* 0x0000004548457223 */ /* 0x000fe20000010046 */
[----:B------:R-:W-:Y:S01]  /*2010*/  PRMT R67, R67, 0x7632, R67 ;  /* 0x0000763243437816 */ /* 0x000fe20000000043 */
[C---:B------:R-:W-:Y:S02]  /*2020*/  IMAD.U32 R65, R40.reuse, 0x10000, RZ ;  /* 0x0001000028417824 */ /* 0x040fe400078e00ff */
[----:B------:R-:W-:Y:S01]  /*2030*/  FFMA.FTZ R69, R73, R68, R69 ;  /* 0x0000004449457223 */ /* 0x000fe20000010045 */
[----:B------:R-:W-:Y:S02]  /*2040*/  SHF.L.U32 R68, R67, 0x10, RZ ;  /* 0x0000001043447819 */ /* 0x000fe400000006ff */
[----:B------:R-:W-:Y:S01]  /*2050*/  PRMT R40, R40, 0x7632, R40 ;  /* 0x0000763228287816 */ /* 0x000fe20000000028 */
[C---:B------:R-:W-:Y:S01]  /*2060*/  FFMA.FTZ R111, R3.reuse, R66, R111 ;  /* 0x00000042036f7223 */ /* 0x040fe2000001006f */
[C---:B------:R-:W-:Y:S01]  /*2070*/  PRMT R66, R42.reuse, 0x7632, R66 ;  /* 0x000076322a427816 */ /* 0x040fe20000000042 */
[----:B------:R-:W-:Y:S01]  /*2080*/  FFMA.FTZ R109, R3, R68, R69 ;  /* 0x00000044036d7223 */ /* 0x000fe20000010045 */
[----:B------:R-:W-:Y:S01]  /*2090*/  SHF.L.U32 R67, R42, 0x10, RZ ;  /* 0x000000102a437819 */ /* 0x000fe200000006ff */
[----:B------:R-:W-:Y:S01]  /*20a0*/  FFMA.FTZ R68, R84, R65, R115 ;  /* 0x0000004154447223 */ /* 0x000fe20000010073 */
[----:B------:R-:W-:-:S02]  /*20b0*/  SHF.L.U32 R40, R40, 0x10, RZ ;  /* 0x0000001028287819 */ /* 0x000fc400000006ff */
[C---:B------:R-:W-:Y:S02]  /*20c0*/  SHF.L.U32 R69, R60.reuse, 0x10, RZ ;  /* 0x000000103c457819 */ /* 0x040fe400000006ff */
[----:B------:R-:W-:Y:S01]  /*20d0*/  PRMT R42, R60, 0x7632, R42 ;  /* 0x000076323c2a7816 */ /* 0x000fe2000000002a */
[----:B------:R-:W-:Y:S01]  /*20e0*/  FFMA.FTZ R85, R3, R85, R64 ;  /* 0x0000005503557223 */ /* 0x000fe20000010040 */
[----:B------:R-:W-:Y:S01]  /*20f0*/  PRMT R65, R41, 0x7632, R65 ;  /* 0x0000763229417816 */ /* 0x000fe20000000041 */
[----:B------:R-:W-:Y:S01]  /*2100*/  IMAD.U32 R64, R43, 0x10000, RZ ;  /* 0x000100002b407824 */ /* 0x000fe200078e00ff */
[----:B------:R-:W-:Y:S02]  /*2110*/  SHF.L.U32 R41, R41, 0x10, RZ ;  /* 0x0000001029297819 */ /* 0x000fe400000006ff */
        /* <DEDUP_REMOVED lines=8> */
[----:B------:R-:W-:Y:S01]  /*21a0*/  SHF.L.U32 R61, R61, 0x10, RZ ;  /* 0x000000103d3d7819 */ /* 0x000fe200000006ff */
[----:B------:R-:W-:Y:S01]  /*21b0*/  FFMA.FTZ R41, R36, R65, R41 ;  /* 0x0000004124297223 */ /* 0x000fe20000010029 */
[----:B------:R-:W-:Y:S01]  /*21c0*/  SHF.L.U32 R43, R40, 0x10, RZ ;  /* 0x00000010282b7819 */ /* 0x000fe200000006ff */
[----:B------:R-:W5:Y:S02]  /*21d0*/  LDG.E.128 R68, desc[UR6][R100.64+0x12800] ;  /* 0x0128000664447981 */ /* 0x000f64000c1e1d00 */
[----:B------:R-:W-:Y:S01]  /*21e0*/  FFMA.FTZ R65, R74, R61, R107 ;  /* 0x0000003d4a417223 */ /* 0x000fe2000001006b */
[----:B------:R-:W-:-:S03]  /*21f0*/  FFMA.FTZ R67, R38, R67, R41 ;  /* 0x0000004326437223 */ /* 0x000fc60000010029 */
[--C-:B------:R-:W-:Y:S02]  /*2200*/  FFMA.FTZ R115, R36, R43, R65.reuse ;  /* 0x0000002b24737223 */ /* 0x100fe40000010041 */
[----:B------:R-:W5:Y:S01]  /*2210*/  LDG.E.128 R40, desc[UR6][R100.64+0x16000] ;  /* 0x0160000664287981 */ /* 0x000f62000c1e1d00 */
[----:B------:R-:W-:Y:S01]  /*2220*/  IMAD.U32 R61, R66, 0x10000, RZ ;  /* 0x00010000423d7824 */ /* 0x000fe200078e00ff */
[C---:B------:R-:W-:Y:S02]  /*2230*/  SHF.L.U32 R107, R62.reuse, 0x10, RZ ;  /* 0x000000103e6b7819 */ /* 0x040fe400000006ff */
[----:B------:R-:W-:Y:S01]  /*2240*/  PRMT R65, R62, 0x7632, R65 ;  /* 0x000076323e417816 */ /* 0x000fe20000000041 */
[----:B------:R-:W-:Y:S01]  /*2250*/  FFMA.FTZ R62, R72, R61, R67 ;  /* 0x0000003d483e7223 */ /* 0x000fe20000010043 */
[C---:B------:R-:W-:Y:S02]  /*2260*/  PRMT R61, R48.reuse, 0x7632, R61 ;  /* 0x00007632303d7816 */ /* 0x040fe4000000003d */
[----:B------:R-:W-:Y:S01]  /*2270*/  SHF.L.U32 R66, R48, 0x10, RZ ;  /* 0x0000001030427819 */ /* 0x000fe200000006ff */
[----:B------:R-:W-:Y:S01]  /*2280*/  FFMA.FTZ R107, R38, R107, R115 ;  /* 0x0000006b266b7223 */ /* 0x000fe20000010073 */
[----:B------:R-:W-:Y:S01]  /*2290*/  SHF.L.U32 R65, R65, 0x10, RZ ;  /* 0x0000001041417819 */ /* 0x000fe200000006ff */
[----:B------:R-:W-:-:S02]  /*22a0*/  IMAD.U32 R86, R61, 0x10000, RZ ;  /* 0x000100003d567824 */ /* 0x000fc400078e00ff */
[----:B------:R-:W-:Y:S01]  /*22b0*/  FFMA.FTZ R62, R73, R64, R62 ;  /* 0x00000040493e7223 */ /* 0x000fe2000001003e */
[----:B------:R-:W-:Y:S01]  /*22c0*/  FFMA.FTZ R66, R84, R66, R105 ;  /* 0x0000004254427223 */ /* 0x000fe20000010069 */
[----:B------:R-:W-:Y:S01]  /*22d0*/  SHF.L.U32 R48, R63, 0x10, RZ ;  /* 0x000000103f307819 */ /* 0x000fe200000006ff */
[----:B------:R-:W-:Y:S01]  /*22e0*/  FFMA.FTZ R64, R72, R65, R107 ;  /* 0x0000004148407223 */ /* 0x000fe2000001006b */
[----:B------:R-:W-:Y:S01]  /*22f0*/  SHF.L.U32 R61, R49, 0x10, RZ ;  /* 0x00000010313d7819 */ /* 0x000fe200000006ff */
[----:B------:R-:W-:Y:S01]  /*2300*/  FFMA.FTZ R65, R75, R86, R66 ;  /* 0x000000564b417223 */ /* 0x000fe20000010042 */
[----:B------:R-:W-:Y:S02]  /*2310*/  PRMT R63, R63, 0x7632, R63 ;  /* 0x000076323f3f7816 */ /* 0x000fe4000000003f */
[----:B------:R-:W-:Y:S01]  /*2320*/  PRMT R49, R49, 0x7632, R49 ;  /* 0x0000763231317816 */ /* 0x000fe20000000031 */
[----:B------:R-:W-:Y:S01]  /*2330*/  FFMA.FTZ R105, R73, R48, R64 ;  /* 0x0000003049697223 */ /* 0x000fe20000010040 */
[----:B------:R-:W-:Y:S01]  /*2340*/  SHF.L.U32 R48, R63, 0x10, RZ ;  /* 0x000000103f307819 */ /* 0x000fe200000006ff */
[----:B------:R-:W-:Y:S01]  /*2350*/  FFMA.FTZ R61, R74, R61, R65 ;  /* 0x0000003d4a3d7223 */ /* 0x000fe20000010041 */
[----:B------:R-:W-:Y:S01]  /*2360*/  SHF.L.U32 R49, R49, 0x10, RZ ;  /* 0x0000001031317819 */ /* 0x000fe200000006ff */
[C---:B------:R-:W-:Y:S01]  /*2370*/  IMAD.U32 R63, R56.reuse, 0x10000, RZ ;  /* 0x00010000383f7824 */ /* 0x040fe200078e00ff */
[----:B------:R-:W-:-:S03]  /*2380*/  PRMT R56, R56, 0x7632, R56 ;  /* 0x0000763238387816 */ /* 0x000fc60000000038 */
[----:B------:R-:W-:Y:S01]  /*2390*/  FFMA.FTZ R65, R36, R49, R61 ;  /* 0x0000003124417223 */ /* 0x000fe2000001003d */
[----:B------:R-:W-:Y:S01]  /*23a0*/  SHF.L.U32 R56, R56, 0x10, RZ ;  /* 0x0000001038387819 */ /* 0x000fe200000006ff */
[----:B------:R-:W-:Y:S01]  /*23b0*/  FFMA.FTZ R64, R84, R63, R99 ;  /* 0x0000003f54407223 */ /* 0x000fe20000010063 */
[----:B------:R-:W-:Y:S01]  /*23c0*/  SHF.L.U32 R49, R50, 0x10, RZ ;  /* 0x0000001032317819 */ /* 0x000fe200000006ff */
[----:B------:R-:W-:Y:S01]  /*23d0*/  FFMA.FTZ R105, R3, R48, R105 ;  /* 0x0000003003697223 */ /* 0x000fe20000010069 */
[----:B------:R-:W-:Y:S02]  /*23e0*/  SHF.L.U32 R60, R60, 0x10, RZ ;  /* 0x000000103c3c7819 */ /* 0x000fe400000006ff */
[----:B------:R-:W-:Y:S02]  /*23f0*/  PRMT R50, R50, 0x7632, R50 ;  /* 0x0000763232327816 */ /* 0x000fe40000000032 */
[----:B------:R-:W-:Y:S01]  /*2400*/  PRMT R48, R57, 0x7632, R48 ;  /* 0x0000763239307816 */ /* 0x000fe20000000030 */
[----:B------:R-:W-:Y:S01]  /*2410*/  FFMA.FTZ R99, R75, R56, R64 ;  /* 0x000000384b637223 */ /* 0x000fe20000010040 */
[----:B------:R-:W-:Y:S01]  /*2420*/  SHF.L.U32 R57, R57, 0x10, RZ ;  /* 0x0000001039397819 */ /* 0x000fe200000006ff */
[----:B------:R-:W-:Y:S01]  /*2430*/  FFMA.FTZ R65, R38, R49, R65 ;  /* 0x0000003126417223 */ /* 0x000fe20000010041 */
[----:B------:R-:W-:Y:S01]  /*2440*/  SHF.L.U32 R49, R50, 0x10, RZ ;  /* 0x0000001032317819 */ /* 0x000fe200000006ff */
[----:B------:R-:W-:Y:S01]  /*2450*/  FFMA.FTZ R107, R3, R60, R62 ;  /* 0x0000003c036b7223 */ /* 0x000fe2000001003e */
[----:B------:R-:W-:Y:S01]  /*2460*/  IMAD.U32 R67, R48, 0x10000, RZ ;  /* 0x0001000030437824 */ /* 0x000fe200078e00ff */
[----:B------:R-:W5:Y:S01]  /*2470*/  LDG.E.128 R60, desc[UR6][R100.64+0x19800] ;  /* 0x01980006643c7981 */ /* 0x000f62000c1e1d00 */
[----:B------:R-:W-:Y:S01]  /*2480*/  FFMA.FTZ R57, R74, R57, R99 ;  /* 0x000000394a397223 */ /* 0x000fe20000010063 */
[----:B------:R-:W-:Y:S01]  /*2490*/  FFMA.FTZ R50, R72, R49, R65 ;  /* 0x0000003148327223 */ /* 0x000fe20000010041 */
[----:B------:R-:W-:-:S02]  /*24a0*/  SHF.L.U32 R49, R58, 0x10, RZ ;  /* 0x000000103a317819 */ /* 0x000fc400000006ff */
[----:B------:R-:W-:Y:S01]  /*24b0*/  FFMA.FTZ R57, R36, R67, R57 ;  /* 0x0000004324397223 */ /* 0x000fe20000010039 */
[----:B------:R-:W-:Y:S02]  /*24c0*/  PRMT R58, R58, 0x7632, R58 ;  /* 0x000076323a3a7816 */ /* 0x000fe4000000003a */
[C---:B------:R-:W-:Y:S02]  /*24d0*/  PRMT R56, R51.reuse, 0x7632, R56 ;  /* 0x0000763233387816 */ /* 0x040fe40000000038 */
[----:B------:R-:W-:Y:S01]  /*24e0*/  SHF.L.U32 R48, R51, 0x10, RZ ;  /* 0x0000001033307819 */ /* 0x000fe200000006ff */
[----:B------:R-:W-:Y:S01]  /*24f0*/  FFMA.FTZ R65, R38, R49, R57 ;  /* 0x0000003126417223 */ /* 0x000fe20000010039 */
[C---:B------:R-:W-:Y:S02]  /*2500*/  SHF.L.U32 R51, R44.reuse, 0x10, RZ ;  /* 0x000000102c337819 */ /* 0x040fe400000006ff */
[----:B------:R-:W-:Y:S02]  /*2510*/  PRMT R44, R44, 0x7632, R44 ;  /* 0x000076322c2c7816 */ /* 0x000fe4000000002c */
[----:B------:R-:W-:Y:S01]  /*2520*/  SHF.L.U32 R57, R58, 0x10, RZ ;  /* 0x000000103a397819 */ /* 0x000fe200000006ff */
[----:B------:R-:W-:Y:S01]  /*2530*/  FFMA.FTZ R64, R73, R48, R50 ;  /* 0x0000003049407223 */ /* 0x000fe20000010032 */
[----:B------:R-:W-:Y:S01]  /*2540*/  FFMA.FTZ R88, R84, R51, R97 ;  /* 0x0000003354587223 */ /* 0x000fe20000010061 */
[----:B------:R-:W-:Y:S01]  /*2550*/  IMAD.U32 R86, R44, 0x10000, RZ ;  /* 0x000100002c567824 */ /* 0x000fe200078e00ff */
[----:B------:R-:W5:Y:S01]  /*2560*/  LDG.E.128 R48, desc[UR6][R100.64+0x1d000] ;  /* 0x01d0000664307981 */ /* 0x000f62000c1e1d00 */
[----:B------:R-:W-:Y:S01]  /*2570*/  FFMA.FTZ R66, R72, R57, R65 ;  /* 0x0000003948427223 */ /* 0x000fe20000010041 */
[----:B------:R-:W-:-:S02]  /*2580*/  PRMT R57, R45, 0x7632, R57 ;  /* 0x000076322d397816 */ /* 0x000fc40000000039 */
[----:B------:R-:W-:Y:S02]  /*2590*/  SHF.L.U32 R56, R56, 0x10, RZ ;  /* 0x0000001038387819 */ /* 0x000fe400000006ff */
[C---:B------:R-:W-:Y:S02]  /*25a0*/  PRMT R44, R59.reuse, 0x7632, R44 ;  /* 0x000076323b2c7816 */ /* 0x040fe4000000002c */
[----:B------:R-:W-:Y:S01]  /*25b0*/  SHF.L.U32 R58, R59, 0x10, RZ ;  /* 0x000000103b3a7819 */ /* 0x000fe200000006ff */
[----:B------:R-:W-:Y:S01]  /*25c0*/  FFMA.FTZ R59, R75, R86, R88 ;  /* 0x000000564b3b7223 */ /* 0x000fe20000010058 */
[----:B------:R-:W-:Y:S01]  /*25d0*/  SHF.L.U32 R45, R45, 0x10, RZ ;  /* 0x000000102d2d7819 */ /* 0x000fe200000006ff */
[----:B------:R-:W-:Y:S02]  /*25e0*/  IMAD.U32 R57, R57, 0x10000, RZ ;  /* 0x0001000039397824 */ /* 0x000fe400078e00ff */
[----:B------:R-:W-:Y:S01]  /*25f0*/  FFMA.FTZ R99, R3, R56, R64 ;  /* 0x0000003803637223 */ /* 0x000fe20000010040 */
[----:B------:R-:W-:Y:S01]  /*2600*/  SHF.L.U32 R64, R28, 0x10, RZ ;  /* 0x000000101c407819 */ /* 0x000fe200000006ff */
[----:B------:R-:W-:Y:S01]  /*2610*/  FFMA.FTZ R45, R74, R45, R59 ;  /* 0x0000002d4a2d7223 */ /* 0x000fe2000001003b */
[----:B------:R-:W-:Y:S01]  /*2620*/  PRMT R28, R28, 0x7632, R28 ;  /* 0x000076321c1c7816 */ /* 0x000fe2000000001c */
[----:B------:R-:W-:Y:S01]  /*2630*/  FFMA.FTZ R97, R73, R58, R66 ;  /* 0x0000003a49617223 */ /* 0x000fe20000010042 */
[----:B------:R-:W-:Y:S01]  /*2640*/  SHF.L.U32 R44, R44, 0x10, RZ ;  /* 0x000000102c2c7819 */ /* 0x000fe200000006ff */
[----:B------:R-:W-:Y:S01]  /*2650*/  FFMA.FTZ R65, R36, R57, R45 ;  /* 0x0000003924417223 */ /* 0x000fe2000001002d */
[----:B------:R-:W-:Y:S01]  /*2660*/  FFMA.FTZ R66, R84, R64, R95 ;  /* 0x0000004054427223 */ /* 0x000fe2000001005f */
[----:B------:R-:W5:Y:S01]  /*2670*/  LDG.E.128 R56, desc[UR6][R100.64+0x20800] ;  /* 0x0208000664387981 */ /* 0x000f62000c1e1d00 */
[----:B------:R-:W-:-:S02]  /*2680*/  SHF.L.U32 R45, R46, 0x10, RZ ;  /* 0x000000102e2d7819 */ /* 0x000fc400000006ff */
[----:B------:R-:W-:Y:S01]  /*2690*/  SHF.L.U32 R64, R28, 0x10, RZ ;  /* 0x000000101c407819 */ /* 0x000fe200000006ff */
[----:B------:R-:W-:Y:S01]  /*26a0*/  FFMA.FTZ R97, R3, R44, R97 ;  /* 0x0000002c03617223 */ /* 0x000fe20000010061 */
[----:B------:R-:W-:Y:S01]  /*26b0*/  PRMT R46, R46, 0x7632, R46 ;  /* 0x000076322e2e7816 */ /* 0x000fe2000000002e */
[----:B------:R-:W-:Y:S01]  /*26c0*/  FFMA.FTZ R45, R38, R45, R65 ;  /* 0x0000002d262d7223 */ /* 0x000fe20000010041 */
[----:B------:R-:W-:Y:S01]  /*26d0*/  PRMT R28, R47, 0x7632, R28 ;  /* 0x000076322f1c7816 */ /* 0x000fe2000000001c */
[----:B------:R-:W-:Y:S01]  /*26e0*/  FFMA.FTZ R67, R75, R64, R66 ;  /* 0x000000404b437223 */ /* 0x000fe20000010042 */
[----:B------:R-:W-:Y:S01]  /*26f0*/  SHF.L.U32 R44, R47, 0x10, RZ ;  /* 0x000000102f2c7819 */ /* 0x000fe200000006ff */
[C---:B------:R-:W-:Y:S01]  /*2700*/  IMAD.U32 R65, R29.reuse, 0x10000, RZ ;  /* 0x000100001d417824 */ /* 0x040fe200078e00ff */
[----:B------:R-:W-:Y:S02]  /*2710*/  PRMT R47, R29, 0x7632, R47 ;  /* 0x000076321d2f7816 */ /* 0x000fe4000000002f */
[----:B------:R-:W-:-:S02]  /*2720*/  SHF.L.U32 R29, R46, 0x10, RZ ;  /* 0x000000102e1d7819 */ /* 0x000fc400000006ff */
[C---:B------:R-:W-:Y:S02]  /*2730*/  SHF.L.U32 R64, R32.reuse, 0x10, RZ ;  /* 0x0000001020407819 */ /* 0x040fe400000006ff */
[----:B------:R-:W-:Y:S01]  /*2740*/  PRMT R46, R32, 0x7632, R46 ;  /* 0x00007632202e7816 */ /* 0x000fe2000000002e */
[----:B------:R-:W-:Y:S01]  /*2750*/  FFMA.FTZ R65, R74, R65, R67 ;  /* 0x000000414a417223 */ /* 0x000fe20000010043 */
[----:B------:R-:W-:Y:S01]  /*2760*/  SHF.L.U32 R47, R47, 0x10, RZ ;  /* 0x000000102f2f7819 */ /* 0x000fe200000006ff */
[----:B------:R-:W-:Y:S01]  /*2770*/  FFMA.FTZ R64, R84, R64, R91 ;  /* 0x0000004054407223 */ /* 0x000fe2000001005b */
[----:B------:R-:W-:Y:S01]  /*2780*/  SHF.L.U32 R46, R46, 0x10, RZ ;  /* 0x000000102e2e7819 */ /* 0x000fe200000006ff */
[----:B------:R-:W-:Y:S01]  /*2790*/  FFMA.FTZ R32, R72, R29, R45 ;  /* 0x0000001d48207223 */ /* 0x000fe2000001002d */
[C---:B------:R-:W-:Y:S01]  /*27a0*/  PRMT R29, R33.reuse, 0x7632, R29 ;  /* 0x00007632211d7816 */ /* 0x040fe2000000001d */
[----:B------:R-:W-:Y:S01]  /*27b0*/  FFMA.FTZ R47, R36, R47, R65 ;  /* 0x0000002f242f7223 */ /* 0x000fe20000010041 */
[----:B------:R-:W-:-:S02]  /*27c0*/  IMAD.U32 R45, R33, 0x10000, RZ ;  /* 0x00010000212d7824 */ /* 0x000fc400078e00ff */
[----:B------:R-:W-:Y:S02]  /*27d0*/  FFMA.FTZ R95, R75, R46, R64 ;  /* 0x0000002e4b5f7223 */ /* 0x000fe40000010040 */
[----:B------:R-:W5:Y:S01]  /*27e0*/  LDG.E.128 R64, desc[UR6][R100.64+0x24000] ;  /* 0x0240000664407981 */ /* 0x000f62000c1e1d00 */
[----:B------:R-:W-:Y:S01]  /*27f0*/  SHF.L.U32 R33, R30, 0x10, RZ ;  /* 0x000000101e217819 */ /* 0x000fe200000006ff */
[----:B------:R-:W-:Y:S01]  /*2800*/  FFMA.FTZ R45, R74, R45, R95 ;  /* 0x0000002d4a2d7223 */ /* 0x000fe2000001005f */
[----:B------:R-:W-:Y:S02]  /*2810*/  SHF.L.U32 R91, R29, 0x10, RZ ;  /* 0x000000101d5b7819 */ /* 0x000fe400000006ff */
[----:B------:R-:W-:Y:S01]  /*2820*/  PRMT R29, R30, 0x7632, R29 ;  /* 0x000076321e1d7816 */ /* 0x000fe2000000001d */
[----:B------:R-:W-:Y:S01]  /*2830*/  FFMA.FTZ R33, R38, R33, R47 ;  /* 0x0000002126217223 */ /* 0x000fe2000001002f */
[----:B------:R-:W-:Y:S01]  /*2840*/  SHF.L.U32 R47, R34, 0x10, RZ ;  /* 0x00000010222f7819 */ /* 0x000fe200000006ff */
[----:B------:R-:W-:Y:S01]  /*2850*/  FFMA.FTZ R91, R36, R91, R45 ;  /* 0x0000005b245b7223 */ /* 0x000fe2000001002d */
[----:B------:R-:W-:-:S02]  /*2860*/  SHF.L.U32 R29, R29, 0x10, RZ ;  /* 0x000000101d1d7819 */ /* 0x000fc400000006ff */
[----:B------:R-:W-:Y:S01]  /*2870*/  PRMT R45, R34, 0x7632, R45 ;  /* 0x00007632222d7816 */ /* 0x000fe2000000002d */
[--C-:B------:R-:W-:Y:S01]  /*2880*/  FFMA.FTZ R30, R73, R44, R32.reuse ;  /* 0x0000002c491e7223 */ /* 0x100fe20000010020 */
[----:B------:R-:W-:Y:S02]  /*2890*/  IMAD.U32 R34, R31, 0x10000, RZ ;  /* 0x000100001f227824 */ /* 0x000fe400078e00ff */
[----:B------:R-:W-:Y:S01]  /*28a0*/  FFMA.FTZ R44, R72, R29, R33 ;  /* 0x0000001d482c7223 */ /* 0x000fe20000010021 */
[----:B------:R-:W-:Y:S01]  /*28b0*/  SHF.L.U32 R45, R45, 0x10, RZ ;  /* 0x000000102d2d7819 */ /* 0x000fe200000006ff */
[----:B------:R-:W-:Y:S01]  /*28c0*/  FFMA.FTZ R47, R38, R47, R91 ;  /* 0x0000002f262f7223 */ /* 0x000fe2000001005b */
[----:B------:R-:W-:Y:S01]  /*28d0*/  PRMT R32, R31, 0x7632, R32 ;  /* 0x000076321f207816 */ /* 0x000fe20000000020 */
[----:B------:R-:W-:Y:S01]  /*28e0*/  FFMA.FTZ R91, R73, R34, R44 ;  /* 0x00000022495b7223 */ /* 0x000fe2000001002c */
[C---:B--2---:R-:W-:Y:S02]  /*28f0*/  PRMT R29, R20.reuse, 0x7632, R29 ;  /* 0x00007632141d7816 */ /* 0x044fe4000000001d */
[----:B------:R-:W-:Y:S01]  /*2900*/  SHF.L.U32 R31, R20, 0x10, RZ ;  /* 0x00000010141f7819 */ /* 0x000fe200000006ff */
[----:B------:R-:W-:Y:S01]  /*2910*/  FFMA.FTZ R34, R72, R45, R47 ;  /* 0x0000002d48227223 */ /* 0x000fe2000001002f */
[----:B------:R-:W-:Y:S01]  /*2920*/  SHF.L.U32 R86, R29, 0x10, RZ ;  /* 0x000000101d567819 */ /* 0x000fe200000006ff */
[----:B------:R-:W2:Y:S01]  /*2930*/  LDG.E.128 R44, desc[UR6][R100.64+0x27800] ;  /* 0x02780006642c7981 */ /* 0x000ea2000c1e1d00 */
[C---:B------:R-:W-:Y:S01]  /*2940*/  SHF.L.U32 R20, R35.reuse, 0x10, RZ ;  /* 0x0000001023147819 */ /* 0x040fe200000006ff */
[----:B------:R-:W-:Y:S01]  /*2950*/  FFMA.FTZ R88, R84, R31, R89 ;  /* 0x0000001f54587223 */ /* 0x000fe20000010059 */
[----:B------:R-:W-:-:S02]  /*2960*/  PRMT R35, R35, 0x7632, R35 ;  /* 0x0000763223237816 */ /* 0x000fc40000000023 */
[----:B------:R-:W-:Y:S01]  /*2970*/  PRMT R29, R21, 0x7632, R29 ;  /* 0x00007632151d7816 */ /* 0x000fe2000000001d */
[----:B------:R-:W-:Y:S01]  /*2980*/  FFMA.FTZ R31, R75, R86, R88 ;  /* 0x000000564b1f7223 */ /* 0x000fe20000010058 */
[----:B------:R-:W-:Y:S01]  /*2990*/  IMAD.U32 R21, R21, 0x10000, RZ ;  /* 0x0001000015157824 */ /* 0x000fe200078e00ff */
[----:B------:R-:W-:Y:S01]  /*29a0*/  SHF.L.U32 R28, R28, 0x10, RZ ;  /* 0x000000101c1c7819 */ /* 0x000fe200000006ff */
[----:B------:R-:W-:Y:S01]  /*29b0*/  FFMA.FTZ R95, R73, R20, R34 ;  /* 0x00000014495f7223 */ /* 0x000fe20000010022 */
[----:B------:R-:W-:Y:S01]  /*29c0*/  SHF.L.U32 R20, R35, 0x10, RZ ;  /* 0x0000001023147819 */ /* 0x000fe200000006ff */
[----:B------:R-:W-:Y:S01]  /*29d0*/  FFMA.FTZ R21, R74, R21, R31 ;  /* 0x000000154a157223 */ /* 0x000fe2000001001f */
[----:B------:R-:W-:Y:S01]  /*29e0*/  SHF.L.U32 R29, R29, 0x10, RZ ;  /* 0x000000101d1d7819 */ /* 0x000fe200000006ff */
[C---:B------:R-:W-:Y:S01]  /*29f0*/  FFMA.FTZ R89, R3.reuse, R28, R30 ;  /* 0x0000001c03597223 */ /* 0x040fe2000001001e */
[----:B------:R-:W-:Y:S02]  /*2a00*/  SHF.L.U32 R32, R32, 0x10, RZ ;  /* 0x0000001020207819 */ /* 0x000fe400000006ff */
[----:B---3--:R-:W-:Y:S01]  /*2a10*/  SHF.L.U32 R28, R8, 0x10, RZ ;  /* 0x00000010081c7819 */ /* 0x008fe200000006ff */
[----:B------:R-:W-:Y:S01]  /*2a20*/  FFMA.FTZ R95, R3, R20, R95 ;  /* 0x00000014035f7223 */ /* 0x000fe2000001005f */
[C---:B------:R-:W-:Y:S01]  /*2a30*/  PRMT R8, R23.reuse, 0x7632, R8 ;  /* 0x0000763217087816 */ /* 0x040fe20000000008 */
[----:B------:R-:W-:Y:S01]  /*2a40*/  FFMA.FTZ R29, R36, R29, R21 ;  /* 0x0000001d241d7223 */ /* 0x000fe20000010015 */
[C---:B------:R-:W-:Y:S01]  /*2a50*/  PRMT R20, R22.reuse, 0x7632, R20 ;  /* 0x0000763216147816 */ /* 0x040fe20000000014 */
[----:B------:R-:W-:Y:S01]  /*2a60*/  IMAD.U32 R21, R22, 0x10000, RZ ;  /* 0x0001000016157824 */ /* 0x000fe200078e00ff */
[----:B------:R-:W-:Y:S01]  /*2a70*/  SHF.L.U32 R22, R23, 0x10, RZ ;  /* 0x0000001017167819 */ /* 0x000fe200000006ff */
[----:B------:R-:W-:Y:S01]  /*2a80*/  FFMA.FTZ R91, R3, R32, R91 ;  /* 0x00000020035b7223 */ /* 0x000fe2000001005b */
[----:B------:R-:W-:Y:S01]  /*2a90*/  PRMT R23, R8, 0x7632, R23 ;  /* 0x0000763208177816 */ /* 0x000fe20000000017 */
[----:B------:R-:W3:Y:S01]  /*2aa0*/  LDG.E.128 R32, desc[UR6][R100.64+0x2b000] ;  /* 0x02b0000664207981 */ /* 0x000ee2000c1e1d00 */
[----:B------:R-:W-:Y:S01]  /*2ab0*/  PRMT R30, R4, 0x7632, R30 ;  /* 0x00007632041e7816 */ /* 0x000fe2000000001e */
[----:B------:R-:W-:Y:S01]  /*2ac0*/  FFMA.FTZ R29, R38, R21, R29 ;  /* 0x00000015261d7223 */ /* 0x000fe2000001001d */
[----:B------:R-:W-:Y:S01]  /*2ad0*/  IMAD.U32 R31, R4, 0x10000, RZ ;  /* 0x00010000041f7824 */ /* 0x000fe200078e00ff */
[----:B------:R-:W-:Y:S01]  /*2ae0*/  SHF.L.U32 R21, R20, 0x10, RZ ;  /* 0x0000001014157819 */ /* 0x000fe200000006ff */
[C---:B------:R-:W-:Y:S01]  /*2af0*/  FFMA.FTZ R28, R84.reuse, R28, R113 ;  /* 0x0000001c541c7223 */ /* 0x040fe20000010071 */
[----:B------:R-:W-:Y:S01]  /*2b00*/  SHF.L.U32 R20, R23, 0x10, RZ ;  /* 0x0000001017147819 */ /* 0x000fe200000006ff */
[----:B------:R-:W-:Y:S01]  /*2b10*/  FFMA.FTZ R84, R84, R31, R93 ;  /* 0x0000001f54547223 */ /* 0x000fe2000001005d */
[----:B------:R-:W-:Y:S01]  /*2b20*/  SHF.L.U32 R30, R30, 0x10, RZ ;  /* 0x000000101e1e7819 */ /* 0x000fe200000006ff */
[----:B------:R-:W-:Y:S01]  /*2b30*/  FFMA.FTZ R4, R72, R21, R29 ;  /* 0x0000001548047223 */ /* 0x000fe2000001001d */
[----:B------:R-:W-:Y:S01]  /*2b40*/  SHF.L.U32 R21, R9, 0x10, RZ ;  /* 0x0000001009157819 */ /* 0x000fe200000006ff */
[----:B------:R-:W-:Y:S01]  /*2b50*/  FFMA.FTZ R23, R75, R20, R28 ;  /* 0x000000144b177223 */ /* 0x000fe2000001001c */
[----:B------:R-:W-:Y:S01]  /*2b60*/  PRMT R9, R9, 0x7632, R9 ;  /* 0x0000763209097816 */ /* 0x000fe20000000009 */
[----:B------:R-:W-:-:S02]  /*2b70*/  FFMA.FTZ R75, R75, R30, R84 ;  /* 0x0000001e4b4b7223 */ /* 0x000fc40000010054 */
[----:B------:R-:W3:Y:S01]  /*2b80*/  LDG.E.128 R28, desc[UR6][R100.64+0x2e800] ;  /* 0x02e80006641c7981 */ /* 0x000ee2000c1e1d00 */
[----:B------:R-:W-:Y:S01]  /*2b90*/  SHF.L.U32 R9, R9, 0x10, RZ ;  /* 0x0000001009097819 */ /* 0x000fe200000006ff */
[----:B------:R-:W-:Y:S01]  /*2ba0*/  FFMA.FTZ R21, R74, R21, R23 ;  /* 0x000000154a157223 */ /* 0x000fe20000010017 */
[C---:B------:R-:W-:Y:S02]  /*2bb0*/  PRMT R20, R5.reuse, 0x7632, R20 ;  /* 0x0000763205147816 */ /* 0x040fe40000000014 */
[----:B------:R-:W-:Y:S01]  /*2bc0*/  SHF.L.U32 R23, R5, 0x10, RZ ;  /* 0x0000001005177819 */ /* 0x000fe200000006ff */
[----:B------:R-:W-:Y:S01]  /*2bd0*/  FFMA.FTZ R9, R36, R9, R21 ;  /* 0x0000000924097223 */ /* 0x000fe20000010015 */
[----:B------:R-:W-:Y:S01]  /*2be0*/  SHF.L.U32 R21, R20, 0x10, RZ ;  /* 0x0000001014157819 */ /* 0x000fe200000006ff */
[----:B------:R-:W-:Y:S01]  /*2bf0*/  FFMA.FTZ R4, R73, R22, R4 ;  /* 0x0000001649047223 */ /* 0x000fe20000010004 */
[----:B------:R-:W-:Y:S02]  /*2c00*/  IMAD.U32 R8, R8, 0x10000, RZ ;  /* 0x0001000008087824 */ /* 0x000fe400078e00ff */
[----:B------:R-:W-:Y:S01]  /*2c10*/  FFMA.FTZ R23, R74, R23, R75 ;  /* 0x000000174a177223 */ /* 0x000fe2000001004b */
[----:B------:R-:W-:-:S02]  /*2c20*/  SHF.L.U32 R5, R10, 0x10, RZ ;  /* 0x000000100a057819 */ /* 0x000fc400000006ff */
[----:B------:R-:W-:Y:S01]  /*2c30*/  PRMT R10, R10, 0x7632, R10 ;  /* 0x000076320a0a7816 */ /* 0x000fe2000000000a */
[----:B------:R-:W-:Y:S01]  /*2c40*/  FFMA.FTZ R93, R3, R8, R4 ;  /* 0x00000008035d7223 */ /* 0x000fe20000010004 */
[----:B------:R-:W-:Y:S01]  /*2c50*/  FFMA.FTZ R23, R36, R21, R23 ;  /* 0x0000001524177223 */ /* 0x000fe20000010017 */
[----:B------:R-:W-:Y:S01]  /*2c60*/  PRMT R8, R6, 0x7632, R8 ;  /* 0x0000763206087816 */ /* 0x000fe20000000008 */
[----:B------:R-:W-:Y:S01]  /*2c70*/  FFMA.FTZ R9, R38, R5, R9 ;  /* 0x0000000526097223 */ /* 0x000fe20000010009 */
[----:B------:R-:W-:Y:S01]  /*2c80*/  SHF.L.U32 R21, R6, 0x10, RZ ;  /* 0x0000001006157819 */ /* 0x000fe200000006ff */
[C---:B------:R-:W-:Y:S01]  /*2c90*/  IMAD.U32 R6, R11.reuse, 0x10000, RZ ;  /* 0x000100000b067824 */ /* 0x040fe200078e00ff */
[----:B------:R-:W-:Y:S02]  /*2ca0*/  SHF.L.U32 R5, R10, 0x10, RZ ;  /* 0x000000100a057819 */ /* 0x000fe400000006ff */
[----:B------:R-:W-:Y:S01]  /*2cb0*/  PRMT R4, R11, 0x7632, R4 ;  /* 0x000076320b047816 */ /* 0x000fe20000000004 */
[----:B------:R-:W-:Y:S01]  /*2cc0*/  FFMA.FTZ R38, R38, R21, R23 ;  /* 0x0000001526267223 */ /* 0x000fe20000010017 */
[----:B------:R-:W-:Y:S01]  /*2cd0*/  SHF.L.U32 R11, R8, 0x10, RZ ;  /* 0x00000010080b7819 */ /* 0x000fe200000006ff */
[C---:B------:R-:W-:Y:S01]  /*2ce0*/  FFMA.FTZ R8, R72.reuse, R5, R9 ;  /* 0x0000000548087223 */ /* 0x040fe20000010009 */
[C---:B------:R-:W-:Y:S01]  /*2cf0*/  PRMT R5, R7.reuse, 0x7632, R5 ;  /* 0x0000763207057816 */ /* 0x040fe20000000005 */
[----:B------:R-:W3:Y:S01]  /*2d00*/  LDG.E.128 R20, desc[UR6][R100.64+0x35800] ;  /* 0x0358000664147981 */ /* 0x000ee2000c1e1d00 */
[----:B------:R-:W-:Y:S01]  /*2d10*/  SHF.L.U32 R10, R7, 0x10, RZ ;  /* 0x00000010070a7819 */ /* 0x000fe200000006ff */
[----:B------:R-:W-:Y:S01]  /*2d20*/  FFMA.FTZ R11, R72, R11, R38 ;  /* 0x0000000b480b7223 */ /* 0x000fe20000010026 */
[----:B------:R-:W-:Y:S01]  /*2d30*/  FFMA.FTZ R6, R73, R6, R8 ;  /* 0x0000000649067223 */ /* 0x000fe20000010008 */
[----:B------:R-:W-:-:S02]  /*2d40*/  SHF.L.U32 R4, R4, 0x10, RZ ;  /* 0x0000001004047819 */ /* 0x000fc400000006ff */
[----:B------:R-:W-:Y:S01]  /*2d50*/  SHF.L.U32 R8, R5, 0x10, RZ ;  /* 0x0000001005087819 */ /* 0x000fe200000006ff */
[----:B------:R-:W-:Y:S02]  /*2d60*/  FFMA.FTZ R11, R73, R10, R11 ;  /* 0x0000000a490b7223 */ /* 0x000fe4000001000b */
[----:B------:R-:W3:Y:S01]  /*2d70*/  LDG.E.128 R72, desc[UR6][R100.64+0x32000] ;  /* 0x0320000664487981 */ /* 0x000ee2000c1e1d00 */
[C---:B------:R-:W-:Y:S01]  /*2d80*/  FFMA.FTZ R5, R3.reuse, R4, R6 ;  /* 0x0000000403057223 */ /* 0x040fe20000010006 */
[----:B----4-:R-:W-:Y:S02]  /*2d90*/  IMAD.U32 R7, R12, 0x10000, RZ ;  /* 0x000100000c077824 */ /* 0x010fe400078e00ff */
[----:B------:R-:W-:Y:S01]  /*2da0*/  FFMA.FTZ R3, R3, R8, R11 ;  /* 0x0000000803037223 */ /* 0x000fe2000001000b */
[----:B-----5:R-:W-:Y:S02]  /*2db0*/  SHF.L.U32 R10, R24, 0x10, RZ ;  /* 0x00000010180a7819 */ /* 0x020fe400000006ff */
[----:B------:R-:W-:-:S02]  /*2dc0*/  PRMT R12, R12, 0x7632, R12 ;  /* 0x000076320c0c7816 */ /* 0x000fc4000000000c */
[----:B------:R-:W-:Y:S01]  /*2dd0*/  PRMT R11, R24, 0x7632, R11 ;  /* 0x00007632180b7816 */ /* 0x000fe2000000000b */
[----:B------:R-:W-:Y:S01]  /*2de0*/  FFMA.FTZ R36, R10, R7, R39 ;  /* 0x000000070a247223 */ /* 0x000fe20000010027 */
[----:B------:R-:W-:Y:S02]  /*2df0*/  SHF.L.U32 R24, R12, 0x10, RZ ;  /* 0x000000100c187819 */ /* 0x000fe400000006ff */
[----:B------:R-:W-:Y:S02]  /*2e00*/  SHF.L.U32 R11, R11, 0x10, RZ ;  /* 0x000000100b0b7819 */ /* 0x000fe400000006ff */
[C---:B------:R-:W-:Y:S02]  /*2e10*/  PRMT R7, R27.reuse, 0x7632, R7 ;  /* 0x000076321b077816 */ /* 0x040fe40000000007 */
[----:B------:R-:W-:Y:S01]  /*2e20*/  SHF.L.U32 R6, R27, 0x10, RZ ;  /* 0x000000101b067819 */ /* 0x000fe200000006ff */
[----:B------:R-:W-:Y:S01]  /*2e30*/  FFMA.FTZ R27, R11, R24, R36 ;  /* 0x000000180b1b7223 */ /* 0x000fe20000010024 */
[----:B------:R-:W-:Y:S01]  /*2e40*/  PRMT R24, R13, 0x7632, R24 ;  /* 0x000076320d187816 */ /* 0x000fe20000000018 */
[----:B------:R-:W-:Y:S01]  /*2e50*/  IMAD.U32 R9, R26, 0x10000, RZ ;  /* 0x000100001a097824 */ /* 0x000fe200078e00ff */
[----:B------:R-:W-:-:S02]  /*2e60*/  PRMT R12, R25, 0x7632, R12 ;  /* 0x00007632190c7816 */ /* 0x000fc4000000000c */
[----:B------:R-:W-:Y:S02]  /*2e70*/  SHF.L.U32 R4, R25, 0x10, RZ ;  /* 0x0000001019047819 */ /* 0x000fe400000006ff */
[----:B------:R-:W-:Y:S02]  /*2e80*/  SHF.L.U32 R13, R13, 0x10, RZ ;  /* 0x000000100d0d7819 */ /* 0x000fe400000006ff */
[----:B------:R-:W-:Y:S02]  /*2e90*/  PRMT R8, R26, 0x7632, R8 ;  /* 0x000076321a087816 */ /* 0x000fe40000000008 */
[C---:B------:R-:W-:Y:S02]  /*2ea0*/  PRMT R26, R80.reuse, 0x7632, R26 ;  /* 0x00007632501a7816 */ /* 0x040fe4000000001a */
[----:B------:R-:W-:Y:S01]  /*2eb0*/  SHF.L.U32 R80, R80, 0x10, RZ ;  /* 0x0000001050507819 */ /* 0x000fe200000006ff */
[----:B------:R-:W-:Y:S01]  /*2ec0*/  IMAD.U32 R12, R12, 0x10000, RZ ;  /* 0x000100000c0c7824 */ /* 0x000fe200078e00ff */
[----:B------:R-:W-:Y:S01]  /*2ed0*/  SHF.L.U32 R25, R24, 0x10, RZ ;  /* 0x0000001018197819 */ /* 0x000fe200000006ff */
[----:B------:R-:W-:Y:S01]  /*2ee0*/  FFMA.FTZ R13, R4, R13, R27 ;  /* 0x0000000d040d7223 */ /* 0x000fe2000001001b */
[----:B------:R-:W-:Y:S01]  /*2ef0*/  SHF.L.U32 R36, R26, 0x10, RZ ;  /* 0x000000101a247819 */ /* 0x000fe200000006ff */
[----:B------:R-:W-:-:S02]  /*2f00*/  FFMA.FTZ R80, R10, R80, R37 ;  /* 0x000000500a507223 */ /* 0x000fc40000010025 */
[----:B------:R-:W-:Y:S01]  /*2f10*/  FFMA.FTZ R26, R12, R25, R13 ;  /* 0x000000190c1a7223 */ /* 0x000fe2000001000d */
[----:B------:R-:W-:Y:S01]  /*2f20*/  SHF.L.U32 R13, R81, 0x10, RZ ;  /* 0x00000010510d7819 */ /* 0x000fe200000006ff */
[----:B------:R-:W-:Y:S01]  /*2f30*/  FFMA.FTZ R25, R11, R36, R80 ;  /* 0x000000240b197223 */ /* 0x000fe20000010050 */
[C---:B------:R-:W-:Y:S01]  /*2f40*/  SHF.L.U32 R24, R14.reuse, 0x10, RZ ;  /* 0x000000100e187819 */ /* 0x040fe200000006ff */
[----:B------:R-:W4:Y:S01]  /*2f50*/  LDG.E.128 R36, desc[UR6][R102.64+0x1800] ;  /* 0x0018000666247981 */ /* 0x000f22000c1e1d00 */
[----:B------:R-:W-:Y:S02]  /*2f60*/  PRMT R81, R81, 0x7632, R81 ;  /* 0x0000763251517816 */ /* 0x000fe40000000051 */
[----:B------:R-:W-:Y:S01]  /*2f70*/  PRMT R14, R14, 0x7632, R14 ;  /* 0x000076320e0e7816 */ /* 0x000fe2000000000e */
[----:B------:R-:W-:Y:S01]  /*2f80*/  FFMA.FTZ R115, R4, R13, R25 ;  /* 0x0000000d04737223 */ /* 0x000fe20000010019 */
[----:B------:R-:W-:Y:S01]  /*2f90*/  SHF.L.U32 R81, R81, 0x10, RZ ;  /* 0x0000001051517819 */ /* 0x000fe200000006ff */
[----:B------:R-:W-:Y:S01]  /*2fa0*/  FFMA.FTZ R113, R9, R24, R26 ;  /* 0x0000001809717223 */ /* 0x000fe2000001001a */
[----:B------:R-:W-:Y:S01]  /*2fb0*/  SHF.L.U32 R8, R8, 0x10, RZ ;  /* 0x0000001008087819 */ /* 0x000fe200000006ff */
[----:B------:R-:W-:Y:S01]  /*2fc0*/  IMAD.U32 R13, R14, 0x10000, RZ ;  /* 0x000100000e0d7824 */ /* 0x000fe200078e00ff */
[----:B------:R-:W5:Y:S01]  /*2fd0*/  LDG.E.128 R24, desc[UR6][R100.64+0x1800] ;  /* 0x0018000664187981 */ /* 0x000f62000c1e1d00 */
        /* <DEDUP_REMOVED lines=8> */
[--C-:B------:R-:W-:Y:S01]  /*3060*/  FFMA.FTZ R80, R6, R81, R13.reuse ;  /* 0x0000005106507223 */ /* 0x100fe2000001000d */
[C---:B------:R-:W-:Y:S01]  /*3070*/  PRMT R13, R83.reuse, 0x7632, R13 ;  /* 0x00007632530d7816 */ /* 0x040fe2000000000d */
[----:B------:R-:W-:Y:S02]  /*3080*/  IMAD.U32 R83, R83, 0x10000, RZ ;  /* 0x0001000053537824 */ /* 0x000fe400078e00ff */
[----:B------:R-:W-:Y:S01]  /*3090*/  FFMA.FTZ R113, R8, R113, R115 ;  /* 0x0000007108717223 */ /* 0x000fe20000010073 */
[----:B------:R-:W-:Y:S02]  /*30a0*/  SHF.L.U32 R14, R15, 0x10, RZ ;  /* 0x000000100f0e7819 */ /* 0x000fe400000006ff */
[----:B------:R-:W-:-:S02]  /*30b0*/  SHF.L.U32 R7, R7, 0x10, RZ ;  /* 0x0000001007077819 */ /* 0x000fc400000006ff */
[C---:B------:R-:W-:Y:S02]  /*30c0*/  PRMT R15, R16.reuse, 0x7632, R15 ;  /* 0x00007632100f7816 */ /* 0x040fe4000000000f */
[----:B------:R-:W-:Y:S01]  /*30d0*/  SHF.L.U32 R81, R16, 0x10, RZ ;  /* 0x0000001010517819 */ /* 0x000fe200000006ff */
[----:B------:R-:W-:Y:S01]  /*30e0*/  FFMA.FTZ R83, R6, R83, R113 ;  /* 0x0000005306537223 */ /* 0x000fe20000010071 */
[----:B------:R-:W-:Y:S01]  /*30f0*/  SHF.L.U32 R16, R13, 0x10, RZ ;  /* 0x000000100d107819 */ /* 0x000fe200000006ff */
[----:B------:R-:W-:Y:S01]  /*3100*/  FFMA.FTZ R13, R7, R14, R80 ;  /* 0x0000000e070d7223 */ /* 0x000fe20000010050 */
[----:B------:R-:W-:Y:S02]  /*3110*/  IMAD.U32 R80, R15, 0x10000, RZ ;  /* 0x000100000f507824 */ /* 0x000fe400078e00ff */
[----:B------:R-:W-:Y:S01]  /*3120*/  FFMA.FTZ R82, R10, R81, R87 ;  /* 0x000000510a527223 */ /* 0x000fe20000010057 */
[----:B------:R-:W-:Y:S01]  /*3130*/  FFMA.FTZ R14, R7, R16, R83 ;  /* 0x00000010070e7223 */ /* 0x000fe20000010053 */
[----:B------:R-:W-:-:S02]  /*3140*/  PRMT R16, R76, 0x7632, R16 ;  /* 0x000076324c107816 */ /* 0x000fc40000000010 */
[----:B------:R-:W-:Y:S01]  /*3150*/  SHF.L.U32 R76, R76, 0x10, RZ ;  /* 0x000000104c4c7819 */ /* 0x000fe200000006ff */
[----:B------:R-:W-:Y:S01]  /*3160*/  FFMA.FTZ R87, R11, R80, R82 ;  /* 0x000000500b577223 */ /* 0x000fe20000010052 */
[C---:B------:R-:W-:Y:S01]  /*3170*/  SHF.L.U32 R15, R17.reuse, 0x10, RZ ;  /* 0x00000010110f7819 */ /* 0x040fe200000006ff */
[----:B------:R-:W4:Y:S01]  /*3180*/  LDG.E.128 R80, desc[UR6][R100.64+0x5000] ;  /* 0x0050000664507981 */ /* 0x000f22000c1e1d00 */
[----:B------:R-:W-:Y:S01]  /*3190*/  PRMT R17, R17, 0x7632, R17 ;  /* 0x0000763211117816 */ /* 0x000fe20000000011 */
[----:B------:R-:W-:Y:S01]  /*31a0*/  FFMA.FTZ R76, R10, R76, R85 ;  /* 0x0000004c0a4c7223 */ /* 0x000fe20000010055 */
[----:B------:R-:W-:Y:S01]  /*31b0*/  SHF.L.U32 R16, R16, 0x10, RZ ;  /* 0x0000001010107819 */ /* 0x000fe200000006ff */
[----:B------:R-:W-:Y:S01]  /*31c0*/  FFMA.FTZ R15, R4, R15, R87 ;  /* 0x0000000f040f7223 */ /* 0x000fe20000010057 */
[----:B------:R-:W-:Y:S02]  /*31d0*/  SHF.L.U32 R17, R17, 0x10, RZ ;  /* 0x0000001011117819 */ /* 0x000fe400000006ff */
[----:B------:R-:W-:Y:S01]  /*31e0*/  PRMT R84, R77, 0x7632, R84 ;  /* 0x000076324d547816 */ /* 0x000fe20000000054 */
[----:B------:R-:W-:Y:S01]  /*31f0*/  FFMA.FTZ R87, R11, R16, R76 ;  /* 0x000000100b577223 */ /* 0x000fe2000001004c */
[----:B------:R-:W-:Y:S01]  /*3200*/  IMAD.U32 R77, R77, 0x10000, RZ ;  /* 0x000100004d4d7824 */ /* 0x000fe200078e00ff */
[----:B------:R-:W-:Y:S01]  /*3210*/  SHF.L.U32 R16, R18, 0x10, RZ ;  /* 0x0000001012107819 */ /* 0x000fe200000006ff */
[----:B------:R-:W-:Y:S01]  /*3220*/  FFMA.FTZ R76, R12, R17, R15 ;  /* 0x000000110c4c7223 */ /* 0x000fe2000001000f */
[----:B------:R-:W-:Y:S01]  /*3230*/  PRMT R18, R18, 0x7632, R18 ;  /* 0x0000763212127816 */ /* 0x000fe20000000012 */
[----:B------:R-:W-:Y:S01]  /*3240*/  FFMA.FTZ R77, R4, R77, R87 ;  /* 0x0000004d044d7223 */ /* 0x000fe20000010057 */
[----:B------:R-:W-:Y:S01]  /*3250*/  SHF.L.U32 R85, R84, 0x10, RZ ;  /* 0x0000001054557819 */ /* 0x000fe200000006ff */
[----:B------:R-:W-:Y:S01]  /*3260*/  FFMA.FTZ R17, R9, R16, R76 ;  /* 0x0000001009117223 */ /* 0x000fe2000001004c */
[----:B------:R-:W-:-:S02]  /*3270*/  SHF.L.U32 R15, R18, 0x10, RZ ;  /* 0x00000010120f7819 */ /* 0x000fc400000006ff */
[----:B------:R-:W-:Y:S01]  /*3280*/  SHF.L.U32 R16, R78, 0x10, RZ ;  /* 0x000000104e107819 */ /* 0x000fe200000006ff */
[----:B------:R-:W-:Y:S02]  /*3290*/  FFMA.FTZ R18, R12, R85, R77 ;  /* 0x000000550c127223 */ /* 0x000fe4000001004d */
[----:B------:R-:W4:Y:S02]  /*32a0*/  LDG.E.128 R84, desc[UR6][R100.64+0x8800] ;  /* 0x0088000664547981 */ /* 0x000f24000c1e1d00 */
[----:B------:R-:W-:Y:S01]  /*32b0*/  FFMA.FTZ R113, R9, R16, R18 ;  /* 0x0000001009717223 */ /* 0x000fe20000010012 */
[C---:B------:R-:W-:Y:S02]  /*32c0*/  PRMT R16, R52.reuse, 0x7632, R16 ;  /* 0x0000763234107816 */ /* 0x040fe40000000010 */
[----:B------:R-:W-:Y:S01]  /*32d0*/  SHF.L.U32 R52, R52, 0x10, RZ ;  /* 0x0000001034347819 */ /* 0x000fe200000006ff */
[----:B------:R-:W-:Y:S01]  /*32e0*/  FFMA.FTZ R17, R8, R15, R17 ;  /* 0x0000000f08117223 */ /* 0x000fe20000010011 */
[----:B------:R-:W-:Y:S01]  /*32f0*/  IMAD.U32 R15, R19, 0x10000, RZ ;  /* 0x00010000130f7824 */ /* 0x000fe200078e00ff */
[----:B------:R-:W-:-:S02]  /*3300*/  SHF.L.U32 R16, R16, 0x10, RZ ;  /* 0x0000001010107819 */ /* 0x000fc400000006ff */
[----:B------:R-:W-:Y:S01]  /*3310*/  FFMA.FTZ R52, R10, R52, R111 ;  /* 0x000000340a347223 */ /* 0x000fe2000001006f */
[--C-:B------:R-:W-:Y:S01]  /*3320*/  FFMA.FTZ R18, R6, R15, R17.reuse ;  /* 0x0000000f06127223 */ /* 0x100fe20000010011 */
[----:B------:R-:W-:Y:S02]  /*3330*/  PRMT R78, R78, 0x7632, R78 ;  /* 0x000076324e4e7816 */ /* 0x000fe4000000004e */
[C---:B------:R-:W-:Y:S01]  /*3340*/  PRMT R17, R53.reuse, 0x7632, R17 ;  /* 0x0000763235117816 */ /* 0x040fe20000000011 */
[----:B------:R-:W-:Y:S02]  /*3350*/  IMAD.U32 R53, R53, 0x10000, RZ ;  /* 0x0001000035357824 */ /* 0x000fe400078e00ff */
[----:B------:R-:W-:Y:S01]  /*3360*/  FFMA.FTZ R111, R11, R16, R52 ;  /* 0x000000100b6f7223 */ /* 0x000fe20000010034 */
[----:B------:R-:W-:Y:S02]  /*3370*/  SHF.L.U32 R77, R78, 0x10, RZ ;  /* 0x000000104e4d7819 */ /* 0x000fe400000006ff */
[----:B------:R-:W-:Y:S01]  /*3380*/  SHF.L.U32 R17, R17, 0x10, RZ ;  /* 0x0000001011117819 */ /* 0x000fe200000006ff */
[----:B------:R-:W-:Y:S01]  /*3390*/  FFMA.FTZ R53, R4, R53, R111 ;  /* 0x0000003504357223 */ /* 0x000fe2000001006f */
[----:B------:R-:W-:-:S02]  /*33a0*/  PRMT R19, R19, 0x7632, R19 ;  /* 0x0000763213137816 */ /* 0x000fc40000000013 */
[C---:B------:R-:W-:Y:S01]  /*33b0*/  SHF.L.U32 R15, R79.reuse, 0x10, RZ ;  /* 0x000000104f0f7819 */ /* 0x040fe200000006ff */
[----:B------:R-:W-:Y:S01]  /*33c0*/  FFMA.FTZ R77, R8, R77, R113 ;  /* 0x0000004d084d7223 */ /* 0x000fe20000010071 */
[----:B------:R-:W-:Y:S01]  /*33d0*/  PRMT R79, R79, 0x7632, R79 ;  /* 0x000076324f4f7816 */ /* 0x000fe2000000004f */
[----:B------:R-:W-:Y:S01]  /*33e0*/  FFMA.FTZ R78, R12, R17, R53 ;  /* 0x000000110c4e7223 */ /* 0x000fe20000010035 */
[C---:B------:R-:W-:Y:S02]  /*33f0*/  SHF.L.U32 R52, R54.reuse, 0x10, RZ ;  /* 0x0000001036347819 */ /* 0x040fe400000006ff */
[----:B------:R-:W-:Y:S02]  /*3400*/  PRMT R54, R54, 0x7632, R54 ;  /* 0x0000763236367816 */ /* 0x000fe40000000036 */
[----:B------:R-:W-:Y:S01]  /*3410*/  SHF.L.U32 R16, R19, 0x10, RZ ;  /* 0x0000001013107819 */ /* 0x000fe200000006ff */
[----:B------:R-:W-:Y:S01]  /*3420*/  FFMA.FTZ R77, R6, R15, R77 ;  /* 0x0000000f064d7223 */ /* 0x000fe2000001004d */
[----:B------:R-:W-:Y:S01]  /*3430*/  SHF.L.U32 R76, R79, 0x10, RZ ;  /* 0x000000104f4c7819 */ /* 0x000fe200000006ff */
[----:B------:R-:W-:Y:S01]  /*3440*/  FFMA.FTZ R53, R9, R52, R78 ;  /* 0x0000003409357223 */ /* 0x000fe2000001004e */
[----:B------:R-:W-:-:S02]  /*3450*/  IMAD.U32 R17, R54, 0x10000, RZ ;  /* 0x0001000036117824 */ /* 0x000fc400078e00ff */
[C---:B------:R-:W-:Y:S01]  /*3460*/  FFMA.FTZ R15, R7.reuse, R16, R18 ;  /* 0x00000010070f7223 */ /* 0x040fe20000010012 */
[C---:B------:R-:W-:Y:S01]  /*3470*/  SHF.L.U32 R16, R68.reuse, 0x10, RZ ;  /* 0x0000001044107819 */ /* 0x040fe200000006ff */
[----:B------:R-:W-:Y:S01]  /*3480*/  FFMA.FTZ R76, R7, R76, R77 ;  /* 0x0000004c074c7223 */ /* 0x000fe2000001004d */
[----:B------:R-:W-:Y:S01]  /*3490*/  PRMT R68, R68, 0x7632, R68 ;  /* 0x0000763244447816 */ /* 0x000fe20000000044 */
[----:B------:R-:W-:Y:S01]  /*34a0*/  FFMA.FTZ R17, R8, R17, R53 ;  /* 0x0000001108117223 */ /* 0x000fe20000010035 */
[C---:B------:R-:W-:Y:S02]  /*34b0*/  PRMT R77, R55.reuse, 0x7632, R77 ;  /* 0x00007632374d7816 */ /* 0x040fe4000000004d */
[----:B------:R-:W-:Y:S02]  /*34c0*/  SHF.L.U32 R19, R55, 0x10, RZ ;  /* 0x0000001037137819 */ /* 0x000fe400000006ff */
[----:B------:R-:W4:Y:S01]  /*34d0*/  LDG.E.128 R52, desc[UR6][R100.64+0xc000] ;  /* 0x00c0000664347981 */ /* 0x000f22000c1e1d00 */
[----:B------:R-:W-:Y:S01]  /*34e0*/  SHF.L.U32 R68, R68, 0x10, RZ ;  /* 0x0000001044447819 */ /* 0x000fe200000006ff */
[----:B------:R-:W-:Y:S01]  /*34f0*/  FFMA.FTZ R16, R10, R16, R109 ;  /* 0x000000100a107223 */ /* 0x000fe2000001006d */
[----:B------:R-:W-:-:S02]  /*3500*/  PRMT R18, R40, 0x7632, R18 ;  /* 0x0000763228127816 */ /* 0x000fc40000000012 */
[----:B------:R-:W-:Y:S01]  /*3510*/  SHF.L.U32 R40, R40, 0x10, RZ ;  /* 0x0000001028287819 */ /* 0x000fe200000006ff */
[----:B------:R-:W-:Y:S02]  /*3520*/  IMAD.U32 R79, R69, 0x10000, RZ ;  /* 0x00010000454f7824 */ /* 0x000fe400078e00ff */
[C---:B------:R-:W-:Y:S01]  /*3530*/  FFMA.FTZ R109, R11.reuse, R68, R16 ;  /* 0x000000440b6d7223 */ /* 0x040fe20000010010 */
[----:B------:R-:W-:Y:S01]  /*3540*/  SHF.L.U32 R18, R18, 0x10, RZ ;  /* 0x0000001012127819 */ /* 0x000fe200000006ff */
[----:B------:R-:W-:Y:S02]  /*3550*/  FFMA.FTZ R40, R10, R40, R107 ;  /* 0x000000280a287223 */ /* 0x000fe4000001006b */
[----:B------:R-:W-:Y:S01]  /*3560*/  FFMA.FTZ R79, R4, R79, R109 ;  /* 0x0000004f044f7223 */ /* 0x000fe2000001006d */
[----:B------:R-:W-:Y:S01]  /*3570*/  FFMA.FTZ R78, R6, R19, R17 ;  /* 0x00000013064e7223 */ /* 0x000fe20000010011 */
[----:B------:R-:W-:Y:S02]  /*3580*/  FFMA.FTZ R109, R11, R18, R40 ;  /* 0x000000120b6d7223 */ /* 0x000fe40000010028 */
[----:B------:R-:W4:Y:S01]  /*3590*/  LDG.E.128 R16, desc[UR6][R100.64+0xf800] ;  /* 0x00f8000664107981 */ /* 0x000f22000c1e1d00 */
[----:B------:R-:W-:-:S02]  /*35a0*/  PRMT R69, R69, 0x7632, R69 ;  /* 0x0000763245457816 */ /* 0x000fc40000000045 */
[C---:B------:R-:W-:Y:S02]  /*35b0*/  SHF.L.U32 R107, R41.reuse, 0x10, RZ ;  /* 0x00000010296b7819 */ /* 0x040fe400000006ff */
[----:B------:R-:W-:Y:S02]  /*35c0*/  PRMT R41, R41, 0x7632, R41 ;  /* 0x0000763229297816 */ /* 0x000fe40000000029 */
[----:B------:R-:W-:Y:S01]  /*35d0*/  SHF.L.U32 R69, R69, 0x10, RZ ;  /* 0x0000001045457819 */ /* 0x000fe200000006ff */
[----:B------:R-:W-:Y:S01]  /*35e0*/  FFMA.FTZ R107, R4, R107, R109 ;  /* 0x0000006b046b7223 */ /* 0x000fe2000001006d */
[----:B------:R-:W-:Y:S01]  /*35f0*/  SHF.L.U32 R41, R41, 0x10, RZ ;  /* 0x0000001029297819 */ /* 0x000fe200000006ff */
[C---:B------:R-:W-:Y:S01]  /*3600*/  IMAD.U32 R40, R70.reuse, 0x10000, RZ ;  /* 0x0001000046287824 */ /* 0x040fe200078e00ff */
[----:B------:R-:W-:Y:S01]  /*3610*/  PRMT R70, R70, 0x7632, R70 ;  /* 0x0000763246467816 */ /* 0x000fe20000000046 */
[--C-:B------:R-:W-:Y:S01]  /*3620*/  FFMA.FTZ R68, R12, R69, R79.reuse ;  /* 0x000000450c447223 */ /* 0x100fe2000001004f */
[----:B------:R-:W-:Y:S01]  /*3630*/  PRMT R79, R42, 0x7632, R79 ;  /* 0x000076322a4f7816 */ /* 0x000fe2000000004f */
[----:B------:R-:W-:Y:S01]  /*3640*/  FFMA.FTZ R107, R12, R41, R107 ;  /* 0x000000290c6b7223 */ /* 0x000fe2000001006b */
[----:B------:R-:W-:Y:S01]  /*3650*/  SHF.L.U32 R42, R42, 0x10, RZ ;  /* 0x000000102a2a7819 */ /* 0x000fe200000006ff */
[----:B------:R-:W-:Y:S01]  /*3660*/  FFMA.FTZ R69, R9, R40, R68 ;  /* 0x0000002809457223 */ /* 0x000fe20000010044 */
[----:B------:R-:W-:-:S02]  /*3670*/  SHF.L.U32 R41, R70, 0x10, RZ ;  /* 0x0000001046297819 */ /* 0x000fc400000006ff */
[----:B------:R-:W-:Y:S01]  /*3680*/  SHF.L.U32 R79, R79, 0x10, RZ ;  /* 0x000000104f4f7819 */ /* 0x000fe200000006ff */
[----:B------:R-:W-:Y:S01]  /*3690*/  FFMA.FTZ R42, R9, R42, R107 ;  /* 0x0000002a092a7223 */ /* 0x000fe2000001006b */
[C---:B------:R-:W-:Y:S01]  /*36a0*/  PRMT R40, R71.reuse, 0x7632, R40 ;  /* 0x0000763247287816 */ /* 0x040fe20000000028 */
[----:B------:R-:W-:Y:S01]  /*36b0*/  FFMA.FTZ R41, R8, R41, R69 ;  /* 0x0000002908297223 */ /* 0x000fe20000010045 */
[----:B------:R-:W-:Y:S01]  /*36c0*/  SHF.L.U32 R71, R71, 0x10, RZ ;  /* 0x0000001047477819 */ /* 0x000fe200000006ff */
[C---:B------:R-:W-:Y:S01]  /*36d0*/  IMAD.U32 R69, R43.reuse, 0x10000, RZ ;  /* 0x000100002b457824 */ /* 0x040fe200078e00ff */
[----:B------:R-:W-:Y:S01]  /*36e0*/  SHF.L.U32 R68, R60, 0x10, RZ ;  /* 0x000000103c447819 */ /* 0x000fe200000006ff */
[----:B------:R-:W-:Y:S01]  /*36f0*/  FFMA.FTZ R42, R8, R79, R42 ;  /* 0x0000004f082a7223 */ /* 0x000fe2000001002a */
[----:B------:R-:W-:Y:S01]  /*3700*/  PRMT R60, R60, 0x7632, R60 ;  /* 0x000076323c3c7816 */ /* 0x000fe2000000003c */
[C---:B------:R-:W-:Y:S01]  /*3710*/  FFMA.FTZ R41, R6.reuse, R71, R41 ;  /* 0x0000004706297223 */ /* 0x040fe20000010029 */
[----:B------:R-:W-:Y:S01]  /*3720*/  PRMT R43, R43, 0x7632, R43 ;  /* 0x000076322b2b7816 */ /* 0x000fe2000000002b */
[----:B------:R-:W-:Y:S01]  /*3730*/  FFMA.FTZ R107, R6, R69, R42 ;  /* 0x00000045066b7223 */ /* 0x000fe2000001002a */
[----:B------:R-:W-:Y:S01]  /*3740*/  FFMA.FTZ R88, R10, R68, R105 ;  /* 0x000000440a587223 */ /* 0x000fe20000010069 */
[----:B------:R-:W-:Y:S01]  /*3750*/  SHF.L.U32 R60, R60, 0x10, RZ ;  /* 0x000000103c3c7819 */ /* 0x000fe200000006ff */
[----:B------:R-:W4:Y:S01]  /*3760*/  LDG.E.128 R68, desc[UR6][R100.64+0x13000] ;  /* 0x0130000664447981 */ /* 0x000f22000c1e1d00 */
[----:B------:R-:W-:Y:S01]  /*3770*/  IMAD.U32 R42, R43, 0x10000, RZ ;  /* 0x000100002b2a7824 */ /* 0x000fe200078e00ff */
[----:B------:R-:W-:-:S02]  /*3780*/  SHF.L.U32 R43, R61, 0x10, RZ ;  /* 0x000000103d2b7819 */ /* 0x000fc400000006ff */
[----:B------:R-:W-:Y:S01]  /*3790*/  SHF.L.U32 R77, R77, 0x10, RZ ;  /* 0x000000104d4d7819 */ /* 0x000fe200000006ff */
[----:B------:R-:W-:Y:S01]  /*37a0*/  FFMA.FTZ R105, R11, R60, R88 ;  /* 0x0000003c0b697223 */ /* 0x000fe20000010058 */
[----:B------:R-:W-:Y:S02]  /*37b0*/  PRMT R61, R61, 0x7632, R61 ;  /* 0x000076323d3d7816 */ /* 0x000fe4000000003d */
[----:B------:R-:W-:Y:S01]  /*37c0*/  SHF.L.U32 R40, R40, 0x10, RZ ;  /* 0x0000001028287819 */ /* 0x000fe200000006ff */
[----:B------:R-:W-:Y:S01]  /*37d0*/  FFMA.FTZ R78, R7, R77, R78 ;  /* 0x0000004d074e7223 */ /* 0x000fe2000001004e */
[----:B------:R-:W-:Y:S01]  /*37e0*/  PRMT R88, R48, 0x7632, R88 ;  /* 0x0000763230587816 */ /* 0x000fe20000000058 */
[----:B------:R-:W-:Y:S01]  /*37f0*/  FFMA.FTZ R105, R4, R43, R105 ;  /* 0x0000002b04697223 */ /* 0x000fe20000010069 */
[----:B------:R-:W-:Y:S01]  /*3800*/  SHF.L.U32 R61, R61, 0x10, RZ ;  /* 0x000000103d3d7819 */ /* 0x000fe200000006ff */
[C---:B------:R-:W-:Y:S01]  /*3810*/  FFMA.FTZ R79, R7.reuse, R40, R41 ;  /* 0x00000028074f7223 */ /* 0x040fe20000010029 */
[----:B------:R-:W-:Y:S01]  /*3820*/  SHF.L.U32 R90, R48, 0x10, RZ ;  /* 0x00000010305a7819 */ /* 0x000fe200000006ff */
[----:B------:R-:W-:Y:S01]  /*3830*/  FFMA.FTZ R77, R7, R42, R107 ;  /* 0x0000002a074d7223 */ /* 0x000fe2000001006b */
[C---:B------:R-:W-:Y:S01]  /*3840*/  PRMT R60, R62.reuse, 0x7632, R60 ;  /* 0x000076323e3c7816 */ /* 0x040fe2000000003c */
[----:B------:R-:W4:Y:S01]  /*3850*/  LDG.E.128 R40, desc[UR6][R100.64+0x16800] ;  /* 0x0168000664287981 */ /* 0x000f22000c1e1d00 */
[----:B------:R-:W-:-:S02]  /*3860*/  SHF.L.U32 R62, R62, 0x10, RZ ;  /* 0x000000103e3e7819 */ /* 0x000fc400000006ff */
[----:B------:R-:W-:Y:S01]  /*3870*/  SHF.L.U32 R92, R88, 0x10, RZ ;  /* 0x00000010585c7819 */ /* 0x000fe200000006ff */
[----:B------:R-:W-:Y:S01]  /*3880*/  FFMA.FTZ R88, R12, R61, R105 ;  /* 0x0000003d0c587223 */ /* 0x000fe20000010069 */
[----:B------:R-:W-:Y:S01]  /*3890*/  FFMA.FTZ R94, R10, R90, R99 ;  /* 0x0000005a0a5e7223 */ /* 0x000fe20000010063 */
[C---:B------:R-:W-:Y:S02]  /*38a0*/  PRMT R90, R49.reuse, 0x7632, R90 ;  /* 0x00007632315a7816 */ /* 0x040fe4000000005a */
[----:B------:R-:W-:Y:S01]  /*38b0*/  SHF.L.U32 R99, R49, 0x10, RZ ;  /* 0x0000001031637819 */ /* 0x000fe200000006ff */
[----:B------:R-:W-:Y:S01]  /*38c0*/  FFMA.FTZ R61, R9, R62, R88 ;  /* 0x0000003e093d7223 */ /* 0x000fe20000010058 */
[----:B------:R-:W-:Y:S01]  /*38d0*/  SHF.L.U32 R49, R60, 0x10, RZ ;  /* 0x000000103c317819 */ /* 0x000fe200000006ff */
[----:B------:R-:W-:Y:S01]  /*38e0*/  FFMA.FTZ R107, R11, R92, R94 ;  /* 0x0000005c0b6b7223 */ /* 0x000fe2000001005e */
[C---:B------:R-:W-:Y:S01]  /*38f0*/  PRMT R48, R63.reuse, 0x7632, R48 ;  /* 0x000076323f307816 */ /* 0x040fe20000000030 */
[C---:B------:R-:W-:Y:S01]  /*3900*/  IMAD.U32 R88, R56.reuse, 0x10000, RZ ;  /* 0x0001000038587824 */ /* 0x040fe200078e00ff */
[----:B------:R-:W-:Y:S01]  /*3910*/  PRMT R62, R56, 0x7632, R62 ;  /* 0x00007632383e7816 */ /* 0x000fe2000000003e */
[----:B------:R-:W-:-:S02]  /*3920*/  IMAD.U32 R63, R63, 0x10000, RZ ;  /* 0x000100003f3f7824 */ /* 0x000fc400078e00ff */
[----:B------:R-:W-:Y:S01]  /*3930*/  FFMA.FTZ R49, R8, R49, R61 ;  /* 0x0000003108317223 */ /* 0x000fe2000001003d */
[----:B------:R-:W-:Y:S01]  /*3940*/  SHF.L.U32 R56, R50, 0x10, RZ ;  /* 0x0000001032387819 */ /* 0x000fe200000006ff */
[----:B------:R-:W-:Y:S01]  /*3950*/  FFMA.FTZ R99, R4, R99, R107 ;  /* 0x0000006304637223 */ /* 0x000fe2000001006b */
        /* <DEDUP_REMOVED lines=12> */
[----:B------:R-:W4:Y:S02]  /*3a20*/  LDG.E.128 R60, desc[UR6][R100.64+0x1a000] ;  /* 0x01a00006643c7981 */ /* 0x000f24000c1e1d00 */
[----:B------:R-:W-:Y:S01]  /*3a30*/  FFMA.FTZ R57, R4, R57, R105 ;  /* 0x0000003904397223 */ /* 0x000fe20000010069 */
[----:B------:R-:W-:Y:S01]  /*3a40*/  FFMA.FTZ R97, R8, R49, R97 ;  /* 0x0000003108617223 */ /* 0x000fe20000010061 */
[----:B------:R-:W-:-:S02]  /*3a50*/  SHF.L.U32 R49, R51, 0x10, RZ ;  /* 0x0000001033317819 */ /* 0x000fc400000006ff */
[----:B------:R-:W-:Y:S01]  /*3a60*/  PRMT R56, R51, 0x7632, R56 ;  /* 0x0000763233387816 */ /* 0x000fe20000000038 */
[--C-:B------:R-:W-:Y:S01]  /*3a70*/  FFMA.FTZ R92, R12, R99, R57.reuse ;  /* 0x000000630c5c7223 */ /* 0x100fe20000010039 */
[----:B------:R-:W-:Y:S01]  /*3a80*/  PRMT R57, R64, 0x7632, R57 ;  /* 0x0000763240397816 */ /* 0x000fe20000000039 */
[----:B------:R-:W-:Y:S01]  /*3a90*/  IMAD.U32 R48, R48, 0x10000, RZ ;  /* 0x0001000030307824 */ /* 0x000fe200078e00ff */
[----:B------:R-:W-:Y:S01]  /*3aa0*/  SHF.L.U32 R94, R64, 0x10, RZ ;  /* 0x00000010405e7819 */ /* 0x000fe200000006ff */
[----:B------:R-:W-:Y:S01]  /*3ab0*/  FFMA.FTZ R90, R6, R49, R97 ;  /* 0x00000031065a7223 */ /* 0x000fe20000010061 */
[----:B------:R-:W-:Y:S01]  /*3ac0*/  SHF.L.U32 R56, R56, 0x10, RZ ;  /* 0x0000001038387819 */ /* 0x000fe200000006ff */
[----:B------:R-:W-:Y:S01]  /*3ad0*/  IMAD.U32 R64, R58, 0x10000, RZ ;  /* 0x000100003a407824 */ /* 0x000fe200078e00ff */
[----:B------:R-:W-:Y:S01]  /*3ae0*/  SHF.L.U32 R96, R57, 0x10, RZ ;  /* 0x0000001039607819 */ /* 0x000fe200000006ff */
[----:B------:R-:W-:Y:S01]  /*3af0*/  FFMA.FTZ R94, R10, R94, R89 ;  /* 0x0000005e0a5e7223 */ /* 0x000fe20000010059 */
[C---:B------:R-:W-:Y:S01]  /*3b00*/  FFMA.FTZ R88, R7.reuse, R48, R88 ;  /* 0x0000003007587223 */ /* 0x040fe20000010058 */
[----:B------:R-:W-:Y:S01]  /*3b10*/  PRMT R58, R58, 0x7632, R58 ;  /* 0x000076323a3a7816 */ /* 0x000fe2000000003a */
[----:B------:R-:W4:Y:S01]  /*3b20*/  LDG.E.128 R48, desc[UR6][R100.64+0x1d800] ;  /* 0x01d8000664307981 */ /* 0x000f22000c1e1d00 */
[----:B------:R-:W-:Y:S01]  /*3b30*/  FFMA.FTZ R89, R7, R56, R90 ;  /* 0x0000003807597223 */ /* 0x000fe2000001005a */
[----:B------:R-:W-:Y:S01]  /*3b40*/  PRMT R56, R65, 0x7632, R56 ;  /* 0x0000763241387816 */ /* 0x000fe20000000038 */
[----:B------:R-:W-:Y:S01]  /*3b50*/  FFMA.FTZ R105, R11, R96, R94 ;  /* 0x000000600b697223 */ /* 0x000fe2000001005e */
[----:B------:R-:W-:Y:S01]  /*3b60*/  SHF.L.U32 R99, R65, 0x10, RZ ;  /* 0x0000001041637819 */ /* 0x000fe200000006ff */
[----:B------:R-:W-:Y:S01]  /*3b70*/  FFMA.FTZ R97, R9, R64, R92 ;  /* 0x0000004009617223 */ /* 0x000fe2000001005c */
[----:B------:R-:W-:-:S02]  /*3b80*/  SHF.L.U32 R57, R58, 0x10, RZ ;  /* 0x000000103a397819 */ /* 0x000fc400000006ff */
[C---:B------:R-:W-:Y:S01]  /*3b90*/  SHF.L.U32 R65, R59.reuse, 0x10, RZ ;  /* 0x000000103b417819 */ /* 0x040fe200000006ff */
[----:B------:R-:W-:Y:S01]  /*3ba0*/  FFMA.FTZ R99, R4, R99, R105 ;  /* 0x0000006304637223 */ /* 0x000fe20000010069 */
[----:B------:R-:W-:Y:S01]  /*3bb0*/  PRMT R64, R59, 0x7632, R64 ;  /* 0x000076323b407816 */ /* 0x000fe20000000040 */
[----:B------:R-:W-:Y:S02]  /*3bc0*/  IMAD.U32 R59, R56, 0x10000, RZ ;  /* 0x00010000383b7824 */ /* 0x000fe400078e00ff */
[----:B------:R-:W-:Y:S01]  /*3bd0*/  FFMA.FTZ R57, R8, R57, R97 ;  /* 0x0000003908397223 */ /* 0x000fe20000010061 */
[C---:B------:R-:W-:Y:S02]  /*3be0*/  PRMT R56, R66.reuse, 0x7632, R56 ;  /* 0x0000763242387816 */ /* 0x040fe40000000038 */
[----:B------:R-:W-:Y:S01]  /*3bf0*/  SHF.L.U32 R66, R66, 0x10, RZ ;  /* 0x0000001042427819 */ /* 0x000fe200000006ff */
[----:B------:R-:W-:Y:S01]  /*3c00*/  FFMA.FTZ R58, R12, R59, R99 ;  /* 0x0000003b0c3a7223 */ /* 0x000fe20000010063 */
[----:B------:R-:W-:Y:S01]  /*3c10*/  FFMA.FTZ R92, R6, R65, R57 ;  /* 0x00000041065c7223 */ /* 0x000fe20000010039 */
[----:B--2---:R-:W-:-:S02]  /*3c20*/  PRMT R90, R44, 0x7632, R90 ;  /* 0x000076322c5a7816 */ /* 0x004fc4000000005a */
[----:B------:R-:W-:Y:S01]  /*3c30*/  SHF.L.U32 R44, R44, 0x10, RZ ;  /* 0x000000102c2c7819 */ /* 0x000fe200000006ff */
[----:B------:R-:W-:Y:S01]  /*3c40*/  FFMA.FTZ R97, R9, R66, R58 ;  /* 0x0000004209617223 */ /* 0x000fe2000001003a */
[----:B------:R-:W-:Y:S02]  /*3c50*/  SHF.L.U32 R65, R56, 0x10, RZ ;  /* 0x0000001038417819 */ /* 0x000fe400000006ff */
[----:B------:R-:W-:Y:S01]  /*3c60*/  SHF.L.U32 R90, R90, 0x10, RZ ;  /* 0x000000105a5a7819 */ /* 0x000fe200000006ff */
[----:B------:R-:W-:Y:S01]  /*3c70*/  FFMA.FTZ R44, R10, R44, R91 ;  /* 0x0000002c0a2c7223 */ /* 0x000fe2000001005b */
[----:B------:R-:W2:Y:S01]  /*3c80*/  LDG.E.128 R56, desc[UR6][R100.64+0x21000] ;  /* 0x0210000664387981 */ /* 0x000ea2000c1e1d00 */
[----:B------:R-:W-:Y:S01]  /*3c90*/  FFMA.FTZ R97, R8, R65, R97 ;  /* 0x0000004108617223 */ /* 0x000fe20000010061 */
[----:B------:R-:W-:Y:S01]  /*3ca0*/  IMAD.U32 R65, R67, 0x10000, RZ ;  /* 0x0001000043417824 */ /* 0x000fe200078e00ff */
[----:B------:R-:W-:Y:S02]  /*3cb0*/  SHF.L.U32 R99, R45, 0x10, RZ ;  /* 0x000000102d637819 */ /* 0x000fe400000006ff */
[----:B------:R-:W-:Y:S01]  /*3cc0*/  PRMT R67, R67, 0x7632, R67 ;  /* 0x0000763243437816 */ /* 0x000fe20000000043 */
[----:B------:R-:W-:Y:S01]  /*3cd0*/  FFMA.FTZ R105, R11, R90, R44 ;  /* 0x0000005a0b697223 */ /* 0x000fe2000001002c */
[----:B------:R-:W-:Y:S01]  /*3ce0*/  PRMT R45, R45, 0x7632, R45 ;  /* 0x000076322d2d7816 */ /* 0x000fe2000000002d */
[----:B------:R-:W-:Y:S01]  /*3cf0*/  FFMA.FTZ R91, R6, R65, R97 ;  /* 0x00000041065b7223 */ /* 0x000fe20000010061 */
[----:B------:R-:W-:-:S02]  /*3d00*/  SHF.L.U32 R90, R64, 0x10, RZ ;  /* 0x00000010405a7819 */ /* 0x000fc400000006ff */
[----:B------:R-:W-:Y:S01]  /*3d10*/  SHF.L.U32 R44, R67, 0x10, RZ ;  /* 0x00000010432c7819 */ /* 0x000fe200000006ff */
[----:B------:R-:W-:Y:S01]  /*3d20*/  FFMA.FTZ R99, R4, R99, R105 ;  /* 0x0000006304637223 */ /* 0x000fe20000010069 */
[----:B------:R-:W-:Y:S01]  /*3d30*/  SHF.L.U32 R45, R45, 0x10, RZ ;  /* 0x000000102d2d7819 */ /* 0x000fe200000006ff */
[C---:B------:R-:W-:Y:S02]  /*3d40*/  IMAD.U32 R94, R46.reuse, 0x10000, RZ ;  /* 0x000100002e5e7824 */ /* 0x040fe400078e00ff */
[C---:B------:R-:W-:Y:S01]  /*3d50*/  FFMA.FTZ R90, R7.reuse, R90, R92 ;  /* 0x0000005a075a7223 */ /* 0x040fe2000001005c */
[----:B------:R-:W-:Y:S01]  /*3d60*/  FFMA.FTZ R91, R7, R44, R91 ;  /* 0x0000002c075b7223 */ /* 0x000fe2000001005b */
[----:B------:R-:W-:Y:S01]  /*3d70*/  PRMT R46, R46, 0x7632, R46 ;  /* 0x000076322e2e7816 */ /* 0x000fe2000000002e */
[----:B------:R-:W-:Y:S01]  /*3d80*/  FFMA.FTZ R96, R12, R45, R99 ;  /* 0x0000002d0c607223 */ /* 0x000fe20000010063 */
[C---:B---3--:R-:W-:Y:S01]  /*3d90*/  PRMT R44, R32.reuse, 0x7632, R44 ;  /* 0x00007632202c7816 */ /* 0x048fe2000000002c */
[----:B------:R-:W3:Y:S01]  /*3da0*/  LDG.E.128 R64, desc[UR6][R100.64+0x24800] ;  /* 0x0248000664407981 */ /* 0x000ee2000c1e1d00 */
[----:B------:R-:W-:Y:S01]  /*3db0*/  SHF.L.U32 R92, R32, 0x10, RZ ;  /* 0x00000010205c7819 */ /* 0x000fe200000006ff */
[----:B------:R-:W-:Y:S01]  /*3dc0*/  FFMA.FTZ R97, R9, R94, R96 ;  /* 0x0000005e09617223 */ /* 0x000fe20000010060 */
[----:B------:R-:W-:-:S02]  /*3dd0*/  SHF.L.U32 R45, R46, 0x10, RZ ;  /* 0x000000102e2d7819 */ /* 0x000fc400000006ff */
[----:B------:R-:W-:Y:S01]  /*3de0*/  SHF.L.U32 R44, R44, 0x10, RZ ;  /* 0x000000102c2c7819 */ /* 0x000fe200000006ff */
[----:B------:R-:W-:Y:S01]  /*3df0*/  FFMA.FTZ R92, R10, R92, R95 ;  /* 0x0000005c0a5c7223 */ /* 0x000fe2000001005f */
[C---:B------:R-:W-:Y:S01]  /*3e00*/  PRMT R46, R33.reuse, 0x7632, R46 ;  /* 0x00007632212e7816 */ /* 0x040fe2000000002e */
[----:B------:R-:W-:Y:S01]  /*3e10*/  FFMA.FTZ R45, R8, R45, R97 ;  /* 0x0000002d082d7223 */ /* 0x000fe20000010061 */
[----:B------:R-:W-:Y:S02]  /*3e20*/  IMAD.U32 R33, R33, 0x10000, RZ ;  /* 0x0001000021217824 */ /* 0x000fe400078e00ff */
[----:B------:R-:W-:Y:S01]  /*3e30*/  FFMA.FTZ R97, R11, R44, R92 ;  /* 0x0000002c0b617223 */ /* 0x000fe2000001005c */
[C---:B------:R-:W-:Y:S02]  /*3e40*/  PRMT R44, R28.reuse, 0x7632, R44 ;  /* 0x000076321c2c7816 */ /* 0x040fe4000000002c */
[----:B------:R-:W-:Y:S01]  /*3e50*/  SHF.L.U32 R28, R28, 0x10, RZ ;  /* 0x000000101c1c7819 */ /* 0x000fe200000006ff */
[----:B------:R-:W-:Y:S01]  /*3e60*/  FFMA.FTZ R33, R4, R33, R97 ;  /* 0x0000002104217223 */ /* 0x000fe20000010061 */
[----:B------:R-:W-:-:S02]  /*3e70*/  SHF.L.U32 R95, R46, 0x10, RZ ;  /* 0x000000102e5f7819 */ /* 0x000fc400000006ff */
[C---:B------:R-:W-:Y:S01]  /*3e80*/  PRMT R32, R47.reuse, 0x7632, R32 ;  /* 0x000076322f207816 */ /* 0x040fe20000000020 */
[----:B------:R-:W-:Y:S01]  /*3e90*/  FFMA.FTZ R94, R10, R28, R93 ;  /* 0x0000001c0a5e7223 */ /* 0x000fe2000001005d */
[----:B------:R-:W-:Y:S01]  /*3ea0*/  SHF.L.U32 R46, R44, 0x10, RZ ;  /* 0x000000102c2e7819 */ /* 0x000fe200000006ff */
[----:B------:R-:W-:Y:S01]  /*3eb0*/  FFMA.FTZ R44, R12, R95, R33 ;  /* 0x0000005f0c2c7223 */ /* 0x000fe20000010021 */
[C---:B------:R-:W-:Y:S02]  /*3ec0*/  PRMT R28, R34.reuse, 0x7632, R28 ;  /* 0x00007632221c7816 */ /* 0x040fe4000000001c */
[----:B------:R-:W-:Y:S02]  /*3ed0*/  SHF.L.U32 R47, R47, 0x10, RZ ;  /* 0x000000102f2f7819 */ /* 0x000fe400000006ff */
[----:B------:R-:W-:Y:S01]  /*3ee0*/  SHF.L.U32 R34, R34, 0x10, RZ ;  /* 0x0000001022227819 */ /* 0x000fe200000006ff */
[----:B------:R-:W-:Y:S01]  /*3ef0*/  FFMA.FTZ R97, R11, R46, R94 ;  /* 0x0000002e0b617223 */ /* 0x000fe2000001005e */
[----:B------:R-:W-:Y:S01]  /*3f00*/  PRMT R93, R29, 0x7632, R93 ;  /* 0x000076321d5d7816 */ /* 0x000fe2000000005d */
[----:B------:R-:W-:-:S02]  /*3f10*/  FFMA.FTZ R92, R6, R47, R45 ;  /* 0x0000002f065c7223 */ /* 0x000fc4000001002d */
[----:B------:R-:W-:Y:S01]  /*3f20*/  FFMA.FTZ R33, R9, R34, R44 ;  /* 0x0000002209217223 */ /* 0x000fe2000001002c */
[----:B------:R-:W-:Y:S01]  /*3f30*/  IMAD.U32 R95, R29, 0x10000, RZ ;  /* 0x000100001d5f7824 */ /* 0x000fe200078e00ff */
[----:B------:R-:W3:Y:S01]  /*3f40*/  LDG.E.128 R44, desc[UR6][R100.64+0x28000] ;  /* 0x02800006642c7981 */ /* 0x000ee2000c1e1d00 */
[----:B------:R-:W-:Y:S02]  /*3f50*/  SHF.L.U32 R29, R28, 0x10, RZ ;  /* 0x000000101c1d7819 */ /* 0x000fe400000006ff */
[----:B------:R-:W-:Y:S01]  /*3f60*/  SHF.L.U32 R93, R93, 0x10, RZ ;  /* 0x000000105d5d7819 */ /* 0x000fe200000006ff */
[----:B------:R-:W-:Y:S01]  /*3f70*/  FFMA.FTZ R95, R4, R95, R97 ;  /* 0x0000005f045f7223 */ /* 0x000fe20000010061 */
[----:B------:R-:W-:Y:S01]  /*3f80*/  PRMT R28, R30, 0x7632, R28 ;  /* 0x000076321e1c7816 */ /* 0x000fe2000000001c */
[----:B------:R-:W-:Y:S01]  /*3f90*/  FFMA.FTZ R33, R8, R29, R33 ;  /* 0x0000001d08217223 */ /* 0x000fe20000010021 */
[----:B------:R-:W-:Y:S01]  /*3fa0*/  SHF.L.U32 R30, R30, 0x10, RZ ;  /* 0x000000101e1e7819 */ /* 0x000fe200000006ff */
[----:B------:R-:W-:Y:S01]  /*3fb0*/  FFMA.FTZ R34, R12, R93, R95 ;  /* 0x0000005d0c227223 */ /* 0x000fe2000001005f */
[C---:B------:R-:W-:Y:S01]  /*3fc0*/  IMAD.U32 R29, R35.reuse, 0x10000, RZ ;  /* 0x00010000231d7824 */ /* 0x040fe200078e00ff */
[----:B------:R-:W-:-:S02]  /*3fd0*/  PRMT R35, R35, 0x7632, R35 ;  /* 0x0000763223237816 */ /* 0x000fc40000000023 */
[----:B------:R-:W-:Y:S01]  /*3fe0*/  SHF.L.U32 R32, R32, 0x10, RZ ;  /* 0x0000001020207819 */ /* 0x000fe200000006ff */
[----:B------:R-:W-:Y:S01]  /*3ff0*/  FFMA.FTZ R95, R9, R30, R34 ;  /* 0x0000001e095f7223 */ /* 0x000fe20000010022 */
[----:B------:R-:W-:Y:S01]  /*4000*/  SHF.L.U32 R93, R28, 0x10, RZ ;  /* 0x000000101c5d7819 */ /* 0x000fe200000006ff */
[----:B------:R-:W-:Y:S01]  /*4010*/  FFMA.FTZ R30, R6, R29, R33 ;  /* 0x0000001d061e7223 */ /* 0x000fe20000010021 */
[----:B------:R-:W-:Y:S02]  /*4020*/  SHF.L.U32 R28, R35, 0x10, RZ ;  /* 0x00000010231c7819 */ /* 0x000fe400000006ff */
[----:B------:R-:W-:Y:S01]  /*4030*/  SHF.L.U32 R29, R31, 0x10, RZ ;  /* 0x000000101f1d7819 */ /* 0x000fe200000006ff */
[C---:B------:R-:W-:Y:S01]  /*4040*/  FFMA.FTZ R92, R7.reuse, R32, R92 ;  /* 0x00000020075c7223 */ /* 0x040fe2000001005c */
[C---:B------:R-:W-:Y:S01]  /*4050*/  PRMT R31, R72.reuse, 0x7632, R31 ;  /* 0x00007632481f7816 */ /* 0x040fe2000000001f */
[----:B------:R-:W3:Y:S01]  /*4060*/  LDG.E.128 R32, desc[UR6][R100.64+0x2b800] ;  /* 0x02b8000664207981 */ /* 0x000ee2000c1e1d00 */
[----:B------:R-:W-:Y:S01]  /*4070*/  SHF.L.U32 R96, R72, 0x10, RZ ;  /* 0x0000001048607819 */ /* 0x000fe200000006ff */
[----:B------:R-:W-:Y:S01]  /*4080*/  FFMA.FTZ R95, R8, R93, R95 ;  /* 0x0000005d085f7223 */ /* 0x000fe2000001005f */
[----:B------:R-:W-:Y:S01]  /*4090*/  FFMA.FTZ R93, R7, R28, R30 ;  /* 0x0000001c075d7223 */ /* 0x000fe2000001001e */
[----:B------:R-:W-:-:S02]  /*40a0*/  IMAD.U32 R28, R31, 0x10000, RZ ;  /* 0x000100001f1c7824 */ /* 0x000fc400078e00ff */
[----:B------:R-:W-:Y:S01]  /*40b0*/  FFMA.FTZ R96, R10, R96, R5 ;  /* 0x000000600a607223 */ /* 0x000fe20000010005 */
[----:B------:R-:W-:Y:S01]  /*40c0*/  PRMT R30, R20, 0x7632, R30 ;  /* 0x00007632141e7816 */ /* 0x000fe2000000001e */
[----:B------:R-:W-:Y:S01]  /*40d0*/  FFMA.FTZ R94, R6, R29, R95 ;  /* 0x0000001d065e7223 */ /* 0x000fe2000001005f */
[----:B------:R-:W-:Y:S01]  /*40e0*/  SHF.L.U32 R20, R20, 0x10, RZ ;  /* 0x0000001014147819 */ /* 0x000fe200000006ff */
[----:B------:R-:W-:Y:S01]  /*40f0*/  FFMA.FTZ R29, R11, R28, R96 ;  /* 0x0000001c0b1d7223 */ /* 0x000fe20000010060 */
[C---:B------:R-:W-:Y:S02]  /*4100*/  SHF.L.U32 R5, R73.reuse, 0x10, RZ ;  /* 0x0000001049057819 */ /* 0x040fe400000006ff */
[----:B------:R-:W-:Y:S01]  /*4110*/  PRMT R73, R73, 0x7632, R73 ;  /* 0x0000763249497816 */ /* 0x000fe20000000049 */
[----:B------:R-:W-:Y:S01]  /*4120*/  FFMA.FTZ R20, R10, R20, R3 ;  /* 0x000000140a147223 */ /* 0x000fe20000010003 */
[----:B------:R-:W-:Y:S01]  /*4130*/  SHF.L.U32 R96, R30, 0x10, RZ ;  /* 0x000000101e607819 */ /* 0x000fe200000006ff */
[----:B------:R-:W-:Y:S01]  /*4140*/  FFMA.FTZ R5, R4, R5, R29 ;  /* 0x0000000504057223 */ /* 0x000fe2000001001d */
[----:B------:R-:W-:-:S02]  /*4150*/  PRMT R72, R31, 0x7632, R72 ;  /* 0x000076321f487816 */ /* 0x000fc40000000048 */
[----:B------:R-:W-:Y:S01]  /*4160*/  SHF.L.U32 R73, R73, 0x10, RZ ;  /* 0x0000001049497819 */ /* 0x000fe200000006ff */
[----:B------:R-:W3:Y:S01]  /*4170*/  LDG.E.128 R28, desc[UR6][R100.64+0x2f000] ;  /* 0x02f00006641c7981 */ /* 0x000ee2000c1e1d00 */
[----:B------:R-:W-:Y:S01]  /*4180*/  PRMT R3, R21, 0x7632, R3 ;  /* 0x0000763215037816 */ /* 0x000fe20000000003 */
[----:B------:R-:W-:Y:S01]  /*4190*/  FFMA.FTZ R11, R11, R96, R20 ;  /* 0x000000600b0b7223 */ /* 0x000fe20000010014 */
[----:B------:R-:W-:Y:S02]  /*41a0*/  IMAD.U32 R21, R21, 0x10000, RZ ;  /* 0x0001000015157824 */ /* 0x000fe400078e00ff */
[----:B------:R-:W-:Y:S01]  /*41b0*/  FFMA.FTZ R20, R12, R73, R5 ;  /* 0x000000490c147223 */ /* 0x000fe20000010005 */
[----:B------:R-:W-:Y:S02]  /*41c0*/  SHF.L.U32 R5, R3, 0x10, RZ ;  /* 0x0000001003057819 */ /* 0x000fe400000006ff */
[----:B------:R-:W-:Y:S01]  /*41d0*/  SHF.L.U32 R10, R74, 0x10, RZ ;  /* 0x000000104a0a7819 */ /* 0x000fe200000006ff */
[----:B------:R-:W-:Y:S01]  /*41e0*/  FFMA.FTZ R11, R4, R21, R11 ;  /* 0x00000015040b7223 */ /* 0x000fe2000001000b */
[----:B------:R-:W-:-:S02]  /*41f0*/  PRMT R74, R74, 0x7632, R74 ;  /* 0x000076324a4a7816 */ /* 0x000fc4000000004a */
[----:B------:R-:W-:Y:S01]  /*4200*/  SHF.L.U32 R72, R72, 0x10, RZ ;  /* 0x0000001048487819 */ /* 0x000fe200000006ff */
[----:B------:R-:W-:Y:S01]  /*4210*/  FFMA.FTZ R12, R12, R5, R11 ;  /* 0x000000050c0c7223 */ /* 0x000fe2000001000b */
[----:B------:R-:W-:Y:S01]  /*4220*/  SHF.L.U32 R5, R74, 0x10, RZ ;  /* 0x000000104a057819 */ /* 0x000fe200000006ff */
[----:B------:R-:W-:Y:S01]  /*4230*/  FFMA.FTZ R21, R9, R10, R20 ;  /* 0x0000000a09157223 */ /* 0x000fe20000010014 */
[----:B------:R-:W-:Y:S02]  /*4240*/  IMAD.U32 R10, R22, 0x10000, RZ ;  /* 0x00010000160a7824 */ /* 0x000fe400078e00ff */
[----:B------:R-:W-:Y:S01]  /*4250*/  FFMA.FTZ R3, R7, R72, R94 ;  /* 0x0000004807037223 */ /* 0x000fe2000001005e */
[C---:B------:R-:W-:Y:S01]  /*4260*/  PRMT R4, R75.reuse, 0x7632, R4 ;  /* 0x000076324b047816 */ /* 0x040fe20000000004 */
[----:B------:R-:W-:Y:S01]  /*4270*/  FFMA.FTZ R5, R8, R5, R21 ;  /* 0x0000000508057223 */ /* 0x000fe20000010015 */
[----:B------:R-:W-:Y:S01]  /*4280*/  SHF.L.U32 R11, R75, 0x10, RZ ;  /* 0x000000104b0b7819 */ /* 0x000fe200000006ff */
[----:B------:R-:W-:Y:S01]  /*4290*/  FFMA.FTZ R21, R9, R10, R12 ;  /* 0x0000000a09157223 */ /* 0x000fe2000001000c */
[----:B-----5:R-:W-:Y:S01]  /*42a0*/  SHF.L.U32 R20, R24, 0x10, RZ ;  /* 0x0000001018147819 */ /* 0x020fe200000006ff */
[----:B------:R-:W5:Y:S01]  /*42b0*/  LDG.E.128 R72, desc[UR6][R100.64+0x32800] ;  /* 0x0328000664487981 */ /* 0x000f62000c1e1d00 */
[----:B----4-:R-:W-:-:S02]  /*42c0*/  SHF.L.U32 R94, R36, 0x10, RZ ;  /* 0x00000010245e7819 */ /* 0x010fc400000006ff */
[----:B------:R-:W-:Y:S02]  /*42d0*/  PRMT R9, R24, 0x7632, R9 ;  /* 0x0000763218097816 */ /* 0x000fe40000000009 */
[----:B------:R-:W-:Y:S01]  /*42e0*/  PRMT R24, R36, 0x7632, R24 ;  /* 0x0000763224187816 */ /* 0x000fe20000000018 */
[----:B------:R-:W-:Y:S01]  /*42f0*/  FFMA.FTZ R95, R94, R20, R13 ;  /* 0x000000145e5f7223 */ /* 0x000fe2000001000d */
[----:B------:R-:W-:Y:S02]  /*4300*/  PRMT R22, R22, 0x7632, R22 ;  /* 0x0000763216167816 */ /* 0x000fe40000000016 */
[----:B------:R-:W-:Y:S01]  /*4310*/  SHF.L.U32 R13, R9, 0x10, RZ ;  /* 0x00000010090d7819 */ /* 0x000fe200000006ff */
[----:B------:R-:W-:Y:S01]  /*4320*/  IMAD.U32 R24, R24, 0x10000, RZ ;  /* 0x0001000018187824 */ /* 0x000fe200078e00ff */
[----:B------:R-:W-:Y:S02]  /*4330*/  PRMT R10, R25, 0x7632, R10 ;  /* 0x00007632190a7816 */ /* 0x000fe4000000000a */
[----:B------:R-:W-:-:S02]  /*4340*/  SHF.L.U32 R9, R22, 0x10, RZ ;  /* 0x0000001016097819 */ /* 0x000fc400000006ff */
[----:B------:R-:W-:Y:S01]  /*4350*/  SHF.L.U32 R12, R25, 0x10, RZ ;  /* 0x00000010190c7819 */ /* 0x000fe200000006ff */
[----:B------:R-:W-:Y:S01]  /*4360*/  FFMA.FTZ R20, R24, R13, R95 ;  /* 0x0000000d18147223 */ /* 0x000fe2000001005f */
[C---:B------:R-:W-:Y:S02]  /*4370*/  PRMT R96, R37.reuse, 0x7632, R96 ;  /* 0x0000763225607816 */ /* 0x040fe40000000060 */
[----:B------:R-:W-:Y:S01]  /*4380*/  SHF.L.U32 R25, R37, 0x10, RZ ;  /* 0x0000001025197819 */ /* 0x000fe200000006ff */
[----:B------:R-:W-:Y:S01]  /*4390*/  FFMA.FTZ R8, R8, R9, R21 ;  /* 0x0000000908087223 */ /* 0x000fe20000010015 */
[----:B------:R-:W-:Y:S01]  /*43a0*/  SHF.L.U32 R13, R10, 0x10, RZ ;  /* 0x000000100a0d7819 */ /* 0x000fe200000006ff */
[----:B------:R-:W-:Y:S02]  /*43b0*/  IMAD.U32 R96, R96, 0x10000, RZ ;  /* 0x0001000060607824 */ /* 0x000fe400078e00ff */
[----:B------:R-:W-:Y:S01]  /*43c0*/  FFMA.FTZ R21, R25, R12, R20 ;  /* 0x0000000c19157223 */ /* 0x000fe20000010014 */
[----:B------:R-:W-:-:S02]  /*43d0*/  SHF.L.U32 R9, R23, 0x10, RZ ;  /* 0x0000001017097819 */ /* 0x000fc400000006ff */
[----:B------:R-:W-:Y:S01]  /*43e0*/  SHF.L.U32 R10, R26, 0x10, RZ ;  /* 0x000000101a0a7819 */ /* 0x000fe200000006ff */
[----:B------:R-:W-:Y:S01]  /*43f0*/  FFMA.FTZ R20, R96, R13, R21 ;  /* 0x0000000d60147223 */ /* 0x000fe20000010015 */
[----:B------:R-:W-:Y:S01]  /*4400*/  SHF.L.U32 R95, R38, 0x10, RZ ;  /* 0x00000010265f7819 */ /* 0x000fe200000006ff */
[C---:B------:R-:W-:Y:S01]  /*4410*/  FFMA.FTZ R12, R6.reuse, R11, R5 ;  /* 0x0000000b060c7223 */ /* 0x040fe20000010005 */
[----:B------:R-:W-:-:S03]  /*4420*/  FFMA.FTZ R99, R6, R9, R8 ;  /* 0x0000000906637223 */ /* 0x000fc60000010008 */
[----:B------:R-:W-:Y:S02]  /*4430*/  FFMA.FTZ R13, R95, R10, R20 ;  /* 0x0000000a5f0d7223 */ /* 0x000fe40000010014 */
[----:B------:R-:W4:Y:S01]  /*4440*/  LDG.E.128 R8, desc[UR6][R100.64+0x36000] ;  /* 0x0360000664087981 */ /* 0x000f22000c1e1d00 */
[----:B------:R-:W-:Y:S02]  /*4450*/  PRMT R5, R26, 0x7632, R5 ;  /* 0x000076321a057816 */ /* 0x000fe40000000005 */
[----:B------:R-:W-:Y:S02]  /*4460*/  PRMT R23, R23, 0x7632, R23 ;  /* 0x0000763217177816 */ /* 0x000fe40000000017 */
[----:B------:R-:W-:Y:S02]  /*4470*/  PRMT R26, R38, 0x7632, R26 ;  /* 0x00007632261a7816 */ /* 0x000fe4000000001a */
[C---:B------:R-:W-:Y:S02]  /*4480*/  PRMT R20, R80.reuse, 0x7632, R20 ;  /* 0x0000763250147816 */ /* 0x040fe40000000014 */
[----:B------:R-:W-:Y:S01]  /*4490*/  SHF.L.U32 R21, R80, 0x10, RZ ;  /* 0x0000001050157819 */ /* 0x000fe200000006ff */
[----:B------:R-:W-:Y:S01]  /*44a0*/  IMAD.U32 R4, R4, 0x10000, RZ ;  /* 0x0001000004047824 */ /* 0x000fe200078e00ff */
[----:B------:R-:W-:-:S02]  /*44b0*/  SHF.L.U32 R6, R23, 0x10, RZ ;  /* 0x0000001017067819 */ /* 0x000fc400000006ff */
[----:B------:R-:W-:Y:S02]  /*44c0*/  SHF.L.U32 R5, R5, 0x10, RZ ;  /* 0x0000001005057819 */ /* 0x000fe400000006ff */
[----:B------:R-:W-:Y:S01]  /*44d0*/  SHF.L.U32 R26, R26, 0x10, RZ ;  /* 0x000000101a1a7819 */ /* 0x000fe200000006ff */
[----:B------:R-:W-:Y:S01]  /*44e0*/  FFMA.FTZ R21, R94, R21, R14 ;  /* 0x000000155e157223 */ /* 0x000fe2000001000e */
[----:B------:R-:W-:Y:S01]  /*44f0*/  SHF.L.U32 R23, R20, 0x10, RZ ;  /* 0x0000001014177819 */ /* 0x000fe200000006ff */
[C---:B------:R-:W-:Y:S01]  /*4500*/  FFMA.FTZ R97, R7.reuse, R4, R12 ;  /* 0x0000000407617223 */ /* 0x040fe2000001000c */
[----:B------:R-:W-:Y:S01]  /*4510*/  FFMA.FTZ R99, R7, R6, R99 ;  /* 0x0000000607637223 */ /* 0x000fe20000010063 */
[----:B------:R-:W-:Y:S01]  /*4520*/  FFMA.FTZ R13, R26, R5, R13 ;  /* 0x000000051a0d7223 */ /* 0x000fe2000001000d */
[----:B------:R-:W-:Y:S02]  /*4530*/  IMAD.U32 R5, R27, 0x10000, RZ ;  /* 0x000100001b057824 */ /* 0x000fe400078e00ff */
[----:B------:R-:W-:Y:S01]  /*4540*/  FFMA.FTZ R6, R24, R23, R21 ;  /* 0x0000001718067223 */ /* 0x000fe20000010015 */
[----:B------:R-:W-:-:S02]  /*4550*/  SHF.L.U32 R80, R39, 0x10, RZ ;  /* 0x0000001027507819 */ /* 0x000fc400000006ff */
[----:B------:R-:W-:Y:S02]  /*4560*/  SHF.L.U32 R4, R81, 0x10, RZ ;  /* 0x0000001051047819 */ /* 0x000fe400000006ff */
[----:B------:R-:W-:Y:S01]  /*4570*/  SHF.L.U32 R7, R84, 0x10, RZ ;  /* 0x0000001054077819 */ /* 0x000fe200000006ff */
[----:B------:R-:W-:Y:S02]  /*4580*/  FFMA.FTZ R22, R80, R5, R13 ;  /* 0x0000000550167223 */ /* 0x000fe4000001000d */
[----:B------:R-:W-:Y:S02]  /*4590*/  FFMA.FTZ R23, R25, R4, R6 ;  /* 0x0000000419177223 */ /* 0x000fe40000010006 */
[----:B------:R-:W-:Y:S02]  /*45a0*/  FFMA.FTZ R37, R94, R7, R15 ;  /* 0x000000075e257223 */ /* 0x000fe4000001000f */
[----:B------:R-:W4:Y:S01]  /*45b0*/  LDG.E.128 R4, desc[UR6][R100.64+0x2000] ;  /* 0x0020000664047981 */ /* 0x000f22000c1e1d00 */
[----:B------:R-:W-:-:S03]  /*45c0*/  PRMT R27, R27, 0x7632, R27 ;  /* 0x000076321b1b7816 */ /* 0x000fc6000000001b */
[----:B------:R-:W4:Y:S01]  /*45d0*/  LDG.E.128 R12, desc[UR6][R102.64+0x2000] ;  /* 0x00200006660c7981 */ /* 0x000f22000c1e1d00 */
[----:B------:R-:W-:Y:S02]  /*45e0*/  PRMT R84, R84, 0x7632, R84 ;  /* 0x0000763254547816 */ /* 0x000fe40000000054 */
[----:B------:R-:W-:Y:S02]  /*45f0*/  PRMT R81, R39, 0x7632, R81 ;  /* 0x0000763227517816 */ /* 0x000fe40000000051 */
[----:B------:R-:W-:Y:S01]  /*4600*/  SHF.L.U32 R20, R27, 0x10, RZ ;  /* 0x000000101b147819 */ /* 0x000fe200000006ff */
[----:B------:R-:W-:Y:S01]  /*4610*/  IMAD.U32 R27, R84, 0x10000, RZ ;  /* 0x00010000541b7824 */ /* 0x000fe200078e00ff */
[----:B------:R-:W-:Y:S02]  /*4620*/  SHF.L.U32 R36, R85, 0x10, RZ ;  /* 0x0000001055247819 */ /* 0x000fe400000006ff */
[----:B------:R-:W-:Y:S01]  /*4630*/  PRMT R21, R81, 0x7632, R21 ;  /* 0x0000763251157816 */ /* 0x000fe20000000015 */
[----:B------:R-:W-:Y:S01]  /*4640*/  FFMA.FTZ R84, R24, R27, R37 ;  /* 0x0000001b18547223 */ /* 0x000fe20000010025 */
[----:B------:R-:W-:-:S02]  /*4650*/  PRMT R85, R85, 0x7632, R85 ;  /* 0x0000763255557816 */ /* 0x000fc40000000055 */
[----:B------:R-:W-:Y:S01]  /*4660*/  SHF.L.U32 R21, R21, 0x10, RZ ;  /* 0x0000001015157819 */ /* 0x000fe200000006ff */
[--C-:B------:R-:W-:Y:S01]  /*4670*/  FFMA.FTZ R37, R25, R36, R84.reuse ;  /* 0x0000002419257223 */ /* 0x100fe20000010054 */
[----:B------:R-:W-:Y:S01]  /*4680*/  SHF.L.U32 R85, R85, 0x10, RZ ;  /* 0x0000001055557819 */ /* 0x000fe200000006ff */
[----:B------:R-:W-:Y:S01]  /*4690*/  IMAD.U32 R36, R82, 0x10000, RZ ;  /* 0x0001000052247824 */ /* 0x000fe200078e00ff */
[----:B------:R-:W-:Y:S01]  /*46a0*/  PRMT R84, R86, 0x7632, R84 ;  /* 0x0000763256547816 */ /* 0x000fe20000000054 */
[----:B------:R-:W-:Y:S01]  /*46b0*/  FFMA.FTZ R38, R96, R21, R23 ;  /* 0x0000001560267223 */ /* 0x000fe20000010017 */
[----:B------:R-:W-:Y:S01]  /*46c0*/  PRMT R82, R82, 0x7632, R82 ;  /* 0x0000763252527816 */ /* 0x000fe20000000052 */
[----:B------:R-:W-:Y:S01]  /*46d0*/  FFMA.FTZ R105, R96, R85, R37 ;  /* 0x0000005560697223 */ /* 0x000fe20000010025 */
[----:B------:R-:W-:Y:S02]  /*46e0*/  SHF.L.U32 R86, R86, 0x10, RZ ;  /* 0x0000001056567819 */ /* 0x000fe400000006ff */
[----:B------:R-:W-:Y:S01]  /*46f0*/  SHF.L.U32 R81, R81, 0x10, RZ ;  /* 0x0000001051517819 */ /* 0x000fe200000006ff */
[C---:B------:R-:W-:Y:S01]  /*4700*/  FFMA.FTZ R39, R95.reuse, R36, R38 ;  /* 0x000000245f277223 */ /* 0x040fe20000010026 */
[----:B------:R-:W-:Y:S01]  /*4710*/  SHF.L.U32 R37, R82, 0x10, RZ ;  /* 0x0000001052257819 */ /* 0x000fe200000006ff */
[----:B------:R-:W-:Y:S01]  /*4720*/  FFMA.FTZ R86, R95, R86, R105 ;  /* 0x000000565f567223 */ /* 0x000fe20000010069 */
[----:B------:R-:W-:Y:S01]  /*4730*/  SHF.L.U32 R85, R84, 0x10, RZ ;  /* 0x0000001054557819 */ /* 0x000fe200000006ff */
[----:B------:R-:W-:Y:S01]  /*4740*/  FFMA.FTZ R27, R81, R20, R22 ;  /* 0x00000014511b7223 */ /* 0x000fe20000010016 */
[C---:B------:R-:W-:Y:S01]  /*4750*/  PRMT R36, R83.reuse, 0x7632, R36 ;  /* 0x0000763253247816 */ /* 0x040fe20000000024 */
[----:B------:R-:W4:Y:S01]  /*4760*/  LDG.E.128 R20, desc[UR6][R100.64+0x5800] ;  /* 0x0058000664147981 */ /* 0x000f22000c1e1d00 */
[----:B------:R-:W-:Y:S01]  /*4770*/  SHF.L.U32 R83, R83, 0x10, RZ ;  /* 0x0000001053537819 */ /* 0x000fe200000006ff */
[C---:B------:R-:W-:Y:S01]  /*4780*/  FFMA.FTZ R37, R26.reuse, R37, R39 ;  /* 0x000000251a257223 */ /* 0x040fe20000010027 */
[----:B------:R-:W-:Y:S01]  /*4790*/  FFMA.FTZ R86, R26, R85, R86 ;  /* 0x000000551a567223 */ /* 0x000fe20000010056 */
[----:B------:R-:W-:-:S02]  /*47a0*/  PRMT R82, R52, 0x7632, R82 ;  /* 0x0000763234527816 */ /* 0x000fc40000000052 */
[----:B------:R-:W-:Y:S01]  /*47b0*/  SHF.L.U32 R85, R52, 0x10, RZ ;  /* 0x0000001034557819 */ /* 0x000fe200000006ff */
[C---:B------:R-:W-:Y:S02]  /*47c0*/  IMAD.U32 R39, R87.reuse, 0x10000, RZ ;  /* 0x0001000057277824 */ /* 0x040fe400078e00ff */
[----:B------:R-:W-:Y:S01]  /*47d0*/  FFMA.FTZ R38, R80, R83, R37 ;  /* 0x0000005350267223 */ /* 0x000fe20000010025 */
[----:B------:R-:W-:Y:S02]  /*47e0*/  PRMT R87, R87, 0x7632, R87 ;  /* 0x0000763257577816 */ /* 0x000fe40000000057 */
[----:B------:R-:W-:Y:S01]  /*47f0*/  SHF.L.U32 R37, R82, 0x10, RZ ;  /* 0x0000001052257819 */ /* 0x000fe200000006ff */
[----:B------:R-:W-:Y:S01]  /*4800*/  FFMA.FTZ R85, R94, R85, R76 ;  /* 0x000000555e557223 */ /* 0x000fe2000001004c */
[----:B------:R-:W-:Y:S01]  /*4810*/  IMAD.U32 R52, R53, 0x10000, RZ ;  /* 0x0001000035347824 */ /* 0x000fe200078e00ff */
[----:B------:R-:W-:Y:S01]  /*4820*/  SHF.L.U32 R36, R36, 0x10, RZ ;  /* 0x0000001024247819 */ /* 0x000fe200000006ff */
[----:B------:R-:W-:Y:S01]  /*4830*/  FFMA.FTZ R39, R80, R39, R86 ;  /* 0x0000002750277223 */ /* 0x000fe20000010056 */
[----:B------:R-:W-:Y:S01]  /*4840*/  SHF.L.U32 R82, R87, 0x10, RZ ;  /* 0x0000001057527819 */ /* 0x000fe200000006ff */
[----:B------:R-:W-:Y:S01]  /*4850*/  FFMA.FTZ R76, R24, R37, R85 ;  /* 0x00000025184c7223 */ /* 0x000fe20000010055 */
[----:B------:R-:W-:Y:S01]  /*4860*/  PRMT R53, R53, 0x7632, R53 ;  /* 0x0000763235357816 */ /* 0x000fe20000000035 */
[C-C-:B------:R-:W-:Y:S01]  /*4870*/  FFMA.FTZ R83, R81.reuse, R36, R38.reuse ;  /* 0x0000002451537223 */ /* 0x140fe20000010026 */
[C---:B------:R-:W-:Y:S01]  /*4880*/  PRMT R38, R16.reuse, 0x7632, R38 ;  /* 0x0000763210267816 */ /* 0x040fe20000000026 */
[----:B------:R-:W-:Y:S01]  /*4890*/  FFMA.FTZ R82, R81, R82, R39 ;  /* 0x0000005251527223 */ /* 0x000fe20000010027 */
[----:B------:R-:W-:Y:S01]  /*48a0*/  SHF.L.U32 R53, R53, 0x10, RZ ;  /* 0x0000001035357819 */ /* 0x000fe200000006ff */
[----:B------:R-:W-:Y:S01]  /*48b0*/  FFMA.FTZ R37, R25, R52, R76 ;  /* 0x0000003419257223 */ /* 0x000fe2000001004c */
[----:B------:R-:W-:-:S02]  /*48c0*/  SHF.L.U32 R39, R16, 0x10, RZ ;  /* 0x0000001010277819 */ /* 0x000fc400000006ff */
[----:B------:R-:W-:Y:S01]  /*48d0*/  PRMT R16, R54, 0x7632, R16 ;  /* 0x0000763236107816 */ /* 0x000fe20000000010 */
[----:B------:R-:W-:Y:S01]  /*48e0*/  FFMA.FTZ R36, R96, R53, R37 ;  /* 0x0000003560247223 */ /* 0x000fe20000010025 */
[----:B------:R-:W-:Y:S01]  /*48f0*/  SHF.L.U32 R54, R54, 0x10, RZ ;  /* 0x0000001036367819 */ /* 0x000fe200000006ff */
[----:B------:R-:W-:Y:S01]  /*4900*/  FFMA.FTZ R85, R94, R39, R78 ;  /* 0x000000275e557223 */ /* 0x000fe2000001004e */
[----:B------:R-:W-:Y:S01]  /*4910*/  SHF.L.U32 R53, R38, 0x10, RZ ;  /* 0x0000001026357819 */ /* 0x000fe200000006ff */
[----:B------:R-:W-:Y:S02]  /*4920*/  IMAD.U32 R37, R16, 0x10000, RZ ;  /* 0x0001000010257824 */ /* 0x000fe400078e00ff */
[----:B------:R-:W-:Y:S01]  /*4930*/  FFMA.FTZ R39, R95, R54, R36 ;  /* 0x000000365f277223 */ /* 0x000fe20000010024 */
[C---:B------:R-:W-:Y:S01]  /*4940*/  SHF.L.U32 R36, R17.reuse, 0x10, RZ ;  /* 0x0000001011247819 */ /* 0x040fe200000006ff */
[----:B------:R-:W-:Y:S01]  /*4950*/  FFMA.FTZ R38, R24, R53, R85 ;  /* 0x0000003518267223 */ /* 0x000fe20000010055 */
[----:B------:R-:W-:Y:S01]  /*4960*/  PRMT R16, R17, 0x7632, R16 ;  /* 0x0000763211107816 */ /* 0x000fe20000000010 */
[----:B------:R-:W-:Y:S01]  /*4970*/  FFMA.FTZ R53, R26, R37, R39 ;  /* 0x000000251a357223 */ /* 0x000fe20000010027 */
[----:B------:R-:W-:Y:S01]  /*4980*/  SHF.L.U32 R17, R55, 0x10, RZ ;  /* 0x0000001037117819 */ /* 0x000fe200000006ff */
[----:B------:R-:W-:-:S02]  /*4990*/  FFMA.FTZ R87, R25, R36, R38 ;  /* 0x0000002419577223 */ /* 0x000fc40000010026 */
[----:B------:R-:W4:Y:S01]  /*49a0*/  LDG.E.128 R36, desc[UR6][R100.64+0x9000] ;  /* 0x0090000664247981 */ /* 0x000f22000c1e1d00 */
[----:B------:R-:W-:Y:S01]  /*49b0*/  SHF.L.U32 R85, R16, 0x10, RZ ;  /* 0x0000001010557819 */ /* 0x000fe200000006ff */
[----:B------:R-:W-:Y:S01]  /*49c0*/  FFMA.FTZ R84, R80, R17, R53 ;  /* 0x0000001150547223 */ /* 0x000fe20000010035 */
[----:B------:R-:W-:Y:S02]  /*49d0*/  PRMT R16, R55, 0x7632, R16 ;  /* 0x0000763237107816 */ /* 0x000fe40000000010 */
[----:B------:R-:W4:Y:S01]  /*49e0*/  LDG.E.128 R52, desc[UR6][R100.64+0xc800] ;  /* 0x00c8000664347981 */ /* 0x000f22000c1e1d00 */
[C---:B------:R-:W-:Y:S01]  /*49f0*/  IMAD.U32 R76, R18.reuse, 0x10000, RZ ;  /* 0x00010000124c7824 */ /* 0x040fe200078e00ff */
[----:B------:R-:W-:Y:S01]  /*4a00*/  PRMT R18, R18, 0x7632, R18 ;  /* 0x0000763212127816 */ /* 0x000fe20000000012 */
[----:B------:R-:W-:Y:S01]  /*4a10*/  FFMA.FTZ R78, R96, R85, R87 ;  /* 0x00000055604e7223 */ /* 0x000fe20000010057 */
[C---:B------:R-:W-:Y:S02]  /*4a20*/  PRMT R86, R68.reuse, 0x7632, R86 ;  /* 0x0000763244567816 */ /* 0x040fe40000000056 */
[----:B------:R-:W-:Y:S01]  /*4a30*/  SHF.L.U32 R68, R68, 0x10, RZ ;  /* 0x0000001044447819 */ /* 0x000fe200000006ff */
[----:B------:R-:W-:Y:S01]  /*4a40*/  FFMA.FTZ R85, R95, R76, R78 ;  /* 0x0000004c5f557223 */ /* 0x000fe2000001004e */
[----:B------:R-:W-:-:S02]  /*4a50*/  SHF.L.U32 R16, R16, 0x10, RZ ;  /* 0x0000001010107819 */ /* 0x000fc400000006ff */
[----:B------:R-:W-:Y:S01]  /*4a60*/  SHF.L.U32 R17, R18, 0x10, RZ ;  /* 0x0000001012117819 */ /* 0x000fe200000006ff */
[----:B------:R-:W-:Y:S01]  /*4a70*/  FFMA.FTZ R79, R94, R68, R79 ;  /* 0x000000445e4f7223 */ /* 0x000fe2000001004f */
[----:B------:R-:W-:Y:S02]  /*4a80*/  SHF.L.U32 R87, R86, 0x10, RZ ;  /* 0x0000001056577819 */ /* 0x000fe400000006ff */
[----:B------:R-:W-:Y:S01]  /*4a90*/  PRMT R68, R19, 0x7632, R68 ;  /* 0x0000763213447816 */ /* 0x000fe20000000044 */
[----:B------:R-:W-:Y:S01]  /*4aa0*/  FFMA.FTZ R84, R81, R16, R84 ;  /* 0x0000001051547223 */ /* 0x000fe20000010054 */
[----:B------:R-:W-:Y:S01]  /*4ab0*/  SHF.L.U32 R19, R19, 0x10, RZ ;  /* 0x0000001013137819 */ /* 0x000fe200000006ff */
[----:B------:R-:W-:Y:S01]  /*4ac0*/  FFMA.FTZ R17, R26, R17, R85 ;  /* 0x000000111a117223 */ /* 0x000fe20000010055 */
[C---:B------:R-:W-:Y:S01]  /*4ad0*/  PRMT R16, R69.reuse, 0x7632, R16 ;  /* 0x0000763245107816 */ /* 0x040fe20000000010 */
        /* <DEDUP_REMOVED lines=13> */
[----:B------:R-:W-:Y:S02]  /*4bb0*/  FFMA.FTZ R69, R95, R16, R18 ;  /* 0x000000105f457223 */ /* 0x000fe40000010012 */
[----:B------:R-:W4:Y:S01]  /*4bc0*/  LDG.E.128 R16, desc[UR6][R100.64+0x10000] ;  /* 0x0100000664107981 */ /* 0x000f22000c1e1d00 */
[C---:B------:R-:W-:Y:S01]  /*4bd0*/  IMAD.U32 R78, R41.reuse, 0x10000, RZ ;  /* 0x00010000294e7824 */ /* 0x040fe200078e00ff */
[----:B------:R-:W-:Y:S02]  /*4be0*/  PRMT R40, R41, 0x7632, R40 ;  /* 0x0000763229287816 */ /* 0x000fe40000000028 */
[----:B------:R-:W-:Y:S01]  /*4bf0*/  SHF.L.U32 R41, R70, 0x10, RZ ;  /* 0x0000001046297819 */ /* 0x000fe200000006ff */
[----:B------:R-:W-:Y:S01]  /*4c00*/  FFMA.FTZ R79, R25, R78, R86 ;  /* 0x0000004e194f7223 */ /* 0x000fe20000010056 */
[----:B------:R-:W-:-:S02]  /*4c10*/  SHF.L.U32 R77, R40, 0x10, RZ ;  /* 0x00000010284d7819 */ /* 0x000fc400000006ff */
[----:B------:R-:W-:Y:S01]  /*4c20*/  SHF.L.U32 R68, R68, 0x10, RZ ;  /* 0x0000001044447819 */ /* 0x000fe200000006ff */
[----:B------:R-:W-:Y:S01]  /*4c30*/  FFMA.FTZ R69, R26, R41, R69 ;  /* 0x000000291a457223 */ /* 0x000fe20000010045 */
[C---:B------:R-:W-:Y:S02]  /*4c40*/  SHF.L.U32 R41, R71.reuse, 0x10, RZ ;  /* 0x0000001047297819 */ /* 0x040fe400000006ff */
[----:B------:R-:W-:Y:S01]  /*4c50*/  PRMT R71, R71, 0x7632, R71 ;  /* 0x0000763247477816 */ /* 0x000fe20000000047 */
[----:B------:R-:W-:Y:S01]  /*4c60*/  FFMA.FTZ R78, R96, R77, R79 ;  /* 0x0000004d604e7223 */ /* 0x000fe2000001004f */
[--C-:B------:R-:W-:Y:S01]  /*4c70*/  FFMA.FTZ R85, R81, R68, R76.reuse ;  /* 0x0000004451557223 */ /* 0x100fe2000001004c */
[----:B------:R-:W-:Y:S01]  /*4c80*/  IMAD.U32 R70, R42, 0x10000, RZ ;  /* 0x000100002a467824 */ /* 0x000fe200078e00ff */
[C---:B------:R-:W-:Y:S02]  /*4c90*/  PRMT R76, R60.reuse, 0x7632, R76 ;  /* 0x000076323c4c7816 */ /* 0x040fe4000000004c */
[----:B------:R-:W-:Y:S01]  /*4ca0*/  SHF.L.U32 R79, R60, 0x10, RZ ;  /* 0x000000103c4f7819 */ /* 0x000fe200000006ff */
[----:B------:R-:W-:Y:S01]  /*4cb0*/  FFMA.FTZ R40, R80, R41, R69 ;  /* 0x0000002950287223 */ /* 0x000fe20000010045 */
[----:B------:R-:W-:-:S02]  /*4cc0*/  PRMT R42, R42, 0x7632, R42 ;  /* 0x000076322a2a7816 */ /* 0x000fc4000000002a */
[----:B------:R-:W-:Y:S01]  /*4cd0*/  SHF.L.U32 R86, R71, 0x10, RZ ;  /* 0x0000001047567819 */ /* 0x000fe200000006ff */
[----:B------:R-:W-:Y:S01]  /*4ce0*/  FFMA.FTZ R77, R95, R70, R78 ;  /* 0x000000465f4d7223 */ /* 0x000fe2000001004e */
[----:B------:R-:W-:Y:S01]  /*4cf0*/  SHF.L.U32 R87, R76, 0x10, RZ ;  /* 0x000000104c577819 */ /* 0x000fe200000006ff */
[----:B------:R-:W-:Y:S01]  /*4d00*/  FFMA.FTZ R79, R94, R79, R88 ;  /* 0x0000004f5e4f7223 */ /* 0x000fe20000010058 */
[----:B------:R-:W-:Y:S01]  /*4d10*/  SHF.L.U32 R41, R42, 0x10, RZ ;  /* 0x000000102a297819 */ /* 0x000fe200000006ff */
[----:B------:R-:W4:Y:S01]  /*4d20*/  LDG.E.128 R68, desc[UR6][R100.64+0x13800] ;  /* 0x0138000664447981 */ /* 0x000f22000c1e1d00 */
[----:B------:R-:W-:Y:S01]  /*4d30*/  FFMA.FTZ R86, R81, R86, R40 ;  /* 0x0000005651567223 */ /* 0x000fe20000010028 */
[C---:B------:R-:W-:Y:S01]  /*4d40*/  IMAD.U32 R40, R61.reuse, 0x10000, RZ ;  /* 0x000100003d287824 */ /* 0x040fe200078e00ff */
        /* <DEDUP_REMOVED lines=8> */
[----:B------:R-:W-:Y:S01]  /*4dd0*/  FFMA.FTZ R89, R94, R48, R89 ;  /* 0x000000305e597223 */ /* 0x000fe20000010059 */
[----:B------:R-:W-:Y:S01]  /*4de0*/  SHF.L.U32 R87, R60, 0x10, RZ ;  /* 0x000000103c577819 */ /* 0x000fe200000006ff */
[----:B------:R-:W-:Y:S01]  /*4df0*/  FFMA.FTZ R60, R80, R41, R77 ;  /* 0x00000029503c7223 */ /* 0x000fe2000001004d */
[----:B------:R-:W-:Y:S01]  /*4e00*/  PRMT R48, R43, 0x7632, R48 ;  /* 0x000076322b307816 */ /* 0x000fe20000000030 */
[----:B------:R-:W-:Y:S01]  /*4e10*/  FFMA.FTZ R76, R96, R61, R79 ;  /* 0x0000003d604c7223 */ /* 0x000fe2000001004f */
[C---:B------:R-:W-:Y:S01]  /*4e20*/  PRMT R77, R49.reuse, 0x7632, R77 ;  /* 0x00007632314d7816 */ /* 0x040fe2000000004d */
[----:B------:R-:W-:Y:S01]  /*4e30*/  FFMA.FTZ R88, R24, R87, R89 ;  /* 0x0000005718587223 */ /* 0x000fe20000010059 */
[----:B------:R-:W-:Y:S01]  /*4e40*/  SHF.L.U32 R78, R49, 0x10, RZ ;  /* 0x00000010314e7819 */ /* 0x000fe200000006ff */
[----:B------:R-:W4:Y:S01]  /*4e50*/  LDG.E.128 R40, desc[UR6][R100.64+0x17000] ;  /* 0x0170000664287981 */ /* 0x000f22000c1e1d00 */
[C---:B------:R-:W-:Y:S01]  /*4e60*/  PRMT R61, R62.reuse, 0x7632, R61 ;  /* 0x000076323e3d7816 */ /* 0x040fe2000000003d */
[----:B------:R-:W-:Y:S01]  /*4e70*/  IMAD.U32 R62, R62, 0x10000, RZ ;  /* 0x000100003e3e7824 */ /* 0x000fe200078e00ff */
[----:B------:R-:W-:Y:S01]  /*4e80*/  SHF.L.U32 R77, R77, 0x10, RZ ;  /* 0x000000104d4d7819 */ /* 0x000fe200000006ff */
[----:B------:R-:W-:Y:S01]  /*4e90*/  FFMA.FTZ R79, R25, R78, R88 ;  /* 0x0000004e194f7223 */ /* 0x000fe20000010058 */
[----:B------:R-:W-:Y:S01]  /*4ea0*/  SHF.L.U32 R61, R61, 0x10, RZ ;  /* 0x000000103d3d7819 */ /* 0x000fe200000006ff */
[----:B------:R-:W-:Y:S01]  /*4eb0*/  FFMA.FTZ R49, R95, R62, R76 ;  /* 0x0000003e5f317223 */ /* 0x000fe2000001004c */
[----:B------:R-:W-:Y:S01]  /*4ec0*/  SHF.L.U32 R48, R48, 0x10, RZ ;  /* 0x0000001030307819 */ /* 0x000fe200000006ff */
[----:B------:R-:W-:Y:S01]  /*4ed0*/  FFMA.FTZ R62, R96, R77, R79 ;  /* 0x0000004d603e7223 */ /* 0x000fe2000001004f */
[----:B--2---:R-:W-:Y:S01]  /*4ee0*/  SHF.L.U32 R79, R56, 0x10, RZ ;  /* 0x00000010384f7819 */ /* 0x004fe200000006ff */
[----:B------:R-:W-:Y:S01]  /*4ef0*/  FFMA.FTZ R61, R26, R61, R49 ;  /* 0x0000003d1a3d7223 */ /* 0x000fe20000010031 */
[----:B------:R-:W-:-:S02]  /*4f00*/  IMAD.U32 R49, R63, 0x10000, RZ ;  /* 0x000100003f317824 */ /* 0x000fc400078e00ff */
[----:B------:R-:W-:Y:S01]  /*4f10*/  FFMA.FTZ R87, R81, R48, R60 ;  /* 0x0000003051577223 */ /* 0x000fe2000001003c */
[----:B------:R-:W-:Y:S02]  /*4f20*/  SHF.L.U32 R60, R50, 0x10, RZ ;  /* 0x00000010323c7819 */ /* 0x000fe400000006ff */
[----:B------:R-:W-:Y:S02]  /*4f30*/  PRMT R63, R63, 0x7632, R63 ;  /* 0x000076323f3f7816 */ /* 0x000fe4000000003f */
        /* <DEDUP_REMOVED lines=8> */
[----:B------:R-:W2:Y:S01]  /*4fc0*/  LDG.E.128 R60, desc[UR6][R100.64+0x1a800] ;  /* 0x01a80006643c7981 */ /* 0x000ea2000c1e1d00 */
[----:B------:R-:W-:Y:S01]  /*4fd0*/  SHF.L.U32 R50, R57, 0x10, RZ ;  /* 0x0000001039327819 */ /* 0x000fe200000006ff */
[----:B------:R-:W-:Y:S01]  /*4fe0*/  FFMA.FTZ R56, R24, R79, R89 ;  /* 0x0000004f18387223 */ /* 0x000fe20000010059 */
[----:B------:R-:W-:Y:S01]  /*4ff0*/  FFMA.FTZ R88, R81, R88, R48 ;  /* 0x0000005851587223 */ /* 0x000fe20000010030 */
[----:B---3--:R-:W-:Y:S01]  /*5000*/  SHF.L.U32 R48, R64, 0x10, RZ ;  /* 0x0000001040307819 */ /* 0x008fe200000006ff */
[----:B------:R-:W-:Y:S01]  /*5010*/  FFMA.FTZ R89, R26, R49, R77 ;  /* 0x000000311a597223 */ /* 0x000fe2000001004d */
[----:B------:R-:W-:Y:S01]  /*5020*/  PRMT R57, R57, 0x7632, R57 ;  /* 0x0000763239397816 */ /* 0x000fe20000000039 */
[----:B------:R-:W-:Y:S01]  /*5030*/  FFMA.FTZ R105, R25, R50, R56 ;  /* 0x0000003219697223 */ /* 0x000fe20000010038 */
[----:B------:R-:W-:-:S02]  /*5040*/  SHF.L.U32 R49, R51, 0x10, RZ ;  /* 0x0000001033317819 */ /* 0x000fc400000006ff */
[----:B------:R-:W-:Y:S01]  /*5050*/  PRMT R64, R64, 0x7632, R64 ;  /* 0x0000763240407816 */ /* 0x000fe20000000040 */
[----:B------:R-:W-:Y:S01]  /*5060*/  FFMA.FTZ R107, R94, R48, R91 ;  /* 0x000000305e6b7223 */ /* 0x000fe2000001005b */
[----:B------:R-:W-:Y:S01]  /*5070*/  SHF.L.U32 R57, R57, 0x10, RZ ;  /* 0x0000001039397819 */ /* 0x000fe200000006ff */
[----:B------:R-:W-:Y:S01]  /*5080*/  FFMA.FTZ R48, R80, R49, R89 ;  /* 0x0000003150307223 */ /* 0x000fe20000010059 */
[----:B------:R-:W-:Y:S01]  /*5090*/  PRMT R49, R58, 0x7632, R49 ;  /* 0x000076323a317816 */ /* 0x000fe20000000031 */
[----:B------:R-:W-:Y:S01]  /*50a0*/  IMAD.U32 R91, R64, 0x10000, RZ ;  /* 0x00010000405b7824 */ /* 0x000fe200078e00ff */
[----:B------:R-:W3:Y:S01]  /*50b0*/  LDG.E.128 R76, desc[UR6][R100.64+0x1e000] ;  /* 0x01e00006644c7981 */ /* 0x000ee2000c1e1d00 */
[----:B------:R-:W-:Y:S01]  /*50c0*/  PRMT R51, R51, 0x7632, R51 ;  /* 0x0000763233337816 */ /* 0x000fe20000000033 */
[----:B------:R-:W-:Y:S01]  /*50d0*/  FFMA.FTZ R50, R96, R57, R105 ;  /* 0x0000003960327223 */ /* 0x000fe20000010069 */
[----:B------:R-:W-:Y:S01]  /*50e0*/  SHF.L.U32 R58, R58, 0x10, RZ ;  /* 0x000000103a3a7819 */ /* 0x000fe200000006ff */
[----:B------:R-:W-:Y:S01]  /*50f0*/  FFMA.FTZ R98, R24, R91, R107 ;  /* 0x0000005b18627223 */ /* 0x000fe2000001006b */
[----:B------:R-:W-:-:S02]  /*5100*/  PRMT R56, R65, 0x7632, R56 ;  /* 0x0000763241387816 */ /* 0x000fc40000000038 */
[----:B------:R-:W-:Y:S02]  /*5110*/  SHF.L.U32 R90, R65, 0x10, RZ ;  /* 0x00000010415a7819 */ /* 0x000fe400000006ff */
[----:B------:R-:W-:Y:S01]  /*5120*/  SHF.L.U32 R64, R51, 0x10, RZ ;  /* 0x0000001033407819 */ /* 0x000fe200000006ff */
[----:B------:R-:W-:Y:S01]  /*5130*/  FFMA.FTZ R51, R95, R58, R50 ;  /* 0x0000003a5f337223 */ /* 0x000fe20000010032 */
[----:B------:R-:W-:Y:S01]  /*5140*/  SHF.L.U32 R49, R49, 0x10, RZ ;  /* 0x0000001031317819 */ /* 0x000fe200000006ff */
[----:B------:R-:W-:Y:S02]  /*5150*/  IMAD.U32 R57, R56, 0x10000, RZ ;  /* 0x0001000038397824 */ /* 0x000fe400078e00ff */
[----:B------:R-:W-:Y:S01]  /*5160*/  FFMA.FTZ R65, R25, R90, R98 ;  /* 0x0000005a19417223 */ /* 0x000fe20000010062 */
[----:B------:R-:W-:Y:S01]  /*5170*/  FFMA.FTZ R64, R81, R64, R48 ;  /* 0x0000004051407223 */ /* 0x000fe20000010030 */
[----:B------:R-:W-:Y:S01]  /*5180*/  FFMA.FTZ R51, R26, R49, R51 ;  /* 0x000000311a337223 */ /* 0x000fe20000010033 */
[----:B------:R-:W-:Y:S01]  /*5190*/  SHF.L.U32 R49, R59, 0x10, RZ ;  /* 0x000000103b317819 */ /* 0x000fe200000006ff */
[----:B------:R-:W-:Y:S01]  /*51a0*/  FFMA.FTZ R50, R96, R57, R65 ;  /* 0x0000003960327223 */ /* 0x000fe20000010041 */
[----:B------:R-:W-:-:S02]  /*51b0*/  SHF.L.U32 R48, R66, 0x10, RZ ;  /* 0x0000001042307819 */ /* 0x000fc400000006ff */
[----:B------:R-:W-:Y:S01]  /*51c0*/  PRMT R66, R66, 0x7632, R66 ;  /* 0x0000763242427816 */ /* 0x000fe20000000042 */
[----:B------:R-:W-:Y:S01]  /*51d0*/  FFMA.FTZ R56, R80, R49, R51 ;  /* 0x0000003150387223 */ /* 0x000fe20000010033 */
[C---:B------:R-:W-:Y:S01]  /*51e0*/  PRMT R58, R44.reuse, 0x7632, R58 ;  /* 0x000076322c3a7816 */ /* 0x040fe2000000003a */
[----:B------:R-:W-:Y:S01]  /*51f0*/  FFMA.FTZ R51, R95, R48, R50 ;  /* 0x000000305f337223 */ /* 0x000fe20000010032 */
[----:B------:R-:W-:Y:S02]  /*5200*/  SHF.L.U32 R89, R44, 0x10, RZ ;  /* 0x000000102c597819 */ /* 0x000fe400000006ff */
[----:B------:R-:W-:Y:S02]  /*5210*/  SHF.L.U32 R49, R66, 0x10, RZ ;  /* 0x0000001042317819 */ /* 0x000fe400000006ff */
[----:B------:R-:W-:Y:S01]  /*5220*/  SHF.L.U32 R91, R58, 0x10, RZ ;  /* 0x000000103a5b7819 */ /* 0x000fe200000006ff */
[----:B------:R-:W-:Y:S01]  /*5230*/  FFMA.FTZ R89, R94, R89, R92 ;  /* 0x000000595e597223 */ /* 0x000fe2000001005c */
[----:B------:R-:W-:Y:S01]  /*5240*/  PRMT R59, R59, 0x7632, R59 ;  /* 0x000076323b3b7816 */ /* 0x000fe2000000003b */
[----:B------:R-:W-:Y:S01]  /*5250*/  FFMA.FTZ R65, R26, R49, R51 ;  /* 0x000000311a417223 */ /* 0x000fe20000010033 */
[----:B------:R-:W-:Y:S01]  /*5260*/  PRMT R57, R67, 0x7632, R57 ;  /* 0x0000763243397816 */ /* 0x000fe20000000039 */
[----:B------:R-:W3:Y:S01]  /*5270*/  LDG.E.128 R48, desc[UR6][R100.64+0x21800] ;  /* 0x0218000664307981 */ /* 0x000ee2000c1e1d00 */
[C---:B------:R-:W-:Y:S01]  /*5280*/  PRMT R58, R45.reuse, 0x7632, R58 ;  /* 0x000076322d3a7816 */ /* 0x040fe2000000003a */
[----:B------:R-:W-:Y:S01]  /*5290*/  FFMA.FTZ R92, R24, R91, R89 ;  /* 0x0000005b185c7223 */ /* 0x000fe20000010059 */
[----:B------:R-:W-:Y:S01]  /*52a0*/  SHF.L.U32 R90, R45, 0x10, RZ ;  /* 0x000000102d5a7819 */ /* 0x000fe200000006ff */
[----:B------:R-:W-:Y:S01]  /*52b0*/  IMAD.U32 R67, R67, 0x10000, RZ ;  /* 0x0001000043437824 */ /* 0x000fe200078e00ff */
[----:B------:R-:W-:Y:S01]  /*52c0*/  SHF.L.U32 R44, R59, 0x10, RZ ;  /* 0x000000103b2c7819 */ /* 0x000fe200000006ff */
[----:B------:R-:W-:Y:S01]  /*52d0*/  IMAD.U32 R45, R58, 0x10000, RZ ;  /* 0x000100003a2d7824 */ /* 0x000fe200078e00ff */
[----:B------:R-:W-:Y:S01]  /*52e0*/  SHF.L.U32 R66, R57, 0x10, RZ ;  /* 0x0000001039427819 */ /* 0x000fe200000006ff */
[----:B------:R-:W-:Y:S01]  /*52f0*/  FFMA.FTZ R57, R25, R90, R92 ;  /* 0x0000005a19397223 */ /* 0x000fe2000001005c */
[----:B------:R-:W-:Y:S01]  /*5300*/  FFMA.FTZ R67, R80, R67, R65 ;  /* 0x0000004350437223 */ /* 0x000fe20000010041 */
[----:B------:R-:W-:Y:S01]  /*5310*/  FFMA.FTZ R65, R81, R44, R56 ;  /* 0x0000002c51417223 */ /* 0x000fe20000010038 */
[----:B------:R-:W-:Y:S01]  /*5320*/  SHF.L.U32 R58, R32, 0x10, RZ ;  /* 0x00000010203a7819 */ /* 0x000fe200000006ff */
[----:B------:R-:W-:Y:S01]  /*5330*/  FFMA.FTZ R56, R96, R45, R57 ;  /* 0x0000002d60387223 */ /* 0x000fe20000010039 */
[----:B------:R-:W-:-:S02]  /*5340*/  PRMT R45, R32, 0x7632, R45 ;  /* 0x00007632202d7816 */ /* 0x000fc4000000002d */
[----:B------:R-:W-:Y:S01]  /*5350*/  SHF.L.U32 R44, R46, 0x10, RZ ;  /* 0x000000102e2c7819 */ /* 0x000fe200000006ff */
[----:B------:R-:W-:Y:S01]  /*5360*/  FFMA.FTZ R93, R94, R58, R93 ;  /* 0x0000003a5e5d7223 */ /* 0x000fe2000001005d */
[----:B------:R-:W-:Y:S02]  /*5370*/  SHF.L.U32 R57, R45, 0x10, RZ ;  /* 0x000000102d397819 */ /* 0x000fe400000006ff */
[----:B------:R-:W-:Y:S01]  /*5380*/  PRMT R32, R46, 0x7632, R32 ;  /* 0x000076322e207816 */ /* 0x000fe20000000020 */
[----:B------:R-:W-:Y:S01]  /*5390*/  FFMA.FTZ R66, R81, R66, R67 ;  /* 0x0000004251427223 */ /* 0x000fe20000010043 */
[----:B------:R-:W-:Y:S01]  /*53a0*/  FFMA.FTZ R59, R95, R44, R56 ;  /* 0x0000002c5f3b7223 */ /* 0x000fe20000010038 */
[----:B------:R-:W-:Y:S01]  /*53b0*/  FFMA.FTZ R58, R24, R57, R93 ;  /* 0x00000039183a7223 */ /* 0x000fe2000001005d */
[C---:B------:R-:W-:Y:S01]  /*53c0*/  PRMT R67, R47.reuse, 0x7632, R67 ;  /* 0x000076322f437816 */ /* 0x040fe20000000043 */
[----:B------:R-:W-:Y:S01]  /*53d0*/  IMAD.U32 R57, R32, 0x10000, RZ ;  /* 0x0001000020397824 */ /* 0x000fe200078e00ff */
[----:B------:R-:W-:-:S02]  /*53e0*/  SHF.L.U32 R89, R47, 0x10, RZ ;  /* 0x000000102f597819 */ /* 0x000fc400000006ff */
[C---:B------:R-:W-:Y:S01]  /*53f0*/  SHF.L.U32 R56, R33.reuse, 0x10, RZ ;  /* 0x0000001021387819 */ /* 0x040fe200000006ff */
[----:B------:R-:W3:Y:S01]  /*5400*/  LDG.E.128 R44, desc[UR6][R100.64+0x25000] ;  /* 0x02500006642c7981 */ /* 0x000ee2000c1e1d00 */
[----:B------:R-:W-:Y:S02]  /*5410*/  PRMT R90, R28, 0x7632, R90 ;  /* 0x000076321c5a7816 */ /* 0x000fe4000000005a */
[----:B------:R-:W-:Y:S01]  /*5420*/  PRMT R32, R33, 0x7632, R32 ;  /* 0x0000763221207816 */ /* 0x000fe20000000020 */
[----:B------:R-:W-:Y:S01]  /*5430*/  FFMA.FTZ R33, R26, R57, R59 ;  /* 0x000000391a217223 */ /* 0x000fe2000001003b */
[----:B------:R-:W-:Y:S01]  /*5440*/  SHF.L.U32 R28, R28, 0x10, RZ ;  /* 0x000000101c1c7819 */ /* 0x000fe200000006ff */
[----:B------:R-:W-:Y:S02]  /*5450*/  FFMA.FTZ R93, R25, R56, R58 ;  /* 0x00000038195d7223 */ /* 0x000fe4000001003a */
[----:B------:R-:W3:Y:S01]  /*5460*/  LDG.E.128 R56, desc[UR6][R100.64+0x28800] ;  /* 0x0288000664387981 */ /* 0x000ee2000c1e1d00 */
[----:B------:R-:W-:Y:S01]  /*5470*/  SHF.L.U32 R105, R90, 0x10, RZ ;  /* 0x000000105a697819 */ /* 0x000fe200000006ff */
[----:B------:R-:W-:Y:S01]  /*5480*/  FFMA.FTZ R3, R94, R28, R3 ;  /* 0x0000001c5e037223 */ /* 0x000fe20000010003 */
[----:B------:R-:W-:-:S02]  /*5490*/  SHF.L.U32 R91, R32, 0x10, RZ ;  /* 0x00000010205b7819 */ /* 0x000fc400000006ff */
[----:B------:R-:W-:Y:S01]  /*54a0*/  SHF.L.U32 R28, R67, 0x10, RZ ;  /* 0x00000010431c7819 */ /* 0x000fe200000006ff */
[--C-:B------:R-:W-:Y:S01]  /*54b0*/  FFMA.FTZ R98, R24, R105, R3.reuse ;  /* 0x0000006918627223 */ /* 0x100fe20000010003 */
[----:B------:R-:W-:Y:S01]  /*54c0*/  PRMT R3, R34, 0x7632, R3 ;  /* 0x0000763222037816 */ /* 0x000fe20000000003 */
[----:B------:R-:W-:Y:S01]  /*54d0*/  FFMA.FTZ R90, R96, R91, R93 ;  /* 0x0000005b605a7223 */ /* 0x000fe2000001005d */
        /* <DEDUP_REMOVED lines=8> */
[C---:B-----5:R-:W-:Y:S01]  /*5560*/  PRMT R34, R72.reuse, 0x7632, R34 ;  /* 0x0000763248227816 */ /* 0x060fe20000000022 */
[----:B------:R-:W-:-:S02]  /*5570*/  IMAD.U32 R72, R72, 0x10000, RZ ;  /* 0x0001000048487824 */ /* 0x000fc400078e00ff */
[----:B------:R-:W-:Y:S01]  /*5580*/  FFMA.FTZ R3, R81, R28, R32 ;  /* 0x0000001c51037223 */ /* 0x000fe20000010020 */
[----:B------:R-:W-:Y:S01]  /*5590*/  FFMA.FTZ R32, R96, R67, R89 ;  /* 0x0000004360207223 */ /* 0x000fe20000010059 */
[----:B------:R-:W-:Y:S01]  /*55a0*/  FFMA.FTZ R33, R26, R29, R33 ;  /* 0x0000001d1a217223 */ /* 0x000fe20000010021 */
[----:B------:R-:W-:Y:S01]  /*55b0*/  SHF.L.U32 R67, R34, 0x10, RZ ;  /* 0x0000001022437819 */ /* 0x000fe200000006ff */
[----:B------:R-:W-:Y:S01]  /*55c0*/  FFMA.FTZ R97, R94, R72, R97 ;  /* 0x000000485e617223 */ /* 0x000fe20000010061 */
[C---:B------:R-:W-:Y:S02]  /*55d0*/  SHF.L.U32 R29, R35.reuse, 0x10, RZ ;  /* 0x00000010231d7819 */ /* 0x040fe400000006ff */
[C---:B------:R-:W-:Y:S02]  /*55e0*/  SHF.L.U32 R28, R30.reuse, 0x10, RZ ;  /* 0x000000101e1c7819 */ /* 0x040fe400000006ff */
[----:B------:R-:W-:Y:S02]  /*55f0*/  PRMT R35, R35, 0x7632, R35 ;  /* 0x0000763223237816 */ /* 0x000fe40000000023 */
[----:B------:R-:W-:Y:S01]  /*5600*/  PRMT R30, R30, 0x7632, R30 ;  /* 0x000076321e1e7816 */ /* 0x000fe2000000001e */
[----:B------:R-:W-:Y:S01]  /*5610*/  FFMA.FTZ R98, R24, R67, R97 ;  /* 0x0000004318627223 */ /* 0x000fe20000010061 */
[C---:B------:R-:W-:Y:S01]  /*5620*/  PRMT R90, R73.reuse, 0x7632, R90 ;  /* 0x00007632495a7816 */ /* 0x040fe2000000005a */
[----:B------:R-:W-:-:S02]  /*5630*/  IMAD.U32 R92, R73, 0x10000, RZ ;  /* 0x00010000495c7824 */ /* 0x000fc400078e00ff */
[----:B------:R-:W-:Y:S01]  /*5640*/  FFMA.FTZ R72, R80, R29, R33 ;  /* 0x0000001d50487223 */ /* 0x000fe20000010021 */
[----:B------:R-:W-:Y:S01]  /*5650*/  FFMA.FTZ R89, R95, R28, R32 ;  /* 0x0000001c5f597223 */ /* 0x000fe20000010020 */
[----:B------:R-:W-:Y:S02]  /*5660*/  SHF.L.U32 R28, R35, 0x10, RZ ;  /* 0x00000010231c7819 */ /* 0x000fe400000006ff */
[----:B------:R-:W-:Y:S01]  /*5670*/  SHF.L.U32 R29, R30, 0x10, RZ ;  /* 0x000000101e1d7819 */ /* 0x000fe200000006ff */
[----:B------:R-:W5:Y:S01]  /*5680*/  LDG.E.128 R32, desc[UR6][R100.64+0x2c000] ;  /* 0x02c0000664207981 */ /* 0x000f62000c1e1d00 */
[----:B------:R-:W-:Y:S01]  /*5690*/  SHF.L.U32 R73, R90, 0x10, RZ ;  /* 0x000000105a497819 */ /* 0x000fe200000006ff */
        /* <DEDUP_REMOVED lines=8> */
[C---:B----4-:R-:W-:Y:S01]  /*5720*/  SHF.L.U32 R91, R8.reuse, 0x10, RZ ;  /* 0x00000010085b7819 */ /* 0x050fe200000006ff */
[----:B------:R-:W-:Y:S01]  /*5730*/  FFMA.FTZ R89, R95, R28, R30 ;  /* 0x0000001c5f597223 */ /* 0x000fe2000001001e */
[----:B------:R-:W-:Y:S01]  /*5740*/  PRMT R90, R8, 0x7632, R90 ;  /* 0x00007632085a7816 */ /* 0x000fe2000000005a */
[----:B------:R-:W-:Y:S01]  /*5750*/  IMAD.U32 R73, R73, 0x10000, RZ ;  /* 0x0001000049497824 */ /* 0x000fe200078e00ff */
[----:B------:R-:W-:Y:S01]  /*5760*/  PRMT R8, R75, 0x7632, R8 ;  /* 0x000076324b087816 */ /* 0x000fe20000000008 */
[----:B------:R-:W-:Y:S02]  /*5770*/  FFMA.FTZ R91, R94, R91, R99 ;  /* 0x0000005b5e5b7223 */ /* 0x000fe40000010063 */
[----:B------:R-:W-:Y:S01]  /*5780*/  FFMA.FTZ R73, R26, R73, R89 ;  /* 0x000000491a497223 */ /* 0x000fe20000010059 */
[----:B------:R-:W-:-:S02]  /*5790*/  SHF.L.U32 R89, R90, 0x10, RZ ;  /* 0x000000105a597819 */ /* 0x000fc400000006ff */
[----:B------:R-:W-:Y:S02]  /*57a0*/  PRMT R72, R31, 0x7632, R72 ;  /* 0x000076321f487816 */ /* 0x000fe40000000048 */
[----:B------:R-:W-:Y:S01]  /*57b0*/  SHF.L.U32 R75, R75, 0x10, RZ ;  /* 0x000000104b4b7819 */ /* 0x000fe200000006ff */
[----:B------:R-:W4:Y:S01]  /*57c0*/  LDG.E.128 R28, desc[UR6][R100.64+0x2f800] ;  /* 0x02f80006641c7981 */ /* 0x000f22000c1e1d00 */
[C---:B------:R-:W-:Y:S01]  /*57d0*/  SHF.L.U32 R92, R9.reuse, 0x10, RZ ;  /* 0x00000010095c7819 */ /* 0x040fe200000006ff */
[----:B------:R-:W-:Y:S01]  /*57e0*/  FFMA.FTZ R24, R24, R89, R91 ;  /* 0x0000005918187223 */ /* 0x000fe2000001005b */
[----:B------:R-:W-:Y:S01]  /*57f0*/  SHF.L.U32 R72, R72, 0x10, RZ ;  /* 0x0000001048487819 */ /* 0x000fe200000006ff */
[----:B------:R-:W-:Y:S01]  /*5800*/  FFMA.FTZ R73, R80, R75, R73 ;  /* 0x0000004b50497223 */ /* 0x000fe20000010049 */
[----:B------:R-:W-:Y:S01]  /*5810*/  PRMT R9, R9, 0x7632, R9 ;  /* 0x0000763209097816 */ /* 0x000fe20000000009 */
[----:B------:R-:W-:Y:S02]  /*5820*/  IMAD.U32 R8, R8, 0x10000, RZ ;  /* 0x0001000008087824 */ /* 0x000fe400078e00ff */
[----:B------:R-:W-:Y:S01]  /*5830*/  FFMA.FTZ R75, R25, R92, R24 ;  /* 0x0000005c194b7223 */ /* 0x000fe20000010018 */
[----:B------:R-:W-:Y:S01]  /*5840*/  FFMA.FTZ R89, R81, R72, R74 ;  /* 0x0000004851597223 */ /* 0x000fe2000001004a */
[----:B------:R-:W-:Y:S01]  /*5850*/  SHF.L.U32 R25, R9, 0x10, RZ ;  /* 0x0000001009197819 */ /* 0x000fe200000006ff */
[----:B------:R-:W-:Y:S01]  /*5860*/  FFMA.FTZ R90, R81, R8, R73 ;  /* 0x00000008515a7223 */ /* 0x000fe20000010049 */
[----:B------:R-:W-:-:S02]  /*5870*/  PRMT R24, R10, 0x7632, R24 ;  /* 0x000076320a187816 */ /* 0x000fc40000000018 */
[----:B------:R-:W-:Y:S02]  /*5880*/  SHF.L.U32 R74, R10, 0x10, RZ ;  /* 0x000000100a4a7819 */ /* 0x000fe400000006ff */
[C---:B------:R-:W-:Y:S02]  /*5890*/  PRMT R72, R11.reuse, 0x7632, R72 ;  /* 0x000076320b487816 */ /* 0x040fe40000000048 */
[----:B------:R-:W-:Y:S02]  /*58a0*/  SHF.L.U32 R73, R11, 0x10, RZ ;  /* 0x000000100b497819 */ /* 0x000fe400000006ff */
[----:B------:R-:W4:Y:S01]  /*58b0*/  LDG.E.128 R8, desc[UR6][R100.64+0x33000] ;  /* 0x0330000664087981 */ /* 0x000f22000c1e1d00 */
[--C-:B------:R-:W-:Y:S01]  /*58c0*/  FFMA.FTZ R96, R96, R25, R75.reuse ;  /* 0x0000001960607223 */ /* 0x100fe2000001004b */
[C---:B------:R-:W-:Y:S01]  /*58d0*/  PRMT R75, R4.reuse, 0x7632, R75 ;  /* 0x00007632044b7816 */ /* 0x040fe2000000004b */
[----:B------:R-:W-:Y:S01]  /*58e0*/  IMAD.U32 R4, R4, 0x10000, RZ ;  /* 0x0001000004047824 */ /* 0x000fe200078e00ff */
[----:B------:R-:W-:-:S02]  /*58f0*/  SHF.L.U32 R92, R12, 0x10, RZ ;  /* 0x000000100c5c7819 */ /* 0x000fc400000006ff */
[----:B------:R-:W-:Y:S02]  /*5900*/  PRMT R91, R12, 0x7632, R91 ;  /* 0x000076320c5b7816 */ /* 0x000fe4000000005b */
[----:B------:R-:W-:Y:S01]  /*5910*/  SHF.L.U32 R25, R24, 0x10, RZ ;  /* 0x0000001018197819 */ /* 0x000fe200000006ff */
[----:B------:R-:W-:Y:S01]  /*5920*/  FFMA.FTZ R24, R92, R4, R27 ;  /* 0x000000045c187223 */ /* 0x000fe2000001001b */
[----:B------:R-:W-:Y:S01]  /*5930*/  SHF.L.U32 R12, R75, 0x10, RZ ;  /* 0x000000104b0c7819 */ /* 0x000fe200000006ff */
[----:B------:R-:W-:Y:S01]  /*5940*/  FFMA.FTZ R95, R95, R74, R96 ;  /* 0x0000004a5f5f7223 */ /* 0x000fe20000010060 */
[----:B------:R-:W-:-:S03]  /*5950*/  SHF.L.U32 R91, R91, 0x10, RZ ;  /* 0x000000105b5b7819 */ /* 0x000fc600000006ff */
[----:B------:R-:W-:Y:S02]  /*5960*/  FFMA.FTZ R95, R26, R25, R95 ;  /* 0x000000191a5f7223 */ /* 0x000fe4000001005f */
[----:B------:R-:W-:Y:S02]  /*5970*/  FFMA.FTZ R12, R91, R12, R24 ;  /* 0x0000000c5b0c7223 */ /* 0x000fe40000010018 */
[----:B------:R-:W4:Y:S01]  /*5980*/  LDG.E.128 R24, desc[UR6][R100.64+0x36800] ;  /* 0x0368000664187981 */ /* 0x000f22000c1e1d00 */
[----:B------:R-:W-:Y:S02]  /*5990*/  IMAD.U32 R4, R5, 0x10000, RZ ;  /* 0x0001000005047824 */ /* 0x000fe400078e00ff */
[----:B------:R-:W-:Y:S01]  /*59a0*/  FFMA.FTZ R74, R80, R73, R95 ;  /* 0x00000049504a7223 */ /* 0x000fe2000001005f */
[----:B------:R-:W-:Y:S02]  /*59b0*/  SHF.L.U32 R93, R13, 0x10, RZ ;  /* 0x000000100d5d7819 */ /* 0x000fe400000006ff */
[----:B------:R-:W-:-:S02]  /*59c0*/  SHF.L.U32 R75, R20, 0x10, RZ ;  /* 0x00000010144b7819 */ /* 0x000fc400000006ff */
[----:B------:R-:W-:Y:S02]  /*59d0*/  PRMT R5, R5, 0x7632, R5 ;  /* 0x0000763205057816 */ /* 0x000fe40000000005 */
[----:B------:R-:W-:Y:S02]  /*59e0*/  PRMT R80, R13, 0x7632, R80 ;  /* 0x000076320d507816 */ /* 0x000fe40000000050 */
[----:B------:R-:W-:Y:S01]  /*59f0*/  PRMT R20, R20, 0x7632, R20 ;  /* 0x0000763214147816 */ /* 0x000fe20000000014 */
[----:B------:R-:W-:Y:S01]  /*5a00*/  FFMA.FTZ R73, R93, R4, R12 ;  /* 0x000000045d497223 */ /* 0x000fe2000001000c */
[----:B------:R-:W-:Y:S01]  /*5a10*/  SHF.L.U32 R5, R5, 0x10, RZ ;  /* 0x0000001005057819 */ /* 0x000fe200000006ff */
        /* <DEDUP_REMOVED lines=8> */
[----:B------:R-:W-:Y:S02]  /*5aa0*/  PRMT R5, R21, 0x7632, R5 ;  /* 0x0000763215057816 */ /* 0x000fe40000000005 */
[C---:B------:R-:W-:Y:S02]  /*5ab0*/  PRMT R12, R6.reuse, 0x7632, R12 ;  /* 0x00007632060c7816 */ /* 0x040fe4000000000c */
[C---:B------:R-:W-:Y:S02]  /*5ac0*/  PRMT R96, R15.reuse, 0x7632, R96 ;  /* 0x000076320f607816 */ /* 0x040fe40000000060 */
[----:B------:R-:W-:Y:S01]  /*5ad0*/  SHF.L.U32 R94, R15, 0x10, RZ ;  /* 0x000000100f5e7819 */ /* 0x000fe200000006ff */
[----:B------:R-:W-:Y:S01]  /*5ae0*/  FFMA.FTZ R15, R93, R14, R20 ;  /* 0x0000000e5d0f7223 */ /* 0x000fe20000010014 */
[----:B------:R-:W-:Y:S02]  /*5af0*/  SHF.L.U32 R6, R6, 0x10, RZ ;  /* 0x0000001006067819 */ /* 0x000fe400000006ff */
[----:B------:R-:W-:Y:S01]  /*5b00*/  SHF.L.U32 R13, R5, 0x10, RZ ;  /* 0x00000010050d7819 */ /* 0x000fe200000006ff */
[----:B------:R-:W-:Y:S01]  /*5b10*/  IMAD.U32 R73, R7, 0x10000, RZ ;  /* 0x0001000007497824 */ /* 0x000fe200078e00ff */
[----:B------:R-:W-:Y:S01]  /*5b20*/  SHF.L.U32 R20, R12, 0x10, RZ ;  /* 0x000000100c147819 */ /* 0x000fe200000006ff */
[----:B------:R-:W-:Y:S01]  /*5b30*/  FFMA.FTZ R98, R83, R6, R4 ;  /* 0x0000000653627223 */ /* 0x000fe20000010004 */
[----:B------:R-:W-:Y:S01]  /*5b40*/  SHF.L.U32 R95, R95, 0x10, RZ ;  /* 0x000000105f5f7819 */ /* 0x000fe200000006ff */
[----:B------:R-:W-:Y:S01]  /*5b50*/  FFMA.FTZ R106, R80, R13, R15 ;  /* 0x0000000d506a7223 */ /* 0x000fe2000001000f */
[----:B------:R-:W-:Y:S01]  /*5b60*/  PRMT R21, R7, 0x7632, R21 ;  /* 0x0000763207157816 */ /* 0x000fe20000000015 */
[----:B------:R-:W4:Y:S04]  /*5b70*/  LDG.E.128 R12, desc[UR6][R102.64+0x2800] ;  /* 0x00280006660c7981 */ /* 0x000f28000c1e1d00 */
[----:B------:R-:W4:Y:S01]  /*5b80*/  LDG.E.128 R4, desc[UR6][R100.64+0x2800] ;  /* 0x0028000664047981 */ /* 0x000f22000c1e1d00 */
[----:B------:R-:W-:Y:S01]  /*5b90*/  FFMA.FTZ R75, R95, R20, R98 ;  /* 0x000000145f4b7223 */ /* 0x000fe20000010062 */
[----:B------:R-:W-:Y:S01]  /*5ba0*/  SHF.L.U32 R104, R22, 0x10, RZ ;  /* 0x0000001016687819 */ /* 0x000fe200000006ff */
[----:B------:R-:W-:Y:S01]  /*5bb0*/  IMAD.U32 R72, R72, 0x10000, RZ ;  /* 0x0001000048487824 */ /* 0x000fe200078e00ff */
[----:B------:R-:W-:Y:S01]  /*5bc0*/  PRMT R22, R22, 0x7632, R22 ;  /* 0x0000763216167816 */ /* 0x000fe20000000016 */
[----:B------:R-:W-:Y:S01]  /*5bd0*/  FFMA.FTZ R73, R94, R73, R75 ;  /* 0x000000495e497223 */ /* 0x000fe2000001004b */
[----:B------:R-:W-:-:S02]  /*5be0*/  SHF.L.U32 R21, R21, 0x10, RZ ;  /* 0x0000001015157819 */ /* 0x000fc400000006ff */
[----:B------:R-:W-:Y:S01]  /*5bf0*/  SHF.L.U32 R96, R96, 0x10, RZ ;  /* 0x0000001060607819 */ /* 0x000fe200000006ff */
[----:B------:R-:W-:Y:S01]  /*5c00*/  FFMA.FTZ R97, R81, R72, R74 ;  /* 0x0000004851617223 */ /* 0x000fe2000001004a */
[----:B------:R-:W-:Y:S01]  /*5c10*/  SHF.L.U32 R22, R22, 0x10, RZ ;  /* 0x0000001016167819 */ /* 0x000fe200000006ff */
[----:B------:R-:W-:Y:S01]  /*5c20*/  FFMA.FTZ R104, R83, R104, R106 ;  /* 0x0000006853687223 */ /* 0x000fe2000001006a */
[----:B------:R-:W-:Y:S01]  /*5c30*/  PRMT R20, R36, 0x7632, R20 ;  /* 0x0000763224147816 */ /* 0x000fe20000000014 */
[----:B------:R-:W-:Y:S01]  /*5c40*/  FFMA.FTZ R81, R96, R21, R73 ;  /* 0x0000001560517223 */ /* 0x000fe20000010049 */
[----:B------:R-:W-:Y:S01]  /*5c50*/  IMAD.U32 R21, R36, 0x10000, RZ ;  /* 0x0001000024157824 */ /* 0x000fe200078e00ff */
[----:B------:R-:W-:Y:S01]  /*5c60*/  SHF.L.U32 R75, R23, 0x10, RZ ;  /* 0x00000010174b7819 */ /* 0x000fe200000006ff */
[----:B------:R-:W-:Y:S01]  /*5c70*/  FFMA.FTZ R99, R95, R22, R104 ;  /* 0x000000165f637223 */ /* 0x000fe20000010068 */
[----:B------:R-:W-:Y:S01]  /*5c80*/  PRMT R23, R23, 0x7632, R23 ;  /* 0x0000763217177816 */ /* 0x000fe20000000017 */
[----:B------:R-:W-:Y:S01]  /*5c90*/  FFMA.FTZ R22, R92, R21, R82 ;  /* 0x000000155c167223 */ /* 0x000fe20000010052 */
[----:B------:R-:W-:-:S02]  /*5ca0*/  PRMT R36, R52, 0x7632, R36 ;  /* 0x0000763234247816 */ /* 0x000fc40000000024 */
[----:B------:R-:W-:Y:S02]  /*5cb0*/  SHF.L.U32 R73, R52, 0x10, RZ ;  /* 0x0000001034497819 */ /* 0x000fe400000006ff */
[----:B------:R-:W-:Y:S01]  /*5cc0*/  SHF.L.U32 R20, R20, 0x10, RZ ;  /* 0x0000001014147819 */ /* 0x000fe200000006ff */
[----:B------:R-:W-:Y:S01]  /*5cd0*/  FFMA.FTZ R75, R94, R75, R99 ;  /* 0x0000004b5e4b7223 */ /* 0x000fe20000010063 */
[----:B------:R-:W-:Y:S01]  /*5ce0*/  SHF.L.U32 R23, R23, 0x10, RZ ;  /* 0x0000001017177819 */ /* 0x000fe200000006ff */
[----:B------:R-:W-:Y:S01]  /*5cf0*/  FFMA.FTZ R73, R92, R73, R84 ;  /* 0x000000495c497223 */ /* 0x000fe20000010054 */
[----:B------:R-:W-:Y:S01]  /*5d00*/  SHF.L.U32 R52, R36, 0x10, RZ ;  /* 0x0000001024347819 */ /* 0x000fe200000006ff */
[----:B------:R-:W-:Y:S01]  /*5d10*/  FFMA.FTZ R36, R91, R20, R22 ;  /* 0x000000145b247223 */ /* 0x000fe20000010016 */
[C---:B------:R-:W-:Y:S01]  /*5d20*/  PRMT R20, R37.reuse, 0x7632, R20 ;  /* 0x0000763225147816 */ /* 0x040fe20000000014 */
[----:B------:R-:W-:Y:S02]  /*5d30*/  IMAD.U32 R22, R37, 0x10000, RZ ;  /* 0x0001000025167824 */ /* 0x000fe400078e00ff */
[----:B------:R-:W-:Y:S01]  /*5d40*/  FFMA.FTZ R82, R96, R23, R75 ;  /* 0x0000001760527223 */ /* 0x000fe2000001004b */
[----:B------:R-:W-:Y:S01]  /*5d50*/  FFMA.FTZ R75, R91, R52, R73 ;  /* 0x000000345b4b7223 */ /* 0x000fe20000010049 */
[----:B------:R-:W-:-:S02]  /*5d60*/  PRMT R52, R53, 0x7632, R52 ;  /* 0x0000763235347816 */ /* 0x000fc40000000034 */
[----:B------:R-:W-:Y:S01]  /*5d70*/  SHF.L.U32 R72, R53, 0x10, RZ ;  /* 0x0000001035487819 */ /* 0x000fe200000006ff */
[C---:B------:R-:W-:Y:S01]  /*5d80*/  FFMA.FTZ R53, R93.reuse, R22, R36 ;  /* 0x000000165d357223 */ /* 0x040fe20000010024 */
[----:B------:R-:W-:Y:S02]  /*5d90*/  SHF.L.U32 R37, R20, 0x10, RZ ;  /* 0x0000001014257819 */ /* 0x000fe400000006ff */
[----:B------:R-:W4:Y:S01]  /*5da0*/  LDG.E.128 R20, desc[UR6][R100.64+0x6000] ;  /* 0x0060000664147981 */ /* 0x000f22000c1e1d00 */
[----:B------:R-:W-:Y:S01]  /*5db0*/  SHF.L.U32 R73, R52, 0x10, RZ ;  /* 0x0000001034497819 */ /* 0x000fe200000006ff */
[----:B------:R-:W-:Y:S01]  /*5dc0*/  FFMA.FTZ R74, R93, R72, R75 ;  /* 0x000000485d4a7223 */ /* 0x000fe2000001004b */
[----:B------:R-:W-:-:S03]  /*5dd0*/  IMAD.U32 R72, R54, 0x10000, RZ ;  /* 0x0001000036487824 */ /* 0x000fc600078e00ff */
[C---:B------:R-:W-:Y:S01]  /*5de0*/  FFMA.FTZ R73, R80.reuse, R73, R74 ;  /* 0x0000004950497223 */ /* 0x040fe2000001004a */
[----:B------:R-:W-:-:S03]  /*5df0*/  FFMA.FTZ R52, R80, R37, R53 ;  /* 0x0000002550347223 */ /* 0x000fc60000010035 */
[----:B------:R-:W-:Y:S02]  /*5e00*/  FFMA.FTZ R53, R83, R72, R73 ;  /* 0x0000004853357223 */ /* 0x000fe40000010049 */
[----:B------:R-:W4:Y:S01]  /*5e10*/  LDG.E.128 R72, desc[UR6][R100.64+0x9800] ;  /* 0x0098000664487981 */ /* 0x000f22000c1e1d00 */
[C---:B------:R-:W-:Y:S02]  /*5e20*/  SHF.L.U32 R36, R38.reuse, 0x10, RZ ;  /* 0x0000001026247819 */ /* 0x040fe400000006ff */
[----:B------:R-:W-:-:S03]  /*5e30*/  PRMT R38, R38, 0x7632, R38 ;  /* 0x0000763226267816 */ /* 0x000fc60000000026 */
[----:B------:R-:W-:Y:S01]  /*5e40*/  FFMA.FTZ R52, R83, R36, R52 ;  /* 0x0000002453347223 */ /* 0x000fe20000010034 */
[----:B------:R-:W-:-:S05]  /*5e50*/  SHF.L.U32 R38, R38, 0x10, RZ ;  /* 0x0000001026267819 */ /* 0x000fca00000006ff */
[----:B------:R-:W-:Y:S01]  /*5e60*/  FFMA.FTZ R37, R95, R38, R52 ;  /* 0x000000265f257223 */ /* 0x000fe20000010034 */
[C---:B------:R-:W-:Y:S01]  /*5e70*/  IMAD.U32 R38, R16.reuse, 0x10000, RZ ;  /* 0x0001000010267824 */ /* 0x040fe200078e00ff */
[----:B------:R-:W-:Y:S02]  /*5e80*/  PRMT R16, R16, 0x7632, R16 ;  /* 0x0000763210107816 */ /* 0x000fe40000000010 */
[C---:B------:R-:W-:Y:S02]  /*5e90*/  PRMT R36, R39.reuse, 0x7632, R36 ;  /* 0x0000763227247816 */ /* 0x040fe40000000024 */
[----:B------:R-:W-:Y:S01]  /*5ea0*/  SHF.L.U32 R39, R39, 0x10, RZ ;  /* 0x0000001027277819 */ /* 0x000fe200000006ff */
[----:B------:R-:W-:Y:S01]  /*5eb0*/  FFMA.FTZ R52, R92, R38, R85 ;  /* 0x000000265c347223 */ /* 0x000fe20000010055 */
[----:B------:R-:W-:Y:S02]  /*5ec0*/  SHF.L.U32 R16, R16, 0x10, RZ ;  /* 0x0000001010107819 */ /* 0x000fe400000006ff */
        /* <DEDUP_REMOVED lines=8> */
[----:B------:R-:W-:Y:S02]  /*5f50*/  IMAD.U32 R17, R36, 0x10000, RZ ;  /* 0x0001000024117824 */ /* 0x000fe400078e00ff */
[----:B------:R-:W-:Y:S01]  /*5f60*/  FFMA.FTZ R37, R93, R38, R16 ;  /* 0x000000265d257223 */ /* 0x000fe20000010010 */
[----:B------:R-:W-:Y:S01]  /*5f70*/  SHF.L.U32 R16, R18, 0x10, RZ ;  /* 0x0000001012107819 */ /* 0x000fe200000006ff */
[----:B------:R-:W-:Y:S01]  /*5f80*/  FFMA.FTZ R54, R95, R54, R53 ;  /* 0x000000365f367223 */ /* 0x000fe20000010035 */
[C---:B------:R-:W-:Y:S01]  /*5f90*/  SHF.L.U32 R53, R55.reuse, 0x10, RZ ;  /* 0x0000001037357819 */ /* 0x040fe200000006ff */
[----:B------:R-:W-:Y:S01]  /*5fa0*/  FFMA.FTZ R36, R80, R17, R37 ;  /* 0x0000001150247223 */ /* 0x000fe20000010025 */
[----:B------:R-:W-:-:S02]  /*5fb0*/  PRMT R55, R55, 0x7632, R55 ;  /* 0x0000763237377816 */ /* 0x000fc40000000037 */
[----:B------:R-:W-:Y:S02]  /*5fc0*/  PRMT R18, R18, 0x7632, R18 ;  /* 0x0000763212127816 */ /* 0x000fe40000000012 */
[C---:B------:R-:W-:Y:S02]  /*5fd0*/  PRMT R38, R68.reuse, 0x7632, R38 ;  /* 0x0000763244267816 */ /* 0x040fe40000000026 */
        /* <DEDUP_REMOVED lines=13> */
[----:B------:R-:W-:Y:S01]  /*60b0*/  PRMT R52, R19, 0x7632, R52 ;  /* 0x0000763213347816 */ /* 0x000fe20000000034 */
[----:B------:R-:W-:Y:S01]  /*60c0*/  FFMA.FTZ R53, R94, R17, R53 ;  /* 0x000000115e357223 */ /* 0x000fe20000010035 */
[----:B------:R-:W-:Y:S01]  /*60d0*/  SHF.L.U32 R19, R54, 0x10, RZ ;  /* 0x0000001036137819 */ /* 0x000fe200000006ff */
[----:B------:R-:W-:Y:S01]  /*60e0*/  FFMA.FTZ R55, R93, R68, R86 ;  /* 0x000000445d377223 */ /* 0x000fe20000010056 */
[C---:B------:R-:W-:Y:S01]  /*60f0*/  PRMT R16, R40.reuse, 0x7632, R16 ;  /* 0x0000763228107816 */ /* 0x040fe20000000010 */
[----:B------:R-:W4:Y:S01]  /*6100*/  LDG.E.128 R36, desc[UR6][R100.64+0xd000] ;  /* 0x00d0000664247981 */ /* 0x000f22000c1e1d00 */
[----:B------:R-:W-:Y:S01]  /*6110*/  SHF.L.U32 R17, R40, 0x10, RZ ;  /* 0x0000001028117819 */ /* 0x000fe200000006ff */
[----:B------:R-:W-:Y:S01]  /*6120*/  FFMA.FTZ R54, R80, R19, R55 ;  /* 0x0000001350367223 */ /* 0x000fe20000010037 */
[----:B------:R-:W-:Y:S01]  /*6130*/  SHF.L.U32 R40, R70, 0x10, RZ ;  /* 0x0000001046287819 */ /* 0x000fe200000006ff */
[----:B------:R-:W-:-:S02]  /*6140*/  IMAD.U32 R68, R16, 0x10000, RZ ;  /* 0x0001000010447824 */ /* 0x000fc400078e00ff */
[----:B------:R-:W-:Y:S01]  /*6150*/  FFMA.FTZ R86, R92, R17, R87 ;  /* 0x000000115c567223 */ /* 0x000fe20000010057 */
[----:B------:R-:W-:Y:S01]  /*6160*/  PRMT R70, R70, 0x7632, R70 ;  /* 0x0000763246467816 */ /* 0x000fe20000000046 */
[--C-:B------:R-:W-:Y:S01]  /*6170*/  FFMA.FTZ R40, R83, R40, R54.reuse ;  /* 0x0000002853287223 */ /* 0x100fe20000010036 */
[----:B------:R-:W-:Y:S01]  /*6180*/  PRMT R54, R41, 0x7632, R54 ;  /* 0x0000763229367816 */ /* 0x000fe20000000036 */
[----:B------:R-:W-:Y:S01]  /*6190*/  FFMA.FTZ R86, R91, R68, R86 ;  /* 0x000000445b567223 */ /* 0x000fe20000010056 */
[----:B------:R-:W-:Y:S01]  /*61a0*/  SHF.L.U32 R68, R41, 0x10, RZ ;  /* 0x0000001029447819 */ /* 0x000fe200000006ff */
[----:B------:R-:W4:Y:S01]  /*61b0*/  LDG.E.128 R16, desc[UR6][R100.64+0x10800] ;  /* 0x0108000664107981 */ /* 0x000f22000c1e1d00 */
[----:B------:R-:W-:Y:S01]  /*61c0*/  SHF.L.U32 R70, R70, 0x10, RZ ;  /* 0x0000001046467819 */ /* 0x000fe200000006ff */
[----:B------:R-:W-:Y:S01]  /*61d0*/  IMAD.U32 R87, R54, 0x10000, RZ ;  /* 0x0001000036577824 */ /* 0x000fe200078e00ff */
        /* <DEDUP_REMOVED lines=9> */
[C---:B--2---:R-:W-:Y:S02]  /*6270*/  PRMT R41, R60.reuse, 0x7632, R41 ;  /* 0x000076323c297816 */ /* 0x044fe40000000029 */
[----:B------:R-:W-:Y:S01]  /*6280*/  SHF.L.U32 R87, R60, 0x10, RZ ;  /* 0x000000103c577819 */ /* 0x000fe200000006ff */
[----:B------:R-:W-:Y:S01]  /*6290*/  FFMA.FTZ R69, R94, R55, R69 ;  /* 0x000000375e457223 */ /* 0x000fe20000010045 */
[----:B------:R-:W-:Y:S01]  /*62a0*/  SHF.L.U32 R71, R71, 0x10, RZ ;  /* 0x0000001047477819 */ /* 0x000fe200000006ff */
[----:B------:R-:W-:Y:S01]  /*62b0*/  FFMA.FTZ R42, R83, R42, R68 ;  /* 0x0000002a532a7223 */ /* 0x000fe20000010044 */
[----:B------:R-:W-:Y:S01]  /*62c0*/  SHF.L.U32 R40, R40, 0x10, RZ ;  /* 0x0000001028287819 */ /* 0x000fe200000006ff */
[----:B------:R-:W-:-:S02]  /*62d0*/  IMAD.U32 R60, R41, 0x10000, RZ ;  /* 0x00010000293c7824 */ /* 0x000fc400078e00ff */
[----:B------:R-:W-:Y:S01]  /*62e0*/  FFMA.FTZ R88, R92, R87, R88 ;  /* 0x000000575c587223 */ /* 0x000fe20000010058 */
[----:B------:R-:W-:Y:S01]  /*62f0*/  FFMA.FTZ R87, R96, R71, R69 ;  /* 0x0000004760577223 */ /* 0x000fe20000010045 */
[C---:B---3--:R-:W-:Y:S01]  /*6300*/  SHF.L.U32 R99, R76.reuse, 0x10, RZ ;  /* 0x000000104c637819 */ /* 0x048fe200000006ff */
[----:B------:R-:W-:Y:S01]  /*6310*/  FFMA.FTZ R69, R95, R40, R42 ;  /* 0x000000285f457223 */ /* 0x000fe2000001002a */
[----:B------:R-:W-:Y:S01]  /*6320*/  SHF.L.U32 R40, R61, 0x10, RZ ;  /* 0x000000103d287819 */ /* 0x000fe200000006ff */
[----:B------:R-:W-:Y:S01]  /*6330*/  FFMA.FTZ R60, R91, R60, R88 ;  /* 0x0000003c5b3c7223 */ /* 0x000fe20000010058 */
[----:B------:R-:W-:Y:S01]  /*6340*/  PRMT R42, R76, 0x7632, R42 ;  /* 0x000076324c2a7816 */ /* 0x000fe2000000002a */
[----:B------:R-:W2:Y:S01]  /*6350*/  LDG.E.128 R52, desc[UR6][R100.64+0x14000] ;  /* 0x0140000664347981 */ /* 0x000ea2000c1e1d00 */
[----:B------:R-:W-:Y:S01]  /*6360*/  PRMT R61, R61, 0x7632, R61 ;  /* 0x000076323d3d7816 */ /* 0x000fe2000000003d */
[----:B------:R-:W-:Y:S01]  /*6370*/  FFMA.FTZ R71, R93, R40, R60 ;  /* 0x000000285d477223 */ /* 0x000fe2000001003c */
[----:B------:R-:W-:Y:S01]  /*6380*/  FFMA.FTZ R40, R92, R99, R64 ;  /* 0x000000635c287223 */ /* 0x000fe20000010040 */
[----:B------:R-:W-:Y:S01]  /*6390*/  IMAD.U32 R42, R42, 0x10000, RZ ;  /* 0x000100002a2a7824 */ /* 0x000fe200078e00ff */
[----:B------:R-:W-:-:S02]  /*63a0*/  SHF.L.U32 R61, R61, 0x10, RZ ;  /* 0x000000103d3d7819 */ /* 0x000fc400000006ff */
[----:B------:R-:W-:Y:S01]  /*63b0*/  PRMT R68, R77, 0x7632, R68 ;  /* 0x000076324d447816 */ /* 0x000fe20000000044 */
[----:B------:R-:W-:Y:S01]  /*63c0*/  FFMA.FTZ R76, R91, R42, R40 ;  /* 0x0000002a5b4c7223 */ /* 0x000fe20000010028 */
[----:B------:R-:W-:Y:S01]  /*63d0*/  SHF.L.U32 R70, R77, 0x10, RZ ;  /* 0x000000104d467819 */ /* 0x000fe200000006ff */
[----:B------:R-:W-:Y:S01]  /*63e0*/  FFMA.FTZ R64, R80, R61, R71 ;  /* 0x0000003d50407223 */ /* 0x000fe20000010047 */
[----:B------:R-:W-:-:S03]  /*63f0*/  SHF.L.U32 R71, R68, 0x10, RZ ;  /* 0x0000001044477819 */ /* 0x000fc600000006ff */
[----:B------:R-:W-:Y:S01]  /*6400*/  FFMA.FTZ R77, R93, R70, R76 ;  /* 0x000000465d4d7223 */ /* 0x000fe2000001004c */
[C---:B------:R-:W-:Y:S02]  /*6410*/  PRMT R60, R43.reuse, 0x7632, R60 ;  /* 0x000076322b3c7816 */ /* 0x040fe4000000003c */
[----:B------:R-:W-:Y:S01]  /*6420*/  SHF.L.U32 R68, R78, 0x10, RZ ;  /* 0x000000104e447819 */ /* 0x000fe200000006ff */
[----:B------:R-:W-:Y:S01]  /*6430*/  FFMA.FTZ R70, R80, R71, R77 ;  /* 0x0000004750467223 */ /* 0x000fe2000001004d */
[----:B------:R-:W-:Y:S02]  /*6440*/  SHF.L.U32 R41, R43, 0x10, RZ ;  /* 0x000000102b297819 */ /* 0x000fe400000006ff */
[----:B------:R-:W-:Y:S01]  /*6450*/  SHF.L.U32 R61, R60, 0x10, RZ ;  /* 0x000000103c3d7819 */ /* 0x000fe200000006ff */
[----:B------:R-:W-:Y:S01]  /*6460*/  FFMA.FTZ R68, R83, R68, R70 ;  /* 0x0000004453447223 */ /* 0x000fe20000010046 */
[C---:B------:R-:W-:Y:S02]  /*6470*/  SHF.L.U32 R60, R62.reuse, 0x10, RZ ;  /* 0x000000103e3c7819 */ /* 0x040fe400000006ff */
[----:B------:R-:W-:-:S02]  /*6480*/  PRMT R62, R62, 0x7632, R62 ;  /* 0x000076323e3e7816 */ /* 0x000fc4000000003e */
[----:B------:R-:W-:Y:S02]  /*6490*/  PRMT R78, R78, 0x7632, R78 ;  /* 0x000076324e4e7816 */ /* 0x000fe4000000004e */
[----:B------:R-:W-:Y:S01]  /*64a0*/  PRMT R70, R48, 0x7632, R70 ;  /* 0x0000763230467816 */ /* 0x000fe20000000046 */
[----:B------:R-:W-:Y:S01]  /*64b0*/  FFMA.FTZ R69, R94, R41, R69 ;  /* 0x000000295e457223 */ /* 0x000fe20000010045 */
[----:B------:R-:W-:Y:S01]  /*64c0*/  SHF.L.U32 R48, R48, 0x10, RZ ;  /* 0x0000001030307819 */ /* 0x000fe200000006ff */
[----:B------:R-:W-:Y:S01]  /*64d0*/  FFMA.FTZ R60, R83, R60, R64 ;  /* 0x0000003c533c7223 */ /* 0x000fe20000010040 */
[----:B------:R-:W-:Y:S01]  /*64e0*/  SHF.L.U32 R78, R78, 0x10, RZ ;  /* 0x000000104e4e7819 */ /* 0x000fe200000006ff */
[----:B------:R-:W-:Y:S02]  /*64f0*/  IMAD.U32 R62, R62, 0x10000, RZ ;  /* 0x000100003e3e7824 */ /* 0x000fe400078e00ff */
[----:B------:R-:W-:Y:S01]  /*6500*/  FFMA.FTZ R76, R96, R61, R69 ;  /* 0x0000003d604c7223 */ /* 0x000fe20000010045 */
[----:B------:R-:W-:-:S02]  /*6510*/  IMAD.U32 R70, R70, 0x10000, RZ ;  /* 0x0001000046467824 */ /* 0x000fc400078e00ff */
[----:B------:R-:W-:Y:S01]  /*6520*/  FFMA.FTZ R88, R92, R48, R65 ;  /* 0x000000305c587223 */ /* 0x000fe20000010041 */
[----:B------:R-:W-:Y:S01]  /*6530*/  SHF.L.U32 R69, R63, 0x10, RZ ;  /* 0x000000103f457819 */ /* 0x000fe200000006ff */
[----:B------:R-:W3:Y:S01]  /*6540*/  LDG.E.128 R40, desc[UR6][R100.64+0x17800] ;  /* 0x0178000664287981 */ /* 0x000ee2000c1e1d00 */
[C---:B------:R-:W-:Y:S01]  /*6550*/  FFMA.FTZ R71, R95.reuse, R62, R60 ;  /* 0x0000003e5f477223 */ /* 0x040fe2000001003c */
[----:B------:R-:W-:Y:S01]  /*6560*/  FFMA.FTZ R65, R95, R78, R68 ;  /* 0x0000004e5f417223 */ /* 0x000fe20000010044 */
[----:B------:R-:W-:Y:S01]  /*6570*/  PRMT R48, R49, 0x7632, R48 ;  /* 0x0000763231307816 */ /* 0x000fe20000000030 */
[----:B------:R-:W-:Y:S01]  /*6580*/  FFMA.FTZ R70, R91, R70, R88 ;  /* 0x000000465b467223 */ /* 0x000fe20000010058 */
[----:B------:R-:W-:Y:S01]  /*6590*/  SHF.L.U32 R68, R49, 0x10, RZ ;  /* 0x0000001031447819 */ /* 0x000fe200000006ff */
[----:B------:R-:W-:Y:S01]  /*65a0*/  FFMA.FTZ R69, R94, R69, R71 ;  /* 0x000000455e457223 */ /* 0x000fe20000010047 */
[----:B------:R-:W-:Y:S02]  /*65b0*/  PRMT R64, R63, 0x7632, R64 ;  /* 0x000076323f407816 */ /* 0x000fe40000000040 */
[----:B------:R-:W-:Y:S01]  /*65c0*/  SHF.L.U32 R71, R48, 0x10, RZ ;  /* 0x0000001030477819 */ /* 0x000fe200000006ff */
[----:B------:R-:W-:Y:S01]  /*65d0*/  FFMA.FTZ R99, R93, R68, R70 ;  /* 0x000000445d637223 */ /* 0x000fe20000010046 */
[C---:B------:R-:W-:Y:S01]  /*65e0*/  SHF.L.U32 R49, R79.reuse, 0x10, RZ ;  /* 0x000000104f317819 */ /* 0x040fe200000006ff */
[----:B------:R-:W3:Y:S01]  /*65f0*/  LDG.E.128 R60, desc[UR6][R100.64+0x1b000] ;  /* 0x01b00006643c7981 */ /* 0x000ee2000c1e1d00 */
[----:B------:R-:W-:-:S02]  /*6600*/  PRMT R79, R79, 0x7632, R79 ;  /* 0x000076324f4f7816 */ /* 0x000fc4000000004f */
[----:B------:R-:W-:Y:S02]  /*6610*/  SHF.L.U32 R48, R50, 0x10, RZ ;  /* 0x0000001032307819 */ /* 0x000fe400000006ff */
[----:B------:R-:W-:Y:S01]  /*6620*/  SHF.L.U32 R77, R64, 0x10, RZ ;  /* 0x00000010404d7819 */ /* 0x000fe200000006ff */
[----:B------:R-:W-:Y:S01]  /*6630*/  FFMA.FTZ R64, R80, R71, R99 ;  /* 0x0000004750407223 */ /* 0x000fe20000010063 */
[----:B------:R-:W-:Y:S01]  /*6640*/  PRMT R50, R50, 0x7632, R50 ;  /* 0x0000763232327816 */ /* 0x000fe20000000032 */
[----:B------:R-:W-:Y:S01]  /*6650*/  FFMA.FTZ R49, R94, R49, R65 ;  /* 0x000000315e317223 */ /* 0x000fe20000010041 */
[----:B------:R-:W-:Y:S01]  /*6660*/  IMAD.U32 R79, R79, 0x10000, RZ ;  /* 0x000100004f4f7824 */ /* 0x000fe200078e00ff */
[----:B------:R-:W-:Y:S01]  /*6670*/  SHF.L.U32 R65, R44, 0x10, RZ ;  /* 0x000000102c417819 */ /* 0x000fe200000006ff */
[----:B------:R-:W-:Y:S01]  /*6680*/  FFMA.FTZ R48, R83, R48, R64 ;  /* 0x0000003053307223 */ /* 0x000fe20000010040 */
[----:B------:R-:W-:Y:S02]  /*6690*/  SHF.L.U32 R50, R50, 0x10, RZ ;  /* 0x0000001032327819 */ /* 0x000fe400000006ff */
[----:B------:R-:W-:Y:S01]  /*66a0*/  PRMT R44, R44, 0x7632, R44 ;  /* 0x000076322c2c7816 */ /* 0x000fe2000000002c */
[----:B------:R-:W-:-:S02]  /*66b0*/  FFMA.FTZ R78, R96, R79, R49 ;  /* 0x0000004f604e7223 */ /* 0x000fc40000010031 */
[----:B------:R-:W-:Y:S01]  /*66c0*/  FFMA.FTZ R49, R95, R50, R48 ;  /* 0x000000325f317223 */ /* 0x000fe20000010030 */
[----:B------:R-:W-:Y:S01]  /*66d0*/  SHF.L.U32 R64, R44, 0x10, RZ ;  /* 0x000000102c407819 */ /* 0x000fe200000006ff */
[----:B------:R-:W-:Y:S01]  /*66e0*/  FFMA.FTZ R66, R92, R65, R66 ;  /* 0x000000415c427223 */ /* 0x000fe20000010042 */
[C---:B------:R-:W-:Y:S02]  /*66f0*/  PRMT R50, R56.reuse, 0x7632, R50 ;  /* 0x0000763238327816 */ /* 0x040fe40000000032 */
[----:B------:R-:W-:Y:S01]  /*6700*/  SHF.L.U32 R56, R56, 0x10, RZ ;  /* 0x0000001038387819 */ /* 0x000fe200000006ff */
[----:B------:R-:W-:Y:S01]  /*6710*/  FFMA.FTZ R77, R96, R77, R69 ;  /* 0x0000004d604d7223 */ /* 0x000fe20000010045 */
[C---:B------:R-:W-:Y:S01]  /*6720*/  PRMT R44, R51.reuse, 0x7632, R44 ;  /* 0x00007632332c7816 */ /* 0x040fe2000000002c */
[----:B------:R-:W-:Y:S01]  /*6730*/  IMAD.U32 R51, R51, 0x10000, RZ ;  /* 0x0001000033337824 */ /* 0x000fe200078e00ff */
[C---:B------:R-:W-:Y:S01]  /*6740*/  SHF.L.U32 R48, R45.reuse, 0x10, RZ ;  /* 0x000000102d307819 */ /* 0x040fe200000006ff */
[----:B------:R-:W3:Y:S01]  /*6750*/  LDG.E.128 R68, desc[UR6][R100.64+0x1e800] ;  /* 0x01e8000664447981 */ /* 0x000ee2000c1e1d00 */
[----:B------:R-:W-:Y:S01]  /*6760*/  PRMT R45, R45, 0x7632, R45 ;  /* 0x000076322d2d7816 */ /* 0x000fe2000000002d */
[----:B------:R-:W-:Y:S01]  /*6770*/  FFMA.FTZ R64, R91, R64, R66 ;  /* 0x000000405b407223 */ /* 0x000fe20000010042 */
[----:B------:R-:W-:Y:S01]  /*6780*/  SHF.L.U32 R50, R50, 0x10, RZ ;  /* 0x0000001032327819 */ /* 0x000fe200000006ff */
[----:B------:R-:W-:Y:S01]  /*6790*/  FFMA.FTZ R56, R92, R56, R3 ;  /* 0x000000385c387223 */ /* 0x000fe20000010003 */
[----:B------:R-:W-:Y:S01]  /*67a0*/  FFMA.FTZ R49, R94, R51, R49 ;  /* 0x000000335e317223 */ /* 0x000fe20000010031 */
[----:B------:R-:W-:Y:S01]  /*67b0*/  SHF.L.U32 R3, R44, 0x10, RZ ;  /* 0x000000102c037819 */ /* 0x000fe200000006ff */
[----:B------:R-:W-:Y:S01]  /*67c0*/  FFMA.FTZ R51, R93, R48, R64 ;  /* 0x000000305d337223 */ /* 0x000fe20000010040 */
[----:B------:R-:W-:Y:S01]  /*67d0*/  IMAD.U32 R45, R45, 0x10000, RZ ;  /* 0x000100002d2d7824 */ /* 0x000fe200078e00ff */
[----:B------:R-:W-:Y:S01]  /*67e0*/  SHF.L.U32 R44, R57, 0x10, RZ ;  /* 0x00000010392c7819 */ /* 0x000fe200000006ff */
[----:B------:R-:W-:Y:S01]  /*67f0*/  FFMA.FTZ R50, R91, R50, R56 ;  /* 0x000000325b327223 */ /* 0x000fe20000010038 */
[----:B------:R-:W-:Y:S01]  /*6800*/  PRMT R57, R57, 0x7632, R57 ;  /* 0x0000763239397816 */ /* 0x000fe20000000039 */
[----:B------:R-:W-:-:S02]  /*6810*/  FFMA.FTZ R56, R80, R45, R51 ;  /* 0x0000002d50387223 */ /* 0x000fc40000010033 */
[----:B------:R-:W-:Y:S01]  /*6820*/  FFMA.FTZ R45, R93, R44, R50 ;  /* 0x0000002c5d2d7223 */ /* 0x000fe20000010032 */
[----:B------:R-:W-:Y:S02]  /*6830*/  SHF.L.U32 R57, R57, 0x10, RZ ;  /* 0x0000001039397819 */ /* 0x000fe400000006ff */
[----:B------:R-:W-:Y:S01]  /*6840*/  SHF.L.U32 R44, R46, 0x10, RZ ;  /* 0x000000102e2c7819 */ /* 0x000fe200000006ff */
[----:B------:R-:W-:Y:S01]  /*6850*/  FFMA.FTZ R3, R96, R3, R49 ;  /* 0x0000000360037223 */ /* 0x000fe20000010031 */
[----:B------:R-:W-:Y:S01]  /*6860*/  PRMT R46, R46, 0x7632, R46 ;  /* 0x000076322e2e7816 */ /* 0x000fe2000000002e */
[----:B------:R-:W3:Y:S01]  /*6870*/  LDG.E.128 R48, desc[UR6][R100.64+0x22000] ;  /* 0x0220000664307981 */ /* 0x000ee2000c1e1d00 */
[----:B------:R-:W-:Y:S01]  /*6880*/  SHF.L.U32 R64, R58, 0x10, RZ ;  /* 0x000000103a407819 */ /* 0x000fe200000006ff */
[----:B------:R-:W-:Y:S01]  /*6890*/  FFMA.FTZ R45, R80, R57, R45 ;  /* 0x00000039502d7223 */ /* 0x000fe2000001002d */
[----:B------:R-:W-:Y:S01]  /*68a0*/  PRMT R58, R58, 0x7632, R58 ;  /* 0x000076323a3a7816 */ /* 0x000fe2000000003a */
[----:B------:R-:W-:Y:S01]  /*68b0*/  FFMA.FTZ R44, R83, R44, R56 ;  /* 0x0000002c532c7223 */ /* 0x000fe20000010038 */
[----:B------:R-:W-:-:S02]  /*68c0*/  IMAD.U32 R46, R46, 0x10000, RZ ;  /* 0x000100002e2e7824 */ /* 0x000fc400078e00ff */
[----:B------:R-:W-:Y:S01]  /*68d0*/  FFMA.FTZ R65, R83, R64, R45 ;  /* 0x0000004053417223 */ /* 0x000fe2000001002d */
[----:B------:R-:W-:Y:S01]  /*68e0*/  SHF.L.U32 R58, R58, 0x10, RZ ;  /* 0x000000103a3a7819 */ /* 0x000fe200000006ff */
[----:B------:R-:W-:Y:S01]  /*68f0*/  FFMA.FTZ R45, R95, R46, R44 ;  /* 0x0000002e5f2d7223 */ /* 0x000fe2000001002c */
[----:B-----5:R-:W-:Y:S02]  /*6900*/  SHF.L.U32 R44, R32, 0x10, RZ ;  /* 0x00000010202c7819 */ /* 0x020fe400000006ff */
[----:B------:R-:W-:Y:S01]  /*6910*/  PRMT R32, R59, 0x7632, R32 ;  /* 0x000076323b207816 */ /* 0x000fe20000000020 */
[--C-:B------:R-:W-:Y:S01]  /*6920*/  FFMA.FTZ R58, R95, R58, R65.reuse ;  /* 0x0000003a5f3a7223 */ /* 0x100fe20000010041 */
[----:B------:R-:W-:Y:S02]  /*6930*/  SHF.L.U32 R57, R59, 0x10, RZ ;  /* 0x000000103b397819 */ /* 0x000fe400000006ff */
[----:B------:R-:W-:Y:S02]  /*6940*/  PRMT R64, R47, 0x7632, R64 ;  /* 0x000076322f407816 */ /* 0x000fe40000000040 */
[----:B------:R-:W-:-:S02]  /*6950*/  PRMT R65, R32, 0x7632, R65 ;  /* 0x0000763220417816 */ /* 0x000fc40000000041 */
[----:B------:R-:W-:Y:S01]  /*6960*/  SHF.L.U32 R47, R47, 0x10, RZ ;  /* 0x000000102f2f7819 */ /* 0x000fe200000006ff */
[----:B------:R-:W-:Y:S01]  /*6970*/  FFMA.FTZ R98, R94, R57, R58 ;  /* 0x000000395e627223 */ /* 0x000fe2000001003a */
[----:B------:R-:W-:Y:S01]  /*6980*/  FFMA.FTZ R104, R92, R44, R67 ;  /* 0x0000002c5c687223 */ /* 0x000fe20000010043 */
[----:B------:R-:W5:Y:S01]  /*6990*/  LDG.E.128 R56, desc[UR6][R100.64+0x3000] ;  /* 0x0030000664387981 */ /* 0x000f62000c1e1d00 */
[----:B------:R-:W-:Y:S01]  /*69a0*/  IMAD.U32 R88, R65, 0x10000, RZ ;  /* 0x0001000041587824 */ /* 0x000fe200078e00ff */
[----:B------:R-:W-:Y:S01]  /*69b0*/  SHF.L.U32 R79, R64, 0x10, RZ ;  /* 0x00000010404f7819 */ /* 0x000fe200000006ff */
[----:B------:R-:W-:Y:S01]  /*69c0*/  FFMA.FTZ R99, R94, R47, R45 ;  /* 0x0000002f5e637223 */ /* 0x000fe2000001002d */
[----:B------:R0:W5:Y:S01]  /*69d0*/  LDG.E.128 R64, desc[UR6][R102.64+0x3000] ;  /* 0x0030000666407981 */ /* 0x000162000c1e1d00 */
[----:B------:R-:W-:Y:S01]  /*69e0*/  SHF.L.U32 R105, R32, 0x10, RZ ;  /* 0x0000001020697819 */ /* 0x000fe200000006ff */
[----:B------:R-:W-:Y:S01]  /*69f0*/  FFMA.FTZ R104, R91, R88, R104 ;  /* 0x000000585b687223 */ /* 0x000fe20000010068 */
[C---:B------:R-:W-:Y:S01]  /*6a00*/  SHF.L.U32 R32, R33.reuse, 0x10, RZ ;  /* 0x0000001021207819 */ /* 0x040fe200000006ff */
[----:B------:R-:W5:Y:S01]  /*6a10*/  LDG.E.128 R44, desc[UR6][R100.64+0x25800] ;  /* 0x02580006642c7981 */ /* 0x000f62000c1e1d00 */
[----:B------:R-:W-:Y:S01]  /*6a20*/  PRMT R33, R33, 0x7632, R33 ;  /* 0x0000763221217816 */ /* 0x000fe20000000021 */
[----:B------:R-:W-:-:S02]  /*6a30*/  FFMA.FTZ R88, R96, R79, R99 ;  /* 0x0000004f60587223 */ /* 0x000fc40000010063 */
[----:B------:R-:W-:Y:S01]  /*6a40*/  FFMA.FTZ R99, R93, R32, R104 ;  /* 0x000000205d637223 */ /* 0x000fe20000010068 */
[C---:B----4-:R-:W-:Y:S01]  /*6a50*/  PRMT R32, R28.reuse, 0x7632, R32 ;  /* 0x000076321c207816 */ /* 0x050fe20000000020 */
[----:B------:R-:W-:Y:S01]  /*6a60*/  IMAD.U32 R33, R33, 0x10000, RZ ;  /* 0x0001000021217824 */ /* 0x000fe200078e00ff */
[----:B------:R-:W-:Y:S01]  /*6a70*/  SHF.L.U32 R106, R28, 0x10, RZ ;  /* 0x000000101c6a7819 */ /* 0x000fe200000006ff */
[----:B------:R-:W-:Y:S01]  /*6a80*/  FFMA.FTZ R79, R96, R105, R98 ;  /* 0x00000069604f7223 */ /* 0x000fe20000010062 */
[C---:B------:R-:W-:Y:S02]  /*6a90*/  PRMT R28, R34.reuse, 0x7632, R28 ;  /* 0x00007632221c7816 */ /* 0x040fe4000000001c */
[----:B------:R-:W-:Y:S02]  /*6aa0*/  SHF.L.U32 R34, R34, 0x10, RZ ;  /* 0x0000001022227819 */ /* 0x000fe400000006ff */
[----:B------:R-:W-:Y:S01]  /*6ab0*/  SHF.L.U32 R98, R32, 0x10, RZ ;  /* 0x0000001020627819 */ /* 0x000fe200000006ff */
[----:B------:R-:W-:Y:S01]  /*6ac0*/  FFMA.FTZ R32, R80, R33, R99 ;  /* 0x0000002150207223 */ /* 0x000fe20000010063 */
[----:B------:R-:W-:Y:S01]  /*6ad0*/  FFMA.FTZ R106, R92, R106, R89 ;  /* 0x0000006a5c6a7223 */ /* 0x000fe20000010059 */
[----:B0-----:R-:W-:-:S02]  /*6ae0*/  SHF.L.U32 R102, R29, 0x10, RZ ;  /* 0x000000101d667819 */ /* 0x001fc400000006ff */
[----:B------:R-:W-:Y:S01]  /*6af0*/  FFMA.FTZ R32, R83, R34, R32 ;  /* 0x0000002253207223 */ /* 0x000fe20000010020 */
        /* <DEDUP_REMOVED lines=11> */
[----:B------:R-:W-:-:S02]  /*6bb0*/  SHF.L.U32 R34, R34, 0x10, RZ ;  /* 0x0000001022227819 */ /* 0x000fc400000006ff */
[----:B------:R-:W-:Y:S01]  /*6bc0*/  SHF.L.U32 R8, R30, 0x10, RZ ;  /* 0x000000101e087819 */ /* 0x000fe200000006ff */
[----:B------:R-:W-:Y:S01]  /*6bd0*/  FFMA.FTZ R28, R80, R33, R99 ;  /* 0x00000021501c7223 */ /* 0x000fe20000010063 */
[----:B------:R-:W-:Y:S01]  /*6be0*/  FFMA.FTZ R29, R94, R35, R29 ;  /* 0x000000235e1d7223 */ /* 0x000fe2000001001d */
[----:B------:R-:W-:Y:S01]  /*6bf0*/  PRMT R30, R30, 0x7632, R30 ;  /* 0x000076321e1e7816 */ /* 0x000fe2000000001e */
[----:B------:R-:W-:Y:S02]  /*6c00*/  FFMA.FTZ R98, R91, R34, R90 ;  /* 0x000000225b627223 */ /* 0x000fe4000001005a */
[----:B------:R-:W4:Y:S01]  /*6c10*/  LDG.E.128 R32, desc[UR6][R100.64+0x29000] ;  /* 0x0290000664207981 */ /* 0x000f22000c1e1d00 */
[----:B------:R-:W-:Y:S01]  /*6c20*/  IMAD.U32 R89, R89, 0x10000, RZ ;  /* 0x0001000059597824 */ /* 0x000fe200078e00ff */
[----:B------:R-:W-:Y:S01]  /*6c30*/  SHF.L.U32 R30, R30, 0x10, RZ ;  /* 0x000000101e1e7819 */ /* 0x000fe200000006ff */
[----:B------:R-:W-:Y:S01]  /*6c40*/  FFMA.FTZ R8, R83, R8, R28 ;  /* 0x0000000853087223 */ /* 0x000fe2000001001c */
[----:B------:R-:W-:-:S02]  /*6c50*/  SHF.L.U32 R90, R9, 0x10, RZ ;  /* 0x00000010095a7819 */ /* 0x000fc400000006ff */
[C---:B------:R-:W-:Y:S02]  /*6c60*/  PRMT R9, R24.reuse, 0x7632, R9 ;  /* 0x0000763218097816 */ /* 0x040fe40000000009 */
[----:B------:R-:W-:Y:S01]  /*6c70*/  SHF.L.U32 R24, R24, 0x10, RZ ;  /* 0x0000001018187819 */ /* 0x000fe200000006ff */
[----:B------:R-:W-:Y:S01]  /*6c80*/  FFMA.FTZ R28, R96, R89, R29 ;  /* 0x00000059601c7223 */ /* 0x000fe2000001001d */
[----:B------:R-:W-:Y:S01]  /*6c90*/  FFMA.FTZ R29, R95, R30, R8 ;  /* 0x0000001e5f1d7223 */ /* 0x000fe20000010008 */
[C---:B------:R-:W-:Y:S02]  /*6ca0*/  SHF.L.U32 R8, R9.reuse, 0x10, RZ ;  /* 0x0000001009087819 */ /* 0x040fe400000006ff */
[----:B------:R-:W-:Y:S01]  /*6cb0*/  FFMA.FTZ R92, R92, R24, R97 ;  /* 0x000000185c5c7223 */ /* 0x000fe20000010061 */
[----:B------:R-:W-:Y:S01]  /*6cc0*/  PRMT R9, R9, 0x7632, R9 ;  /* 0x0000763209097816 */ /* 0x000fe20000000009 */
[C---:B------:R-:W-:Y:S01]  /*6cd0*/  IMAD.U32 R30, R25.reuse, 0x10000, RZ ;  /* 0x00010000191e7824 */ /* 0x040fe200078e00ff */
[----:B------:R-:W-:Y:S01]  /*6ce0*/  PRMT R24, R25, 0x7632, R24 ;  /* 0x0000763219187816 */ /* 0x000fe20000000018 */
[----:B------:R-:W-:Y:S01]  /*6cf0*/  FFMA.FTZ R8, R91, R8, R92 ;  /* 0x000000085b087223 */ /* 0x000fe2000001005c */
[----:B------:R-:W-:Y:S01]  /*6d00*/  SHF.L.U32 R9, R9, 0x10, RZ ;  /* 0x0000001009097819 */ /* 0x000fe200000006ff */
[C---:B------:R-:W-:Y:S01]  /*6d10*/  FFMA.FTZ R99, R93.reuse, R90, R98 ;  /* 0x0000005a5d637223 */ /* 0x040fe20000010062 */
[----:B------:R-:W-:Y:S01]  /*6d20*/  SHF.L.U32 R25, R24, 0x10, RZ ;  /* 0x0000001018197819 */ /* 0x000fe200000006ff */
[----:B------:R-:W-:-:S02]  /*6d30*/  FFMA.FTZ R8, R93, R30, R8 ;  /* 0x0000001e5d087223 */ /* 0x000fc40000010008 */
[C---:B------:R-:W-:Y:S02]  /*6d40*/  FFMA.FTZ R30, R80.reuse, R9, R99 ;  /* 0x00000009501e7223 */ /* 0x040fe40000010063 */
[----:B------:R-:W-:Y:S01]  /*6d50*/  FFMA.FTZ R9, R80, R25, R8 ;  /* 0x0000001950097223 */ /* 0x000fe20000010008 */
[----:B------:R-:W-:Y:S01]  /*6d60*/  SHF.L.U32 R8, R10, 0x10, RZ ;  /* 0x000000100a087819 */ /* 0x000fe200000006ff */
[----:B------:R-:W-:Y:S01]  /*6d70*/  IMAD.U32 R80, R26, 0x10000, RZ ;  /* 0x000100001a507824 */ /* 0x000fe200078e00ff */
[C---:B------:R-:W-:Y:S02]  /*6d80*/  SHF.L.U32 R89, R31.reuse, 0x10, RZ ;  /* 0x000000101f597819 */ /* 0x040fe400000006ff */
[----:B------:R-:W-:Y:S01]  /*6d90*/  PRMT R90, R31, 0x7632, R90 ;  /* 0x000076321f5a7816 */ /* 0x000fe2000000005a */
[C---:B------:R-:W-:Y:S01]  /*6da0*/  FFMA.FTZ R30, R83.reuse, R8, R30 ;  /* 0x00000008531e7223 */ /* 0x040fe2000001001e */
[----:B------:R-:W-:Y:S01]  /*6db0*/  PRMT R24, R10, 0x7632, R24 ;  /* 0x000076320a187816 */ /* 0x000fe20000000018 */
[----:B------:R-:W-:Y:S01]  /*6dc0*/  FFMA.FTZ R31, R83, R80, R9 ;  /* 0x00000050531f7223 */ /* 0x000fe20000010009 */
[----:B------:R-:W-:-:S02]  /*6dd0*/  PRMT R91, R11, 0x7632, R91 ;  /* 0x000076320b5b7816 */ /* 0x000fc4000000005b */
[----:B------:R-:W-:Y:S02]  /*6de0*/  SHF.L.U32 R25, R11, 0x10, RZ ;  /* 0x000000100b197819 */ /* 0x000fe400000006ff */
[----:B------:R-:W4:Y:S01]  /*6df0*/  LDG.E.128 R8, desc[UR6][R100.64+0x2c800] ;  /* 0x02c8000664087981 */ /* 0x000f22000c1e1d00 */
[----:B------:R-:W-:Y:S02]  /*6e00*/  PRMT R26, R26, 0x7632, R26 ;  /* 0x000076321a1a7816 */ /* 0x000fe4000000001a */
[----:B------:R-:W-:Y:S01]  /*6e10*/  SHF.L.U32 R24, R24, 0x10, RZ ;  /* 0x0000001018187819 */ /* 0x000fe200000006ff */
[----:B------:R-:W-:Y:S01]  /*6e20*/  FFMA.FTZ R89, R94, R89, R29 ;  /* 0x000000595e597223 */ /* 0x000fe2000001001d */
[----:B------:R-:W-:Y:S02]  /*6e30*/  PRMT R80, R4, 0x7632, R80 ;  /* 0x0000763204507816 */ /* 0x000fe40000000050 */
[----:B------:R-:W-:Y:S02]  /*6e40*/  SHF.L.U32 R26, R26, 0x10, RZ ;  /* 0x000000101a1a7819 */ /* 0x000fe400000006ff */
[----:B------:R-:W-:Y:S01]  /*6e50*/  SHF.L.U32 R92, R4, 0x10, RZ ;  /* 0x00000010045c7819 */ /* 0x000fe200000006ff */
[C---:B------:R-:W-:Y:S01]  /*6e60*/  IMAD.U32 R29, R12.reuse, 0x10000, RZ ;  /* 0x000100000c1d7824 */ /* 0x040fe200078e00ff */
[----:B------:R-:W-:Y:S01]  /*6e70*/  PRMT R4, R12, 0x7632, R4 ;  /* 0x000076320c047816 */ /* 0x000fe20000000004 */
[C---:B------:R-:W-:Y:S01]  /*6e80*/  FFMA.FTZ R83, R95.reuse, R24, R30 ;  /* 0x000000185f537223 */ /* 0x040fe2000001001e */
[----:B------:R-:W-:Y:S01]  /*6e90*/  FFMA.FTZ R26, R95, R26, R31 ;  /* 0x0000001a5f1a7223 */ /* 0x000fe2000001001f */
[----:B------:R-:W-:Y:S01]  /*6ea0*/  SHF.L.U32 R93, R80, 0x10, RZ ;  /* 0x00000010505d7819 */ /* 0x000fe200000006ff */
[----:B------:R-:W-:Y:S01]  /*6eb0*/  FFMA.FTZ R95, R29, R92, R81 ;  /* 0x0000005c1d5f7223 */ /* 0x000fe20000010051 */
[----:B------:R-:W-:Y:S01]  /*6ec0*/  SHF.L.U32 R30, R4, 0x10, RZ ;  /* 0x00000010041e7819 */ /* 0x000fe200000006ff */
[----:B------:R-:W-:Y:S01]  /*6ed0*/  IMAD.U32 R31, R13, 0x10000, RZ ;  /* 0x000100000d1f7824 */ /* 0x000fe200078e00ff */
[----:B------:R-:W-:-:S02]  /*6ee0*/  SHF.L.U32 R12, R5, 0x10, RZ ;  /* 0x00000010050c7819 */ /* 0x000fc400000006ff */
[C---:B------:R-:W-:Y:S01]  /*6ef0*/  PRMT R5, R27.reuse, 0x7632, R5 ;  /* 0x000076321b057816 */ /* 0x040fe20000000005 */
[----:B------:R-:W-:Y:S01]  /*6f00*/  FFMA.FTZ R24, R30, R93, R95 ;  /* 0x0000005d1e187223 */ /* 0x000fe2000001005f */
[C---:B------:R-:W-:Y:S01]  /*6f10*/  FFMA.FTZ R4, R94.reuse, R25, R83 ;  /* 0x000000195e047223 */ /* 0x040fe20000010053 */
[----:B------:R-:W-:Y:S02]  /*6f20*/  SHF.L.U32 R81, R27, 0x10, RZ ;  /* 0x000000101b517819 */ /* 0x000fe400000006ff */
[----:B------:R-:W-:Y:S01]  /*6f30*/  FFMA.FTZ R83, R31, R12, R24 ;  /* 0x0000000c1f537223 */ /* 0x000fe20000010018 */
[----:B------:R-:W-:Y:S02]  /*6f40*/  PRMT R12, R5, 0x7632, R12 ;  /* 0x00007632050c7816 */ /* 0x000fe4000000000c */
[----:B------:R-:W-:Y:S01]  /*6f50*/  PRMT R80, R13, 0x7632, R80 ;  /* 0x000076320d507816 */ /* 0x000fe20000000050 */
[----:B------:R-:W-:Y:S01]  /*6f60*/  FFMA.FTZ R94, R94, R81, R26 ;  /* 0x000000515e5e7223 */ /* 0x000fe2000001001a */
[----:B------:R-:W-:Y:S01]  /*6f70*/  SHF.L.U32 R13, R12, 0x10, RZ ;  /* 0x000000100c0d7819 */ /* 0x000fe200000006ff */
[----:B------:R-:W4:Y:S01]  /*6f80*/  LDG.E.128 R24, desc[UR6][R100.64+0x30000] ;  /* 0x0300000664187981 */ /* 0x000f22000c1e1d00 */
[----:B------:R-:W-:-:S02]  /*6f90*/  SHF.L.U32 R80, R80, 0x10, RZ ;  /* 0x0000001050507819 */ /* 0x000fc400000006ff */
[----:B------:R-:W-:Y:S01]  /*6fa0*/  SHF.L.U32 R90, R90, 0x10, RZ ;  /* 0x000000105a5a7819 */ /* 0x000fe200000006ff */
[----:B------:R-:W-:Y:S01]  /*6fb0*/  IMAD.U32 R91, R91, 0x10000, RZ ;  /* 0x000100005b5b7824 */ /* 0x000fe200078e00ff */
        /* <DEDUP_REMOVED lines=8> */
[----:B------:R-:W-:-:S02]  /*7040*/  PRMT R83, R14, 0x7632, R83 ;  /* 0x000076320e537816 */ /* 0x000fc40000000053 */
[C---:B------:R-:W-:Y:S02]  /*7050*/  PRMT R4, R20.reuse, 0x7632, R4 ;  /* 0x0000763214047816 */ /* 0x040fe40000000004 */
[----:B------:R-:W-:Y:S01]  /*7060*/  SHF.L.U32 R5, R20, 0x10, RZ ;  /* 0x0000001014057819 */ /* 0x000fe200000006ff */
        /* <DEDUP_REMOVED lines=9> */
[----:B------:R-:W4:Y:S01]  /*7100*/  LDG.E.128 R12, desc[UR6][R100.64+0x6800] ;  /* 0x00680006640c7981 */ /* 0x000f22000c1e1d00 */
[----:B------:R-:W-:-:S02]  /*7110*/  SHF.L.U32 R4, R21, 0x10, RZ ;  /* 0x0000001015047819 */ /* 0x000fc400000006ff */
[----:B------:R-:W-:Y:S02]  /*7120*/  PRMT R21, R21, 0x7632, R21 ;  /* 0x0000763215157816 */ /* 0x000fe40000000015 */
[----:B------:R-:W-:Y:S01]  /*7130*/  PRMT R91, R72, 0x7632, R91 ;  /* 0x00007632485b7816 */ /* 0x000fe2000000005b */
[----:B------:R-:W-:Y:S01]  /*7140*/  FFMA.FTZ R93, R31, R4, R82 ;  /* 0x000000041f5d7223 */ /* 0x000fe20000010052 */
[----:B------:R-:W-:Y:S01]  /*7150*/  IMAD.U32 R4, R7, 0x10000, RZ ;  /* 0x0001000007047824 */ /* 0x000fe200078e00ff */
[----:B------:R-:W-:Y:S02]  /*7160*/  SHF.L.U32 R5, R21, 0x10, RZ ;  /* 0x0000001015057819 */ /* 0x000fe400000006ff */
[----:B------:R-:W-:Y:S01]  /*7170*/  SHF.L.U32 R95, R91, 0x10, RZ ;  /* 0x000000105b5f7819 */ /* 0x000fe200000006ff */
[----:B------:R-:W-:Y:S01]  /*7180*/  FFMA.FTZ R91, R89, R4, R6 ;  /* 0x00000004595b7223 */ /* 0x000fe20000010006 */
[----:B------:R-:W-:Y:S01]  /*7190*/  PRMT R21, R7, 0x7632, R21 ;  /* 0x0000763207157816 */ /* 0x000fe20000000015 */
[----:B------:R-:W-:-:S02]  /*71a0*/  FFMA.FTZ R82, R80, R5, R93 ;  /* 0x0000000550527223 */ /* 0x000fc4000001005d */
[----:B------:R-:W4:Y:S01]  /*71b0*/  LDG.E.128 R4, desc[UR6][R100.64+0x33800] ;  /* 0x0338000664047981 */ /* 0x000f22000c1e1d00 */
[----:B------:R-:W-:-:S05]  /*71c0*/  SHF.L.U32 R72, R72, 0x10, RZ ;  /* 0x0000001048487819 */ /* 0x000fca00000006ff */
[----:B------:R-:W-:Y:S01]  /*71d0*/  FFMA.FTZ R85, R29, R72, R85 ;  /* 0x000000481d557223 */ /* 0x000fe20000010055 */
[----:B------:R-:W-:Y:S01]  /*71e0*/  IMAD.U32 R72, R20, 0x10000, RZ ;  /* 0x0001000014487824 */ /* 0x000fe200078e00ff */
[----:B------:R-:W-:Y:S02]  /*71f0*/  SHF.L.U32 R20, R22, 0x10, RZ ;  /* 0x0000001016147819 */ /* 0x000fe400000006ff */
[--C-:B------:R-:W-:Y:S01]  /*7200*/  FFMA.FTZ R98, R30, R95, R85.reuse ;  /* 0x0000005f1e627223 */ /* 0x100fe20000010055 */
[----:B------:R-:W-:Y:S02]  /*7210*/  PRMT R22, R22, 0x7632, R22 ;  /* 0x0000763216167816 */ /* 0x000fe40000000016 */
[C---:B------:R-:W-:Y:S02]  /*7220*/  PRMT R85, R73.reuse, 0x7632, R85 ;  /* 0x0000763249557816 */ /* 0x040fe40000000055 */
        /* <DEDUP_REMOVED lines=8> */
[----:B------:R-:W-:Y:S01]  /*72b0*/  IMAD.U32 R20, R23, 0x10000, RZ ;  /* 0x0001000017147824 */ /* 0x000fe200078e00ff */
[----:B------:R-:W-:Y:S01]  /*72c0*/  SHF.L.U32 R74, R74, 0x10, RZ ;  /* 0x000000104a4a7819 */ /* 0x000fe200000006ff */
[----:B------:R-:W-:Y:S01]  /*72d0*/  FFMA.FTZ R22, R83, R22, R82 ;  /* 0x0000001653167223 */ /* 0x000fe20000010052 */
[----:B------:R-:W-:Y:S01]  /*72e0*/  FFMA.FTZ R94, R80, R85, R73 ;  /* 0x00000055505e7223 */ /* 0x000fe20000010049 */
[----:B------:R-:W-:-:S02]  /*72f0*/  SHF.L.U32 R82, R21, 0x10, RZ ;  /* 0x0000001015527819 */ /* 0x000fc400000006ff */
[----:B------:R-:W-:Y:S01]  /*7300*/  FFMA.FTZ R85, R89, R20, R22 ;  /* 0x0000001459557223 */ /* 0x000fe20000010016 */
[----:B------:R-:W-:Y:S01]  /*7310*/  FFMA.FTZ R74, R81, R74, R94 ;  /* 0x0000004a514a7223 */ /* 0x000fe2000001005e */
[C---:B------:R-:W-:Y:S02]  /*7320*/  SHF.L.U32 R21, R36.reuse, 0x10, RZ ;  /* 0x0000001024157819 */ /* 0x040fe400000006ff */
[----:B------:R-:W-:Y:S01]  /*7330*/  PRMT R20, R36, 0x7632, R20 ;  /* 0x0000763224147816 */ /* 0x000fe20000000014 */
[----:B------:R-:W-:Y:S01]  /*7340*/  FFMA.FTZ R74, R83, R82, R74 ;  /* 0x00000052534a7223 */ /* 0x000fe2000001004a */
[----:B------:R-:W-:Y:S01]  /*7350*/  SHF.L.U32 R36, R75, 0x10, RZ ;  /* 0x000000104b247819 */ /* 0x000fe200000006ff */
[----:B------:R-:W-:Y:S01]  /*7360*/  FFMA.FTZ R95, R29, R21, R84 ;  /* 0x000000151d5f7223 */ /* 0x000fe20000010054 */
[----:B------:R-:W-:Y:S02]  /*7370*/  SHF.L.U32 R93, R20, 0x10, RZ ;  /* 0x00000010145d7819 */ /* 0x000fe400000006ff */
[----:B------:R-:W-:-:S02]  /*7380*/  PRMT R73, R23, 0x7632, R73 ;  /* 0x0000763217497816 */ /* 0x000fc40000000049 */
[----:B------:R-:W-:Y:S01]  /*7390*/  PRMT R75, R75, 0x7632, R75 ;  /* 0x000076324b4b7816 */ /* 0x000fe2000000004b */
[----:B------:R-:W-:Y:S01]  /*73a0*/  FFMA.FTZ R36, R89, R36, R74 ;  /* 0x0000002459247223 */ /* 0x000fe2000001004a */
[----:B------:R-:W-:Y:S02]  /*73b0*/  IMAD.U32 R74, R37, 0x10000, RZ ;  /* 0x00010000254a7824 */ /* 0x000fe400078e00ff */
[----:B------:R-:W-:Y:S01]  /*73c0*/  FFMA.FTZ R82, R30, R93, R95 ;  /* 0x0000005d1e527223 */ /* 0x000fe2000001005f */
[----:B------:R-:W-:Y:S01]  /*73d0*/  SHF.L.U32 R73, R73, 0x10, RZ ;  /* 0x0000001049497819 */ /* 0x000fe200000006ff */
[----:B------:R-:W4:Y:S01]  /*73e0*/  LDG.E.128 R20, desc[UR6][R100.64+0x37000] ;  /* 0x0370000664147981 */ /* 0x000f22000c1e1d00 */
[----:B------:R-:W-:Y:S02]  /*73f0*/  PRMT R37, R37, 0x7632, R37 ;  /* 0x0000763225257816 */ /* 0x000fe40000000025 */
[----:B------:R-:W-:Y:S01]  /*7400*/  SHF.L.U32 R75, R75, 0x10, RZ ;  /* 0x000000104b4b7819 */ /* 0x000fe200000006ff */
[----:B------:R-:W-:Y:S01]  /*7410*/  FFMA.FTZ R93, R31, R74, R82 ;  /* 0x0000004a1f5d7223 */ /* 0x000fe20000010052 */
[----:B------:R-:W-:Y:S01]  /*7420*/  SHF.L.U32 R37, R37, 0x10, RZ ;  /* 0x0000001025257819 */ /* 0x000fe200000006ff */
[----:B------:R-:W-:Y:S01]  /*7430*/  FFMA.FTZ R74, R72, R73, R85 ;  /* 0x00000049484a7223 */ /* 0x000fe20000010055 */
[----:B------:R-:W-:Y:S01]  /*7440*/  SHF.L.U32 R84, R16, 0x10, RZ ;  /* 0x0000001010547819 */ /* 0x000fe200000006ff */
[--C-:B------:R-:W-:Y:S01]  /*7450*/  FFMA.FTZ R73, R72, R75, R36.reuse ;  /* 0x0000004b48497223 */ /* 0x100fe20000010024 */
[----:B------:R-:W-:Y:S01]  /*7460*/  PRMT R36, R16, 0x7632, R36 ;  /* 0x0000763210247816 */ /* 0x000fe20000000024 */
[----:B------:R-:W-:-:S02]  /*7470*/  IMAD.U32 R16, R38, 0x10000, RZ ;  /* 0x0001000026107824 */ /* 0x000fc400078e00ff */
[----:B------:R-:W-:Y:S01]  /*7480*/  FFMA.FTZ R82, R80, R37, R93 ;  /* 0x0000002550527223 */ /* 0x000fe2000001005d */
[----:B------:R-:W-:Y:S01]  /*7490*/  PRMT R38, R38, 0x7632, R38 ;  /* 0x0000763226267816 */ /* 0x000fe20000000026 */
[----:B------:R-:W-:Y:S01]  /*74a0*/  FFMA.FTZ R85, R29, R84, R86 ;  /* 0x000000541d557223 */ /* 0x000fe20000010056 */
[----:B------:R-:W-:Y:S01]  /*74b0*/  SHF.L.U32 R37, R36, 0x10, RZ ;  /* 0x0000001024257819 */ /* 0x000fe200000006ff */
[----:B------:R-:W-:Y:S01]  /*74c0*/  FFMA.FTZ R16, R81, R16, R82 ;  /* 0x0000001051107223 */ /* 0x000fe20000010052 */
[----:B------:R-:W-:Y:S02]  /*74d0*/  SHF.L.U32 R38, R38, 0x10, RZ ;  /* 0x0000001026267819 */ /* 0x000fe400000006ff */
[C---:B------:R-:W-:Y:S01]  /*74e0*/  SHF.L.U32 R82, R17.reuse, 0x10, RZ ;  /* 0x0000001011527819 */ /* 0x040fe200000006ff */
[----:B------:R-:W-:Y:S01]  /*74f0*/  FFMA.FTZ R84, R30, R37, R85 ;  /* 0x000000251e547223 */ /* 0x000fe20000010055 */
[----:B------:R-:W-:Y:S01]  /*7500*/  PRMT R37, R17, 0x7632, R37 ;  /* 0x0000763211257816 */ /* 0x000fe20000000025 */
[----:B------:R-:W-:Y:S01]  /*7510*/  FFMA.FTZ R16, R83, R38, R16 ;  /* 0x0000002653107223 */ /* 0x000fe20000010010 */
[----:B------:R-:W-:-:S02]  /*7520*/  SHF.L.U32 R36, R39, 0x10, RZ ;  /* 0x0000001027247819 */ /* 0x000fc400000006ff */
[C---:B--2---:R-:W-:Y:S01]  /*7530*/  PRMT R17, R52.reuse, 0x7632, R17 ;  /* 0x0000763234117816 */ /* 0x044fe20000000011 */
[----:B------:R-:W-:Y:S01]  /*7540*/  IMAD.U32 R52, R52, 0x10000, RZ ;  /* 0x0001000034347824 */ /* 0x000fe200078e00ff */
[----:B------:R-:W-:Y:S01]  /*7550*/  PRMT R75, R39, 0x7632, R75 ;  /* 0x00007632274b7816 */ /* 0x000fe2000000004b */
[----:B------:R-:W-:Y:S01]  /*7560*/  FFMA.FTZ R39, R31, R82, R84 ;  /* 0x000000521f277223 */ /* 0x000fe20000010054 */
[----:B------:R-:W-:Y:S02]  /*7570*/  SHF.L.U32 R37, R37, 0x10, RZ ;  /* 0x0000001025257819 */ /* 0x000fe400000006ff */
[----:B------:R-:W-:Y:S01]  /*7580*/  SHF.L.U32 R85, R17, 0x10, RZ ;  /* 0x0000001011557819 */ /* 0x000fe200000006ff */
[--C-:B------:R-:W-:Y:S01]  /*7590*/  FFMA.FTZ R17, R89, R36, R16.reuse ;  /* 0x0000002459117223 */ /* 0x100fe20000010010 */
[C---:B------:R-:W-:Y:S01]  /*75a0*/  PRMT R16, R18.reuse, 0x7632, R16 ;  /* 0x0000763212107816 */ /* 0x040fe20000000010 */
        /* <DEDUP_REMOVED lines=10> */
[----:B------:R-:W-:Y:S01]  /*7650*/  SHF.L.U32 R17, R82, 0x10, RZ ;  /* 0x0000001052117819 */ /* 0x000fe200000006ff */
[----:B------:R-:W-:Y:S01]  /*7660*/  FFMA.FTZ R53, R31, R84, R86 ;  /* 0x000000541f357223 */ /* 0x000fe20000010056 */
[----:B------:R-:W2:Y:S01]  /*7670*/  LDG.E.128 R36, desc[UR6][R100.64+0xa000] ;  /* 0x00a0000664247981 */ /* 0x000ea2000c1e1d00 */
[----:B------:R-:W-:Y:S01]  /*7680*/  FFMA.FTZ R18, R83, R16, R18 ;  /* 0x0000001053127223 */ /* 0x000fe20000010012 */
[----:B------:R-:W-:-:S02]  /*7690*/  SHF.L.U32 R16, R19, 0x10, RZ ;  /* 0x0000001013107819 */ /* 0x000fc400000006ff */
[----:B------:R-:W-:Y:S01]  /*76a0*/  SHF.L.U32 R82, R54, 0x10, RZ ;  /* 0x0000001036527819 */ /* 0x000fe200000006ff */
[----:B------:R-:W-:Y:S01]  /*76b0*/  FFMA.FTZ R84, R80, R17, R53 ;  /* 0x0000001150547223 */ /* 0x000fe20000010035 */
[----:B------:R-:W-:Y:S01]  /*76c0*/  PRMT R54, R54, 0x7632, R54 ;  /* 0x0000763236367816 */ /* 0x000fe20000000036 */
[----:B------:R-:W-:Y:S01]  /*76d0*/  FFMA.FTZ R53, R89, R16, R18 ;  /* 0x0000001059357223 */ /* 0x000fe20000010012 */
[C---:B---3--:R-:W-:Y:S01]  /*76e0*/  SHF.L.U32 R17, R40.reuse, 0x10, RZ ;  /* 0x0000001028117819 */ /* 0x048fe200000006ff */
[----:B------:R-:W-:Y:S01]  /*76f0*/  FFMA.FTZ R84, R81, R82, R84 ;  /* 0x0000005251547223 */ /* 0x000fe20000010054 */
[----:B------:R-:W-:Y:S01]  /*7700*/  PRMT R16, R40, 0x7632, R16 ;  /* 0x0000763228107816 */ /* 0x000fe20000000010 */
[----:B------:R-:W-:Y:S01]  /*7710*/  IMAD.U32 R54, R54, 0x10000, RZ ;  /* 0x0001000036367824 */ /* 0x000fe200078e00ff */
[C---:B------:R-:W-:Y:S02]  /*7720*/  PRMT R40, R55.reuse, 0x7632, R40 ;  /* 0x0000763237287816 */ /* 0x040fe40000000028 */
[----:B------:R-:W-:Y:S01]  /*7730*/  SHF.L.U32 R82, R55, 0x10, RZ ;  /* 0x0000001037527819 */ /* 0x000fe200000006ff */
[----:B------:R-:W-:Y:S01]  /*7740*/  FFMA.FTZ R54, R83, R54, R84 ;  /* 0x0000003653367223 */ /* 0x000fe20000010054 */
[----:B------:R-:W-:Y:S01]  /*7750*/  SHF.L.U32 R55, R16, 0x10, RZ ;  /* 0x0000001010377819 */ /* 0x000fe200000006ff */
[----:B------:R-:W-:Y:S01]  /*7760*/  FFMA.FTZ R85, R29, R17, R76 ;  /* 0x000000111d557223 */ /* 0x000fe2000001004c */
[----:B------:R-:W-:Y:S01]  /*7770*/  PRMT R52, R19, 0x7632, R52 ;  /* 0x0000763213347816 */ /* 0x000fe20000000034 */
[--C-:B------:R-:W-:Y:S01]  /*7780*/  FFMA.FTZ R82, R89, R82, R54.reuse ;  /* 0x0000005259527223 */ /* 0x100fe20000010036 */
[C---:B------:R-:W-:Y:S01]  /*7790*/  PRMT R54, R41.reuse, 0x7632, R54 ;  /* 0x0000763229367816 */ /* 0x040fe20000000036 */
[----:B------:R-:W-:Y:S01]  /*77a0*/  FFMA.FTZ R84, R30, R55, R85 ;  /* 0x000000371e547223 */ /* 0x000fe20000010055 */
[----:B------:R-:W-:Y:S01]  /*77b0*/  SHF.L.U32 R76, R41, 0x10, RZ ;  /* 0x00000010294c7819 */ /* 0x000fe200000006ff */
[----:B------:R-:W3:Y:S01]  /*77c0*/  LDG.E.128 R16, desc[UR6][R100.64+0xd800] ;  /* 0x00d8000664107981 */ /* 0x000ee2000c1e1d00 */
[----:B------:R-:W-:-:S02]  /*77d0*/  SHF.L.U32 R55, R40, 0x10, RZ ;  /* 0x0000001028377819 */ /* 0x000fc400000006ff */
[----:B------:R-:W-:Y:S01]  /*77e0*/  SHF.L.U32 R40, R60, 0x10, RZ ;  /* 0x000000103c287819 */ /* 0x000fe200000006ff */
[----:B------:R-:W-:Y:S01]  /*77f0*/  IMAD.U32 R41, R52, 0x10000, RZ ;  /* 0x0001000034297824 */ /* 0x000fe200078e00ff */
[----:B------:R-:W-:Y:S01]  /*7800*/  SHF.L.U32 R85, R54, 0x10, RZ ;  /* 0x0000001036557819 */ /* 0x000fe200000006ff */
[----:B------:R-:W-:Y:S01]  /*7810*/  FFMA.FTZ R87, R31, R76, R84 ;  /* 0x0000004c1f577223 */ /* 0x000fe20000010054 */
[----:B------:R-:W-:Y:S01]  /*7820*/  PRMT R60, R60, 0x7632, R60 ;  /* 0x000076323c3c7816 */ /* 0x000fe2000000003c */
[----:B------:R-:W-:Y:S01]  /*7830*/  FFMA.FTZ R77, R29, R40, R77 ;  /* 0x000000281d4d7223 */ /* 0x000fe2000001004d */
[----:B------:R-:W-:Y:S01]  /*7840*/  FFMA.FTZ R84, R72, R41, R53 ;  /* 0x0000002948547223 */ /* 0x000fe20000010035 */
[----:B------:R-:W-:Y:S01]  /*7850*/  SHF.L.U32 R40, R42, 0x10, RZ ;  /* 0x000000102a287819 */ /* 0x000fe200000006ff */
[----:B------:R-:W-:Y:S01]  /*7860*/  FFMA.FTZ R86, R80, R85, R87 ;  /* 0x0000005550567223 */ /* 0x000fe20000010057 */
[----:B------:R-:W-:Y:S01]  /*7870*/  IMAD.U32 R41, R60, 0x10000, RZ ;  /* 0x000100003c297824 */ /* 0x000fe200078e00ff */
[----:B------:R-:W-:-:S02]  /*7880*/  PRMT R42, R42, 0x7632, R42 ;  /* 0x000076322a2a7816 */ /* 0x000fc4000000002a */
[----:B------:R-:W-:Y:S01]  /*7890*/  FFMA.FTZ R40, R81, R40, R86 ;  /* 0x0000002851287223 */ /* 0x000fe20000010056 */
[----:B------:R-:W-:Y:S01]  /*78a0*/  FFMA.FTZ R94, R30, R41, R77 ;  /* 0x000000291e5e7223 */ /* 0x000fe2000001004d */
[----:B------:R-:W-:Y:S02]  /*78b0*/  SHF.L.U32 R42, R42, 0x10, RZ ;  /* 0x000000102a2a7819 */ /* 0x000fe400000006ff */
[C---:B------:R-:W-:Y:S02]  /*78c0*/  PRMT R41, R61.reuse, 0x7632, R41 ;  /* 0x000076323d297816 */ /* 0x040fe40000000029 */
[----:B------:R-:W-:Y:S02]  /*78d0*/  SHF.L.U32 R86, R61, 0x10, RZ ;  /* 0x000000103d567819 */ /* 0x000fe400000006ff */
[C---:B------:R-:W-:Y:S02]  /*78e0*/  PRMT R61, R68.reuse, 0x7632, R61 ;  /* 0x00007632443d7816 */ /* 0x040fe4000000003d */
[----:B------:R-:W-:Y:S01]  /*78f0*/  SHF.L.U32 R68, R68, 0x10, RZ ;  /* 0x0000001044447819 */ /* 0x000fe200000006ff */
[----:B------:R-:W-:Y:S01]  /*7900*/  FFMA.FTZ R82, R72, R55, R82 ;  /* 0x0000003748527223 */ /* 0x000fe20000010052 */
[----:B------:R-:W-:Y:S01]  /*7910*/  SHF.L.U32 R76, R43, 0x10, RZ ;  /* 0x000000102b4c7819 */ /* 0x000fe200000006ff */
[----:B------:R-:W-:Y:S01]  /*7920*/  FFMA.FTZ R40, R83, R42, R40 ;  /* 0x0000002a53287223 */ /* 0x000fe20000010028 */
[----:B------:R-:W-:Y:S01]  /*7930*/  PRMT R60, R43, 0x7632, R60 ;  /* 0x000076322b3c7816 */ /* 0x000fe2000000003c */
[----:B------:R-:W3:Y:S01]  /*7940*/  LDG.E.128 R52, desc[UR6][R100.64+0x11000] ;  /* 0x0110000664347981 */ /* 0x000ee2000c1e1d00 */
[----:B------:R-:W-:-:S02]  /*7950*/  IMAD.U32 R41, R41, 0x10000, RZ ;  /* 0x0001000029297824 */ /* 0x000fc400078e00ff */
[----:B------:R-:W-:Y:S01]  /*7960*/  FFMA.FTZ R43, R31, R86, R94 ;  /* 0x000000561f2b7223 */ /* 0x000fe2000001005e */
[----:B------:R-:W-:Y:S01]  /*7970*/  FFMA.FTZ R85, R29, R68, R78 ;  /* 0x000000441d557223 */ /* 0x000fe2000001004e */
[----:B------:R-:W-:Y:S01]  /*7980*/  SHF.L.U32 R77, R61, 0x10, RZ ;  /* 0x000000103d4d7819 */ /* 0x000fe200000006ff */
[----:B------:R-:W-:Y:S01]  /*7990*/  FFMA.FTZ R61, R89, R76, R40 ;  /* 0x0000004c593d7223 */ /* 0x000fe20000010028 */
[----:B------:R-:W-:Y:S01]  /*79a0*/  PRMT R68, R62, 0x7632, R68 ;  /* 0x000076323e447816 */ /* 0x000fe20000000044 */
[----:B------:R-:W-:Y:S01]  /*79b0*/  FFMA.FTZ R76, R80, R41, R43 ;  /* 0x00000029504c7223 */ /* 0x000fe2000001002b */
[----:B------:R-:W-:Y:S01]  /*79c0*/  SHF.L.U32 R62, R62, 0x10, RZ ;  /* 0x000000103e3e7819 */ /* 0x000fe200000006ff */
[C---:B------:R-:W-:Y:S01]  /*79d0*/  IMAD.U32 R94, R48.reuse, 0x10000, RZ ;  /* 0x00010000305e7824 */ /* 0x040fe200078e00ff */
[----:B------:R-:W-:Y:S01]  /*79e0*/  PRMT R48, R48, 0x7632, R48 ;  /* 0x0000763230307816 */ /* 0x000fe20000000030 */
[----:B------:R-:W-:Y:S02]  /*79f0*/  IMAD.U32 R68, R68, 0x10000, RZ ;  /* 0x0001000044447824 */ /* 0x000fe400078e00ff */
[----:B------:R-:W-:Y:S01]  /*7a00*/  FFMA.FTZ R86, R30, R77, R85 ;  /* 0x0000004d1e567223 */ /* 0x000fe20000010055 */
[----:B------:R-:W-:Y:S01]  /*7a10*/  FFMA.FTZ R62, R81, R62, R76 ;  /* 0x0000003e513e7223 */ /* 0x000fe2000001004c */
[----:B------:R-:W-:Y:S01]  /*7a20*/  SHF.L.U32 R77, R48, 0x10, RZ ;  /* 0x00000010304d7819 */ /* 0x000fe200000006ff */
[----:B------:R-:W3:Y:S02]  /*7a30*/  LDG.E.128 R40, desc[UR6][R100.64+0x14800] ;  /* 0x0148000664287981 */ /* 0x000ee4000c1e1d00 */
[----:B------:R-:W-:Y:S01]  /*7a40*/  FFMA.FTZ R62, R83, R68, R62 ;  /* 0x00000044533e7223 */ /* 0x000fe2000001003e */
[----:B------:R-:W-:Y:S01]  /*7a50*/  PRMT R68, R63, 0x7632, R68 ;  /* 0x000076323f447816 */ /* 0x000fe20000000044 */
[----:B------:R-:W-:Y:S01]  /*7a60*/  FFMA.FTZ R87, R29, R94, R3 ;  /* 0x0000005e1d577223 */ /* 0x000fe20000010003 */
[----:B------:R-:W-:Y:S01]  /*7a70*/  SHF.L.U32 R85, R60, 0x10, RZ ;  /* 0x000000103c557819 */ /* 0x000fe200000006ff */
[----:B------:R-:W-:Y:S01]  /*7a80*/  IMAD.U32 R48, R49, 0x10000, RZ ;  /* 0x0001000031307824 */ /* 0x000fe200078e00ff */
[----:B------:R-:W-:-:S02]  /*7a90*/  PRMT R60, R69, 0x7632, R60 ;  /* 0x00007632453c7816 */ /* 0x000fc4000000003c */
[----:B------:R-:W-:Y:S02]  /*7aa0*/  SHF.L.U32 R78, R69, 0x10, RZ ;  /* 0x00000010454e7819 */ /* 0x000fe400000006ff */
[----:B------:R-:W-:Y:S01]  /*7ab0*/  SHF.L.U32 R3, R68, 0x10, RZ ;  /* 0x0000001044037819 */ /* 0x000fe200000006ff */
[----:B------:R-:W-:Y:S01]  /*7ac0*/  FFMA.FTZ R68, R30, R77, R87 ;  /* 0x0000004d1e447223 */ /* 0x000fe20000010057 */
        /* <DEDUP_REMOVED lines=9> */
[----:B------:R-:W-:Y:S01]  /*7b60*/  PRMT R70, R70, 0x7632, R70 ;  /* 0x0000763246467816 */ /* 0x000fe20000000046 */
[----:B------:R-:W-:Y:S01]  /*7b70*/  FFMA.FTZ R48, R80, R49, R87 ;  /* 0x0000003150307223 */ /* 0x000fe20000010057 */
[C---:B------:R-:W-:Y:S02]  /*7b80*/  PRMT R77, R50.reuse, 0x7632, R77 ;  /* 0x00007632324d7816 */ /* 0x040fe4000000004d */
[----:B------:R-:W-:Y:S01]  /*7b90*/  SHF.L.U32 R102, R50, 0x10, RZ ;  /* 0x0000001032667819 */ /* 0x000fe200000006ff */
[----:B-----5:R-:W-:Y:S02]  /*7ba0*/  IMAD.U32 R50, R56, 0x10000, RZ ;  /* 0x0001000038327824 */ /* 0x020fe400078e00ff */
[----:B------:R-:W-:Y:S01]  /*7bb0*/  FFMA.FTZ R69, R89, R60, R62 ;  /* 0x0000003c59457223 */ /* 0x000fe2000001003e */
[----:B------:R-:W-:Y:S01]  /*7bc0*/  SHF.L.U32 R94, R64, 0x10, RZ ;  /* 0x00000010405e7819 */ /* 0x000fe200000006ff */
[----:B------:R-:W5:Y:S01]  /*7bd0*/  LDG.E.128 R60, desc[UR6][R100.64+0x18000] ;  /* 0x01800006643c7981 */ /* 0x000f62000c1e1d00 */
[----:B------:R-:W-:-:S02]  /*7be0*/  PRMT R56, R56, 0x7632, R56 ;  /* 0x0000763238387816 */ /* 0x000fc40000000038 */
[----:B------:R-:W-:Y:S01]  /*7bf0*/  PRMT R87, R64, 0x7632, R87 ;  /* 0x0000763240577816 */ /* 0x000fe20000000057 */
[----:B------:R-:W-:Y:S01]  /*7c00*/  FFMA.FTZ R86, R81, R76, R78 ;  /* 0x0000004c51567223 */ /* 0x000fe2000001004e */
[----:B------:R-:W-:Y:S02]  /*7c10*/  SHF.L.U32 R70, R70, 0x10, RZ ;  /* 0x0000001046467819 */ /* 0x000fe400000006ff */
[----:B------:R-:W-:Y:S01]  /*7c20*/  SHF.L.U32 R49, R44, 0x10, RZ ;  /* 0x000000102c317819 */ /* 0x000fe200000006ff */
[----:B------:R-:W-:Y:S01]  /*7c30*/  FFMA.FTZ R50, R94, R50, R91 ;  /* 0x000000325e327223 */ /* 0x000fe2000001005b */
[----:B------:R-:W-:Y:S02]  /*7c40*/  SHF.L.U32 R56, R56, 0x10, RZ ;  /* 0x0000001038387819 */ /* 0x000fe400000006ff */
[----:B------:R-:W-:Y:S01]  /*7c50*/  SHF.L.U32 R87, R87, 0x10, RZ ;  /* 0x0000001057577819 */ /* 0x000fe200000006ff */
[----:B------:R-:W-:Y:S01]  /*7c60*/  FFMA.FTZ R70, R83, R70, R86 ;  /* 0x0000004653467223 */ /* 0x000fe20000010056 */
[----:B------:R-:W-:Y:S01]  /*7c70*/  SHF.L.U32 R78, R71, 0x10, RZ ;  /* 0x00000010474e7819 */ /* 0x000fe200000006ff */
[----:B------:R-:W-:Y:S01]  /*7c80*/  FFMA.FTZ R95, R29, R49, R88 ;  /* 0x000000311d5f7223 */ /* 0x000fe20000010058 */
[----:B------:R-:W-:Y:S01]  /*7c90*/  PRMT R76, R71, 0x7632, R76 ;  /* 0x00007632474c7816 */ /* 0x000fe2000000004c */
[----:B------:R-:W-:Y:S01]  /*7ca0*/  IMAD.U32 R88, R65, 0x10000, RZ ;  /* 0x0001000041587824 */ /* 0x000fe200078e00ff */
[----:B------:R-:W-:-:S02]  /*7cb0*/  PRMT R44, R57, 0x7632, R44 ;  /* 0x00007632392c7816 */ /* 0x000fc4000000002c */
[----:B------:R-:W-:Y:S02]  /*7cc0*/  SHF.L.U32 R57, R57, 0x10, RZ ;  /* 0x0000001039397819 */ /* 0x000fe400000006ff */
[----:B------:R-:W-:Y:S01]  /*7cd0*/  PRMT R91, R65, 0x7632, R91 ;  /* 0x00007632415b7816 */ /* 0x000fe2000000005b */
[----:B------:R-:W-:Y:S01]  /*7ce0*/  FFMA.FTZ R65, R87, R56, R50 ;  /* 0x0000003857417223 */ /* 0x000fe20000010032 */
[----:B------:R-:W-:Y:S01]  /*7cf0*/  FFMA.FTZ R70, R89, R78, R70 ;  /* 0x0000004e59467223 */ /* 0x000fe20000010046 */
[----:B------:R-:W-:Y:S02]  /*7d00*/  SHF.L.U32 R71, R76, 0x10, RZ ;  /* 0x000000104c477819 */ /* 0x000fe400000006ff */
[----:B------:R-:W-:Y:S01]  /*7d10*/  SHF.L.U32 R56, R44, 0x10, RZ ;  /* 0x000000102c387819 */ /* 0x000fe200000006ff */
[----:B------:R-:W-:Y:S01]  /*7d20*/  FFMA.FTZ R98, R88, R57, R65 ;  /* 0x0000003958627223 */ /* 0x000fe20000010041 */
[----:B------:R-:W-:Y:S01]  /*7d30*/  SHF.L.U32 R91, R91, 0x10, RZ ;  /* 0x000000105b5b7819 */ /* 0x000fe200000006ff */
[----:B------:R-:W-:Y:S01]  /*7d40*/  FFMA.FTZ R3, R72, R3, R69 ;  /* 0x0000000348037223 */ /* 0x000fe20000010045 */
[----:B------:R-:W-:Y:S01]  /*7d50*/  PRMT R44, R44, 0x7632, R44 ;  /* 0x000076322c2c7816 */ /* 0x000fe2000000002c */
[----:B------:R-:W-:Y:S01]  /*7d60*/  FFMA.FTZ R86, R72, R71, R70 ;  /* 0x0000004748567223 */ /* 0x000fe20000010046 */
[----:B------:R-:W-:Y:S01]  /*7d70*/  SHF.L.U32 R64, R58, 0x10, RZ ;  /* 0x000000103a407819 */ /* 0x000fe200000006ff */
[----:B------:R-:W5:Y:S01]  /*7d80*/  LDG.E.128 R68, desc[UR6][R100.64+0x1b800] ;  /* 0x01b8000664447981 */ /* 0x000f62000c1e1d00 */
[----:B------:R-:W-:Y:S01]  /*7d90*/  SHF.L.U32 R93, R66, 0x10, RZ ;  /* 0x00000010425d7819 */ /* 0x000fe200000006ff */
[----:B------:R-:W-:Y:S01]  /*7da0*/  FFMA.FTZ R56, R91, R56, R98 ;  /* 0x000000385b387223 */ /* 0x000fe20000010062 */
[----:B------:R-:W-:-:S02]  /*7db0*/  PRMT R58, R58, 0x7632, R58 ;  /* 0x000076323a3a7816 */ /* 0x000fc4000000003a */
[----:B------:R-:W-:Y:S01]  /*7dc0*/  PRMT R97, R66, 0x7632, R97 ;  /* 0x0000763242617816 */ /* 0x000fe20000000061 */
[----:B------:R-:W-:Y:S01]  /*7dd0*/  IMAD.U32 R57, R44, 0x10000, RZ ;  /* 0x000100002c397824 */ /* 0x000fe200078e00ff */
[----:B------:R-:W-:Y:S01]  /*7de0*/  SHF.L.U32 R58, R58, 0x10, RZ ;  /* 0x000000103a3a7819 */ /* 0x000fe200000006ff */
[----:B------:R-:W-:Y:S01]  /*7df0*/  FFMA.FTZ R64, R93, R64, R56 ;  /* 0x000000405d407223 */ /* 0x000fe20000010038 */
        /* <DEDUP_REMOVED lines=8> */
[----:B------:R-:W-:-:S02]  /*7e80*/  PRMT R64, R59, 0x7632, R64 ;  /* 0x000076323b407816 */ /* 0x000fc40000000040 */
[C---:B----4-:R-:W-:Y:S01]  /*7e90*/  PRMT R44, R32.reuse, 0x7632, R44 ;  /* 0x00007632202c7816 */ /* 0x050fe2000000002c */
[----:B------:R-:W-:Y:S01]  /*7ea0*/  FFMA.FTZ R102, R81, R102, R48 ;  /* 0x0000006651667223 */ /* 0x000fe20000010030 */
[----:B------:R-:W-:Y:S02]  /*7eb0*/  PRMT R45, R45, 0x7632, R45 ;  /* 0x000076322d2d7816 */ /* 0x000fe4000000002d */
[----:B------:R-:W-:Y:S01]  /*7ec0*/  SHF.L.U32 R32, R32, 0x10, RZ ;  /* 0x0000001020207819 */ /* 0x000fe200000006ff */
[----:B------:R-:W-:Y:S01]  /*7ed0*/  FFMA.FTZ R103, R95, R66, R58 ;  /* 0x000000425f677223 */ /* 0x000fe2000001003a */
[C---:B------:R-:W-:Y:S01]  /*7ee0*/  PRMT R76, R51.reuse, 0x7632, R76 ;  /* 0x00007632334c7816 */ /* 0x040fe2000000004c */
[----:B------:R-:W-:Y:S01]  /*7ef0*/  IMAD.U32 R98, R98, 0x10000, RZ ;  /* 0x0001000062627824 */ /* 0x000fe200078e00ff */
[----:B------:R-:W-:Y:S02]  /*7f00*/  SHF.L.U32 R78, R51, 0x10, RZ ;  /* 0x00000010334e7819 */ /* 0x000fe400000006ff */
[----:B------:R-:W-:Y:S01]  /*7f10*/  SHF.L.U32 R99, R64, 0x10, RZ ;  /* 0x0000001040637819 */ /* 0x000fe200000006ff */
[----:B------:R-:W4:Y:S01]  /*7f20*/  LDG.E.128 R48, desc[UR6][R100.64+0x1f000] ;  /* 0x01f0000664307981 */ /* 0x000f22000c1e1d00 */
[----:B------:R-:W-:Y:S01]  /*7f30*/  SHF.L.U32 R45, R45, 0x10, RZ ;  /* 0x000000102d2d7819 */ /* 0x000fe200000006ff */
[----:B------:R-:W-:-:S02]  /*7f40*/  FFMA.FTZ R79, R29, R32, R79 ;  /* 0x000000201d4f7223 */ /* 0x000fc4000001004f */
[----:B------:R-:W-:Y:S01]  /*7f50*/  FFMA.FTZ R32, R98, R99, R103 ;  /* 0x0000006362207223 */ /* 0x000fe20000010067 */
[C---:B------:R-:W-:Y:S01]  /*7f60*/  SHF.L.U32 R106, R33.reuse, 0x10, RZ ;  /* 0x00000010216a7819 */ /* 0x040fe200000006ff */
[----:B------:R-:W-:Y:S01]  /*7f70*/  FFMA.FTZ R104, R80, R45, R65 ;  /* 0x0000002d50687223 */ /* 0x000fe20000010041 */
[----:B------:R-:W-:Y:S01]  /*7f80*/  PRMT R45, R33, 0x7632, R45 ;  /* 0x00007632212d7816 */ /* 0x000fe2000000002d */
[----:B------:R-:W4:Y:S01]  /*7f90*/  LDG.E.128 R56, desc[UR6][R100.64+0x22800] ;  /* 0x0228000664387981 */ /* 0x000f22000c1e1d00 */
[----:B------:R-:W-:-:S03]  /*7fa0*/  SHF.L.U32 R67, R44, 0x10, RZ ;  /* 0x000000102c437819 */ /* 0x000fc600000006ff */
[----:B------:R-:W0:Y:S01]  /*7fb0*/  SHFL.BFLY PT, R33, R32, 0x10, 0x1f ;  /* 0x0e001f0020217f89 */ /* 0x000e2200000e0000 */
[----:B------:R-:W-:Y:S01]  /*7fc0*/  SHF.L.U32 R77, R77, 0x10, RZ ;  /* 0x000000104d4d7819 */ /* 0x000fe200000006ff */
[----:B------:R-:W-:Y:S01]  /*7fd0*/  FFMA.FTZ R108, R30, R67, R79 ;  /* 0x000000431e6c7223 */ /* 0x000fe2000001004f */
[----:B------:R-:W-:Y:S01]  /*7fe0*/  SHF.L.U32 R45, R45, 0x10, RZ ;  /* 0x000000102d2d7819 */ /* 0x000fe200000006ff */
[----:B------:R-:W4:Y:S02]  /*7ff0*/  LDG.E.128 R64, desc[UR6][R100.64+0x26000] ;  /* 0x0260000664407981 */ /* 0x000f24000c1e1d00 */
[----:B------:R-:W-:Y:S01]  /*8000*/  FFMA.FTZ R102, R83, R77, R102 ;  /* 0x0000004d53667223 */ /* 0x000fe20000010066 */
[----:B------:R-:W-:Y:S01]  /*8010*/  FFMA.FTZ R77, R31, R106, R108 ;  /* 0x0000006a1f4d7223 */ /* 0x000fe2000001006c */
[----:B------:R-:W-:-:S03]  /*8020*/  SHF.L.U32 R44, R46, 0x10, RZ ;  /* 0x000000102e2c7819 */ /* 0x000fc600000006ff */
[--C-:B------:R-:W-:Y:S01]  /*8030*/  FFMA.FTZ R106, R80, R45, R77.reuse ;  /* 0x0000002d506a7223 */ /* 0x100fe2000001004d */
[----:B------:R-:W-:Y:S02]  /*8040*/  PRMT R77, R8, 0x7632, R77 ;  /* 0x00007632084d7816 */ /* 0x000fe4000000004d */
[----:B------:R-:W-:Y:S02]  /*8050*/  PRMT R46, R46, 0x7632, R46 ;  /* 0x000076322e2e7816 */ /* 0x000fe4000000002e */
[----:B------:R-:W-:Y:S01]  /*8060*/  SHF.L.U32 R8, R8, 0x10, RZ ;  /* 0x0000001008087819 */ /* 0x000fe200000006ff */
[----:B------:R-:W-:Y:S01]  /*8070*/  FFMA.FTZ R104, R81, R44, R104 ;  /* 0x0000002c51687223 */ /* 0x000fe20000010068 */
[----:B------:R-:W-:Y:S01]  /*8080*/  SHF.L.U32 R77, R77, 0x10, RZ ;  /* 0x000000104d4d7819 */ /* 0x000fe200000006ff */
[----:B------:R-:W-:Y:S02]  /*8090*/  IMAD.U32 R46, R46, 0x10000, RZ ;  /* 0x000100002e2e7824 */ /* 0x000fe400078e00ff */
[----:B------:R-:W-:Y:S01]  /*80a0*/  FFMA.FTZ R79, R29, R8, R28 ;  /* 0x000000081d4f7223 */ /* 0x000fe2000001001c */
[----:B0-----:R-:W-:Y:S01]  /*80b0*/  FADD.FTZ R8, R32, R33 ;  /* 0x0000002120087221 */ /* 0x001fe20000010000 */
[----:B------:R-:W-:-:S02]  /*80c0*/  FFMA.FTZ R46, R83, R46, R104 ;  /* 0x0000002e532e7223 */ /* 0x000fc40000010068 */
[----:B------:R-:W-:Y:S01]  /*80d0*/  FFMA.FTZ R104, R30, R77, R79 ;  /* 0x0000004d1e687223 */ /* 0x000fe2000001004f */
[----:B------:R-:W-:Y:S01]  /*80e0*/  FFMA.FTZ R105, R89, R78, R102 ;  /* 0x0000004e59697223 */ /* 0x000fe20000010066 */
[----:B------:R-:W0:Y:S01]  /*80f0*/  SHFL.BFLY PT, R77, R8, 0x8, 0x1f ;  /* 0x0d001f00084d7f89 */ /* 0x000e2200000e0000 */
[C---:B------:R-:W-:Y:S02]  /*8100*/  PRMT R45, R34.reuse, 0x7632, R45 ;  /* 0x00007632222d7816 */ /* 0x040fe4000000002d */
[----:B------:R-:W-:Y:S02]  /*8110*/  SHF.L.U32 R78, R34, 0x10, RZ ;  /* 0x00000010224e7819 */ /* 0x000fe400000006ff */
[----:B------:R-:W-:Y:S02]  /*8120*/  SHF.L.U32 R44, R47, 0x10, RZ ;  /* 0x000000102f2c7819 */ /* 0x000fe400000006ff */
[----:B------:R-:W-:Y:S01]  /*8130*/  SHF.L.U32 R102, R45, 0x10, RZ ;  /* 0x000000102d667819 */ /* 0x000fe200000006ff */
[----:B------:R-:W-:Y:S01]  /*8140*/  FFMA.FTZ R106, R81, R78, R106 ;  /* 0x0000004e516a7223 */ /* 0x000fe2000001006a */
[----:B------:R-:W-:-:S02]  /*8150*/  PRMT R28, R9, 0x7632, R28 ;  /* 0x00007632091c7816 */ /* 0x000fc4000000001c */
[----:B------:R-:W-:Y:S01]  /*8160*/  SHF.L.U32 R32, R9, 0x10, RZ ;  /* 0x0000001009207819 */ /* 0x000fe200000006ff */
[----:B------:R-:W-:Y:S01]  /*8170*/  FFMA.FTZ R78, R89, R44, R46 ;  /* 0x0000002c594e7223 */ /* 0x000fe2000001002e */
[----:B------:R-:W-:Y:S02]  /*8180*/  PRMT R34, R47, 0x7632, R34 ;  /* 0x000076322f227816 */ /* 0x000fe40000000022 */
[----:B------:R-:W-:Y:S01]  /*8190*/  SHF.L.U32 R76, R76, 0x10, RZ ;  /* 0x000000104c4c7819 */ /* 0x000fe200000006ff */
[----:B------:R-:W4:Y:S01]  /*81a0*/  LDG.E.128 R44, desc[UR6][R100.64+0x29800] ;  /* 0x02980006642c7981 */ /* 0x000f22000c1e1d00 */
[----:B------:R-:W-:Y:S01]  /*81b0*/  SHF.L.U32 R9, R28, 0x10, RZ ;  /* 0x000000101c097819 */ /* 0x000fe200000006ff */
[----:B------:R-:W-:Y:S01]  /*81c0*/  FFMA.FTZ R106, R83, R102, R106 ;  /* 0x00000066536a7223 */ /* 0x000fe2000001006a */
[----:B------:R-:W-:Y:S01]  /*81d0*/  FFMA.FTZ R33, R31, R32, R104 ;  /* 0x000000201f217223 */ /* 0x000fe20000010068 */
[C---:B------:R-:W-:Y:S01]  /*81e0*/  IMAD.U32 R102, R35.reuse, 0x10000, RZ ;  /* 0x0001000023667824 */ /* 0x040fe200078e00ff */
[----:B------:R-:W-:Y:S01]  /*81f0*/  PRMT R35, R35, 0x7632, R35 ;  /* 0x0000763223237816 */ /* 0x000fe20000000023 */
[----:B------:R-:W-:Y:S01]  /*8200*/  FFMA.FTZ R105, R72, R76, R105 ;  /* 0x0000004c48697223 */ /* 0x000fe20000010069 */
[----:B------:R-:W-:Y:S01]  /*8210*/  SHF.L.U32 R28, R10, 0x10, RZ ;  /* 0x000000100a1c7819 */ /* 0x000fe200000006ff */
[----:B------:R-:W-:Y:S01]  /*8220*/  FFMA.FTZ R76, R80, R9, R33 ;  /* 0x00000009504c7223 */ /* 0x000fe20000010021 */
[----:B------:R-:W-:Y:S01]  /*8230*/  PRMT R10, R10, 0x7632, R10 ;  /* 0x000076320a0a7816 */ /* 0x000fe2000000000a */
[----:B------:R-:W-:Y:S01]  /*8240*/  IMAD.U32 R35, R35, 0x10000, RZ ;  /* 0x0001000023237824 */ /* 0x000fe200078e00ff */
[----:B------:R-:W-:Y:S01]  /*8250*/  PRMT R9, R24, 0x7632, R9 ;  /* 0x0000763218097816 */ /* 0x000fe20000000009 */
[----:B------:R-:W-:Y:S01]  /*8260*/  FFMA.FTZ R102, R89, R102, R106 ;  /* 0x0000006659667223 */ /* 0x000fe2000001006a */
[----:B------:R-:W-:Y:S01]  /*8270*/  SHF.L.U32 R10, R10, 0x10, RZ ;  /* 0x000000100a0a7819 */ /* 0x000fe200000006ff */
[----:B------:R-:W-:Y:S01]  /*8280*/  FFMA.FTZ R76, R81, R28, R76 ;  /* 0x0000001c514c7223 */ /* 0x000fe2000001004c */
[----:B------:R-:W-:-:S02]  /*8290*/  SHF.L.U32 R24, R24, 0x10, RZ ;  /* 0x0000001018187819 */ /* 0x000fc400000006ff */
[----:B------:R-:W-:Y:S01]  /*82a0*/  SHF.L.U32 R103, R34, 0x10, RZ ;  /* 0x0000001022677819 */ /* 0x000fe200000006ff */
[----:B------:R-:W-:Y:S01]  /*82b0*/  FFMA.FTZ R99, R72, R35, R102 ;  /* 0x0000002348637223 */ /* 0x000fe20000010066 */
[----:B------:R-:W-:Y:S01]  /*82c0*/  SHF.L.U32 R28, R11, 0x10, RZ ;  /* 0x000000100b1c7819 */ /* 0x000fe200000006ff */
[----:B------:R-:W-:Y:S01]  /*82d0*/  FFMA.FTZ R76, R83, R10, R76 ;  /* 0x0000000a534c7223 */ /* 0x000fe2000001004c */
[----:B------:R-:W4:Y:S01]  /*82e0*/  LDG.E.128 R32, desc[UR6][R100.64+0x2d000] ;  /* 0x02d0000664207981 */ /* 0x000f22000c1e1d00 */
[----:B------:R-:W-:Y:S02]  /*82f0*/  IMAD.U32 R9, R9, 0x10000, RZ ;  /* 0x0001000009097824 */ /* 0x000fe400078e00ff */
[----:B------:R-:W-:Y:S01]  /*8300*/  FFMA.FTZ R79, R29, R24, R92 ;  /* 0x000000181d4f7223 */ /* 0x000fe2000001005c */
[----:B0-----:R-:W-:Y:S01]  /*8310*/  FADD.FTZ R77, R8, R77 ;  /* 0x0000004d084d7221 */ /* 0x001fe20000010000 */
[--C-:B------:R-:W-:Y:S01]  /*8320*/  FFMA.FTZ R103, R72, R103, R78.reuse ;  /* 0x0000006748677223 */ /* 0x100fe2000001004e */
[C---:B------:R-:W-:Y:S01]  /*8330*/  PRMT R78, R25.reuse, 0x7632, R78 ;  /* 0x00007632194e7816 */ /* 0x040fe2000000004e */
[----:B------:R-:W-:Y:S01]  /*8340*/  FFMA.FTZ R102, R30, R9, R79 ;  /* 0x000000091e667223 */ /* 0x000fe2000001004f */
[----:B------:R-:W-:Y:S01]  /*8350*/  SHF.L.U32 R92, R25, 0x10, RZ ;  /* 0x00000010195c7819 */ /* 0x000fe200000006ff */
[----:B------:R-:W-:Y:S01]  /*8360*/  FFMA.FTZ R25, R89, R28, R76 ;  /* 0x0000001c59197223 */ /* 0x000fe2000001004c */
[----:B------:R-:W-:Y:S01]  /*8370*/  PRMT R24, R11, 0x7632, R24 ;  /* 0x000076320b187816 */ /* 0x000fe20000000018 */
[----:B------:R-:W0:Y:S01]  /*8380*/  SHFL.BFLY PT, R76, R77, 0x4, 0x1f ;  /* 0x0c801f004d4c7f89 */ /* 0x000e2200000e0000 */
[----:B------:R-:W-:Y:S01]  /*8390*/  SHF.L.U32 R79, R78, 0x10, RZ ;  /* 0x000000104e4f7819 */ /* 0x000fe200000006ff */
[----:B------:R-:W-:Y:S01]  /*83a0*/  FFMA.FTZ R109, R31, R92, R102 ;  /* 0x0000005c1f6d7223 */ /* 0x000fe20000010066 */
[C---:B------:R-:W-:Y:S01]  /*83b0*/  PRMT R28, R12.reuse, 0x7632, R28 ;  /* 0x000076320c1c7816 */ /* 0x040fe2000000001c */
[----:B------:R-:W4:Y:S01]  /*83c0*/  LDG.E.128 R8, desc[UR6][R100.64+0x30800] ;  /* 0x0308000664087981 */ /* 0x000f22000c1e1d00 */
[----:B------:R-:W-:Y:S01]  /*83d0*/  SHF.L.U32 R111, R12, 0x10, RZ ;  /* 0x000000100c6f7819 */ /* 0x000fe200000006ff */
[----:B------:R-:W-:Y:S01]  /*83e0*/  IMAD.U32 R107, R24, 0x10000, RZ ;  /* 0x00010000186b7824 */ /* 0x000fe200078e00ff */
[----:B------:R-:W-:Y:S01]  /*83f0*/  SHF.L.U32 R12, R26, 0x10, RZ ;  /* 0x000000101a0c7819 */ /* 0x000fe200000006ff */
[----:B------:R-:W-:Y:S01]  /*8400*/  FFMA.FTZ R24, R80, R79, R109 ;  /* 0x0000004f50187223 */ /* 0x000fe2000001006d */
[----:B------:R-:W-:Y:S01]  /*8410*/  PRMT R26, R26, 0x7632, R26 ;  /* 0x000076321a1a7816 */ /* 0x000fe2000000001a */
[----:B------:R-:W-:Y:S01]  /*8420*/  FFMA.FTZ R74, R94, R111, R74 ;  /* 0x0000006f5e4a7223 */ /* 0x000fe2000001004a */
[----:B------:R-:W-:Y:S01]  /*8430*/  SHF.L.U32 R28, R28, 0x10, RZ ;  /* 0x000000101c1c7819 */ /* 0x000fe200000006ff */
[--C-:B------:R-:W-:Y:S01]  /*8440*/  FFMA.FTZ R107, R72, R107, R25.reuse ;  /* 0x0000006b486b7223 */ /* 0x100fe20000010019 */
[----:B------:R-:W-:Y:S01]  /*8450*/  SHF.L.U32 R26, R26, 0x10, RZ ;  /* 0x000000101a1a7819 */ /* 0x000fe200000006ff */
[----:B------:R-:W-:Y:S01]  /*8460*/  FFMA.FTZ R12, R81, R12, R24 ;  /* 0x0000000c510c7223 */ /* 0x000fe20000010018 */
[----:B------:R-:W-:Y:S01]  /*8470*/  PRMT R25, R13, 0x7632, R25 ;  /* 0x000076320d197816 */ /* 0x000fe20000000019 */
[----:B------:R-:W-:Y:S01]  /*8480*/  FFMA.FTZ R109, R87, R28, R74 ;  /* 0x0000001c576d7223 */ /* 0x000fe2000001004a */
[----:B------:R-:W-:Y:S01]  /*8490*/  SHF.L.U32 R79, R13, 0x10, RZ ;  /* 0x000000100d4f7819 */ /* 0x000fe200000006ff */
[----:B------:R-:W-:Y:S01]  /*84a0*/  FFMA.FTZ R74, R83, R26, R12 ;  /* 0x0000001a534a7223 */ /* 0x000fe2000001000c */
[----:B------:R-:W-:Y:S01]  /*84b0*/  IMAD.U32 R24, R4, 0x10000, RZ ;  /* 0x0001000004187824 */ /* 0x000fe200078e00ff */
[----:B------:R-:W-:-:S02]  /*84c0*/  SHF.L.U32 R26, R25, 0x10, RZ ;  /* 0x00000010191a7819 */ /* 0x000fc400000006ff */
[----:B------:R-:W-:Y:S01]  /*84d0*/  FFMA.FTZ R78, R88, R79, R109 ;  /* 0x0000004f584e7223 */ /* 0x000fe2000001006d */
[----:B------:R-:W-:Y:S01]  /*84e0*/  PRMT R13, R27, 0x7632, R13 ;  /* 0x000076321b0d7816 */ /* 0x000fe2000000000d */
[----:B------:R-:W-:Y:S01]  /*84f0*/  FFMA.FTZ R113, R29, R24, R90 ;  /* 0x000000181d717223 */ /* 0x000fe2000001005a */
[----:B------:R-:W-:Y:S01]  /*8500*/  SHF.L.U32 R28, R27, 0x10, RZ ;  /* 0x000000101b1c7819 */ /* 0x000fe200000006ff */
[----:B------:R-:W-:Y:S02]  /*8510*/  FFMA.FTZ R78, R91, R26, R78 ;  /* 0x0000001a5b4e7223 */ /* 0x000fe4000001004e */
[----:B------:R-:W4:Y:S01]  /*8520*/  LDG.E.128 R24, desc[UR6][R100.64+0x34000] ;  /* 0x0340000664187981 */ /* 0x000f22000c1e1d00 */
[----:B0-----:R-:W-:Y:S01]  /*8530*/  FADD.FTZ R12, R77, R76 ;  /* 0x0000004c4d0c7221 */ /* 0x001fe20000010000 */
[----:B------:R-:W-:-:S05]  /*8540*/  SHF.L.U32 R76, R14, 0x10, RZ ;  /* 0x000000100e4c7819 */ /* 0x000fca00000006ff */
[----:B------:R-:W-:Y:S02]  /*8550*/  FFMA.FTZ R102, R93, R76, R78 ;  /* 0x0000004c5d667223 */ /* 0x000fe4000001004e */
[----:B------:R0:W4:Y:S01]  /*8560*/  LDG.E.128 R76, desc[UR6][R100.64+0x37800] ;  /* 0x03780006644c7981 */ /* 0x000122000c1e1d00 */
[----:B------:R-:W-:Y:S02]  /*8570*/  PRMT R14, R14, 0x7632, R14 ;  /* 0x000076320e0e7816 */ /* 0x000fe4000000000e */
[----:B------:R-:W-:-:S03]  /*8580*/  SHF.L.U32 R92, R15, 0x10, RZ ;  /* 0x000000100f5c7819 */ /* 0x000fc600000006ff */
[----:B------:R-:W-:Y:S01]  /*8590*/  IMAD.U32 R90, R14, 0x10000, RZ ;  /* 0x000100000e5a7824 */ /* 0x000fe200078e00ff */
[----:B------:R-:W-:Y:S01]  /*85a0*/  PRMT R4, R4, 0x7632, R4 ;  /* 0x0000763204047816 */ /* 0x000fe20000000004 */
[----:B------:R-:W1:Y:S01]  /*85b0*/  SHFL.BFLY PT, R109, R12, 0x2, 0x1f ;  /* 0x0c401f000c6d7f89 */ /* 0x000e6200000e0000 */
[----:B------:R-:W-:Y:S01]  /*85c0*/  PRMT R15, R15, 0x7632, R15 ;  /* 0x000076320f0f7816 */ /* 0x000fe2000000000f */
[----:B------:R-:W-:Y:S01]  /*85d0*/  FFMA.FTZ R90, R97, R90, R102 ;  /* 0x0000005a615a7223 */ /* 0x000fe20000010066 */
[----:B------:R-:W-:-:S03]  /*85e0*/  SHF.L.U32 R111, R4, 0x10, RZ ;  /* 0x00000010046f7819 */ /* 0x000fc600000006ff */
[----:B------:R-:W-:Y:S01]  /*85f0*/  FFMA.FTZ R115, R95, R92, R90 ;  /* 0x0000005c5f737223 */ /* 0x000fe2000001005a */
[----:B0-----:R-:W-:Y:S01]  /*8600*/  IMAD.U32 R101, R15, 0x10000, RZ ;  /* 0x000100000f657824 */ /* 0x001fe200078e00ff */
[----:B------:R-:W-:Y:S01]  /*8610*/  SHF.L.U32 R4, R5, 0x10, RZ ;  /* 0x0000001005047819 */ /* 0x000fe200000006ff */
[----:B------:R-:W-:Y:S02]  /*8620*/  FFMA.FTZ R14, R30, R111, R113 ;  /* 0x0000006f1e0e7223 */ /* 0x000fe40000010071 */
[----:B------:R-:W-:Y:S01]  /*8630*/  FFMA.FTZ R101, R98, R101, R115 ;  /* 0x0000006562657223 */ /* 0x000fe20000010073 */
[----:B------:R-:W-:Y:S01]  /*8640*/  FFMA.FTZ R111, R89, R28, R74 ;  /* 0x0000001c596f7223 */ /* 0x000fe2000001004a */
[----:B------:R-:W-:Y:S01]  /*8650*/  FFMA.FTZ R113, R31, R4, R14 ;  /* 0x000000041f717223 */ /* 0x000fe2000001000e */
[----:B------:R-:W-:Y:S02]  /*8660*/  PRMT R4, R5, 0x7632, R4 ;  /* 0x0000763205047816 */ /* 0x000fe40000000004 */
[----:B------:R-:W0:Y:S01]  /*8670*/  SHFL.BFLY PT, R28, R101, 0x10, 0x1f ;  /* 0x0e001f00651c7f89 */ /* 0x000e2200000e0000 */
[----:B------:R-:W-:-:S02]  /*8680*/  PRMT R14, R20, 0x7632, R14 ;  /* 0x00007632140e7816 */ /* 0x000fc4000000000e */
[----:B------:R-:W-:Y:S02]  /*8690*/  SHF.L.U32 R20, R20, 0x10, RZ ;  /* 0x0000001014147819 */ /* 0x000fe400000006ff */
[----:B------:R-:W-:Y:S02]  /*86a0*/  SHF.L.U32 R5, R13, 0x10, RZ ;  /* 0x000000100d057819 */ /* 0x000fe400000006ff */
[----:B------:R-:W-:Y:S01]  /*86b0*/  SHF.L.U32 R13, R4, 0x10, RZ ;  /* 0x00000010040d7819 */ /* 0x000fe200000006ff */
[----:B------:R-:W-:Y:S01]  /*86c0*/  FFMA.FTZ R29, R29, R20, R96 ;  /* 0x000000141d1d7223 */ /* 0x000fe20000010060 */
[----:B------:R-:W-:Y:S02]  /*86d0*/  SHF.L.U32 R15, R14, 0x10, RZ ;  /* 0x000000100e0f7819 */ /* 0x000fe400000006ff */
[----:B------:R-:W-:Y:S01]  /*86e0*/  SHF.L.U32 R4, R6, 0x10, RZ ;  /* 0x0000001006047819 */ /* 0x000fe200000006ff */
[----:B------:R-:W-:Y:S01]  /*86f0*/  FFMA.FTZ R14, R80, R13, R113 ;  /* 0x0000000d500e7223 */ /* 0x000fe20000010071 */
[----:B------:R-:W-:Y:S01]  /*8700*/  PRMT R6, R6, 0x7632, R6 ;  /* 0x0000763206067816 */ /* 0x000fe20000000006 */
[----:B-1----:R-:W-:Y:S01]  /*8710*/  FADD.FTZ R109, R12, R109 ;  /* 0x0000006d0c6d7221 */ /* 0x002fe20000010000 */
[C---:B------:R-:W-:Y:S01]  /*8720*/  SHF.L.U32 R20, R21.reuse, 0x10, RZ ;  /* 0x0000001015147819 */ /* 0x040fe200000006ff */
[----:B------:R-:W-:Y:S01]  /*8730*/  FFMA.FTZ R30, R30, R15, R29 ;  /* 0x0000000f1e1e7223 */ /* 0x000fe2000001001d */
[----:B------:R-:W-:Y:S01]  /*8740*/  PRMT R21, R21, 0x7632, R21 ;  /* 0x0000763215157816 */ /* 0x000fe20000000015 */
[----:B------:R-:W-:Y:S01]  /*8750*/  FFMA.FTZ R4, R81, R4, R14 ;  /* 0x0000000451047223 */ /* 0x000fe2000001000e */
[----:B------:R-:W-:Y:S01]  /*8760*/  SHF.L.U32 R6, R6, 0x10, RZ ;  /* 0x0000001006067819 */ /* 0x000fe200000006ff */
[----:B------:R-:W1:Y:S01]  /*8770*/  SHFL.BFLY PT, R14, R109, 0x1, 0x1f ;  /* 0x0c201f006d0e7f89 */ /* 0x000e6200000e0000 */
[----:B------:R-:W-:Y:S01]  /*8780*/  FFMA.FTZ R31, R31, R20, R30 ;  /* 0x000000141f1f7223 */ /* 0x000fe2000001001e */
[----:B------:R-:W-:Y:S01]  /*8790*/  IMAD.U32 R21, R21, 0x10000, RZ ;  /* 0x0001000015157824 */ /* 0x000fe200078e00ff */
[----:B------:R-:W-:Y:S01]  /*87a0*/  PRMT R12, R22, 0x7632, R12 ;  /* 0x00007632160c7816 */ /* 0x000fe2000000000c */
[----:B------:R-:W-:Y:S01]  /*87b0*/  FFMA.FTZ R6, R83, R6, R4 ;  /* 0x0000000653067223 */ /* 0x000fe20000010004 */
[----:B------:R-:W-:Y:S01]  /*87c0*/  SHF.L.U32 R4, R7, 0x10, RZ ;  /* 0x0000001007047819 */ /* 0x000fe200000006ff */
[----:B------:R-:W-:Y:S01]  /*87d0*/  FFMA.FTZ R80, R80, R21, R31 ;  /* 0x0000001550507223 */ /* 0x000fe2000001001f */
[----:B------:R-:W-:Y:S01]  /*87e0*/  SHF.L.U32 R22, R22, 0x10, RZ ;  /* 0x0000001016167819 */ /* 0x000fe200000006ff */
[----:B0-----:R-:W-:Y:S01]  /*87f0*/  FADD.FTZ R28, R101, R28 ;  /* 0x0000001c651c7221 */ /* 0x001fe20000010000 */
[----:B------:R-:W-:Y:S01]  /*8800*/  SHF.L.U32 R12, R12, 0x10, RZ ;  /* 0x000000100c0c7819 */ /* 0x000fe200000006ff */
[----:B------:R-:W-:Y:S01]  /*8810*/  FFMA.FTZ R13, R89, R4, R6 ;  /* 0x00000004590d7223 */ /* 0x000fe20000010006 */
[C---:B--2---:R-:W-:Y:S01]  /*8820*/  SHF.L.U32 R6, R36.reuse, 0x10, RZ ;  /* 0x0000001024067819 */ /* 0x044fe200000006ff */
[----:B------:R-:W-:Y:S01]  /*8830*/  FFMA.FTZ R22, R81, R22, R80 ;  /* 0x0000001651167223 */ /* 0x000fe20000010050 */
[----:B------:R-:W-:-:S02]  /*8840*/  PRMT R36, R36, 0x7632, R36 ;  /* 0x0000763224247816 */ /* 0x000fc40000000024 */
[----:B------:R-:W-:Y:S01]  /*8850*/  LOP3.LUT P0, RZ, R2, 0x1f, RZ, 0xc0, !PT ;  /* 0x0000001f02ff7812 */ /* 0x000fe2000780c0ff */
[----:B------:R-:W-:Y:S01]  /*8860*/  FFMA.FTZ R12, R83, R12, R22 ;  /* 0x0000000c530c7223 */ /* 0x000fe20000010016 */
[----:B------:R-:W-:Y:S01]  /*8870*/  IMAD.U32 R4, R23, 0x10000, RZ ;  /* 0x0001000017047824 */ /* 0x000fe200078e00ff */
[----:B------:R-:W-:Y:S01]  /*8880*/  SHF.R.S32.HI R15, RZ, 0x1f, R2 ;  /* 0x0000001fff0f7819 */ /* 0x000fe20000011402 */
[----:B------:R-:W0:Y:S01]  /*8890*/  SHFL.BFLY PT, R21, R28, 0x8, 0x1f ;  /* 0x0d001f001c157f89 */ /* 0x000e2200000e0000 */
[----:B------:R-:W-:Y:S01]  /*88a0*/  SHF.L.U32 R36, R36, 0x10, RZ ;  /* 0x0000001024247819 */ /* 0x000fe200000006ff */
[----:B------:R-:W-:Y:S01]  /*88b0*/  FFMA.FTZ R6, R94, R6, R73 ;  /* 0x000000065e067223 */ /* 0x000fe20000010049 */
[----:B------:R-:W-:Y:S01]  /*88c0*/  PRMT R7, R7, 0x7632, R7 ;  /* 0x0000763207077816 */ /* 0x000fe20000000007 */
[----:B------:R-:W-:Y:S01]  /*88d0*/  FFMA.FTZ R12, R89, R4, R12 ;  /* 0x00000004590c7223 */ /* 0x000fe2000001000c */
[----:B------:R-:W-:Y:S02]  /*88e0*/  PRMT R23, R23, 0x7632, R23 ;  /* 0x0000763217177816 */ /* 0x000fe40000000017 */
[----:B------:R-:W-:Y:S01]  /*88f0*/  LEA.HI R4, R15, R2, RZ, 0x5 ;  /* 0x000000020f047211 */ /* 0x000fe200078f28ff */
[----:B------:R-:W-:Y:S01]  /*8900*/  FFMA.FTZ R15, R87, R36, R6 ;  /* 0x00000024570f7223 */ /* 0x000fe20000010006 */
[----:B------:R-:W-:-:S02]  /*8910*/  SHF.L.U32 R7, R7, 0x10, RZ ;  /* 0x0000001007077819 */ /* 0x000fc400000006ff */
[C---:B------:R-:W-:Y:S01]  /*8920*/  PRMT R6, R37.reuse, 0x7632, R6 ;  /* 0x0000763225067816 */ /* 0x040fe20000000006 */
[----:B------:R-:W-:Y:S01]  /*8930*/  IMAD.U32 R37, R37, 0x10000, RZ ;  /* 0x0001000025257824 */ /* 0x000fe200078e00ff */
[----:B------:R-:W-:Y:S01]  /*8940*/  SHF.L.U32 R23, R23, 0x10, RZ ;  /* 0x0000001017177819 */ /* 0x000fe200000006ff */
[----:B-1----:R-:W-:Y:S01]  /*8950*/  @!P0 FADD.FTZ R109, R109, R14 ;  /* 0x0000000e6d6d8221 */ /* 0x002fe20000010000 */
[----:B------:R-:W-:Y:S01]  /*8960*/  SHF.L.U32 R6, R6, 0x10, RZ ;  /* 0x0000001006067819 */ /* 0x000fe200000006ff */
[----:B------:R-:W-:Y:S01]  /*8970*/  FFMA.FTZ R7, R72, R7, R13 ;  /* 0x0000000748077223 */ /* 0x000fe2000001000d */
[----:B------:R-:W-:Y:S01]  /*8980*/  FFMA.FTZ R14, R88, R37, R15 ;  /* 0x00000025580e7223 */ /* 0x000fe2000001000f */
[--C-:B------:R-:W-:Y:S01]  /*8990*/  FFMA.FTZ R13, R72, R23, R12.reuse ;  /* 0x00000017480d7223 */ /* 0x100fe2000001000c */
[C---:B------:R-:W-:Y:S02]  /*89a0*/  PRMT R12, R38.reuse, 0x7632, R12 ;  /* 0x00007632260c7816 */ /* 0x040fe4000000000c */
[----:B------:R-:W-:Y:S01]  /*89b0*/  SHF.L.U32 R38, R38, 0x10, RZ ;  /* 0x0000001026267819 */ /* 0x000fe200000006ff */
[--C-:B------:R-:W-:Y:S01]  /*89c0*/  FFMA.FTZ R6, R91, R6, R14.reuse ;  /* 0x000000065b067223 */ /* 0x100fe2000001000e */
[----:B---3--:R-:W-:-:S02]  /*89d0*/  PRMT R14, R16, 0x7632, R14 ;  /* 0x00007632100e7816 */ /* 0x008fc4000000000e */
[----:B------:R-:W-:Y:S01]  /*89e0*/  SHF.L.U32 R16, R16, 0x10, RZ ;  /* 0x0000001010107819 */ /* 0x000fe200000006ff */
[----:B------:R-:W-:Y:S01]  /*89f0*/  FFMA.FTZ R38, R93, R38, R6 ;  /* 0x000000265d267223 */ /* 0x000fe20000010006 */
[----:B------:R-:W-:Y:S01]  /*8a00*/  SHF.L.U32 R12, R12, 0x10, RZ ;  /* 0x000000100c0c7819 */ /* 0x000fe200000006ff */
[----:B------:R-:W-:Y:S02]  /*8a10*/  IMAD.U32 R14, R14, 0x10000, RZ ;  /* 0x000100000e0e7824 */ /* 0x000fe400078e00ff */
[----:B------:R-:W-:Y:S01]  /*8a20*/  FFMA.FTZ R16, R94, R16, R75 ;  /* 0x000000105e107223 */ /* 0x000fe2000001004b */
[----:B0-----:R-:W-:Y:S01]  /*8a30*/  FADD.FTZ R6, R28, R21 ;  /* 0x000000151c067221 */ /* 0x001fe20000010000 */
[----:B------:R-:W-:Y:S01]  /*8a40*/  FFMA.FTZ R38, R97, R12, R38 ;  /* 0x0000000c61267223 */ /* 0x000fe20000010026 */
[----:B------:R-:W-:Y:S01]  /*8a50*/  SHF.L.U32 R12, R39, 0x10, RZ ;  /* 0x00000010270c7819 */ /* 0x000fe200000006ff */
[----:B------:R-:W-:Y:S01]  /*8a60*/  FFMA.FTZ R23, R87, R14, R16 ;  /* 0x0000000e57177223 */ /* 0x000fe20000010010 */
[----:B------:R-:W-:-:S02]  /*8a70*/  SHF.L.U32 R21, R17, 0x10, RZ ;  /* 0x0000001011157819 */ /* 0x000fc400000006ff */
[----:B------:R-:W-:Y:S01]  /*8a80*/  PRMT R17, R17, 0x7632, R17 ;  /* 0x0000763211117816 */ /* 0x000fe20000000011 */
[----:B------:R-:W-:Y:S01]  /*8a90*/  FFMA.FTZ R15, R95, R12, R38 ;  /* 0x0000000c5f0f7223 */ /* 0x000fe20000010026 */
[----:B------:R-:W-:Y:S01]  /*8aa0*/  PRMT R39, R39, 0x7632, R39 ;  /* 0x0000763227277816 */ /* 0x000fe20000000027 */
[----:B------:R-:W-:Y:S01]  /*8ab0*/  FFMA.FTZ R16, R88, R21, R23 ;  /* 0x0000001558107223 */ /* 0x000fe20000010017 */
[----:B------:R-:W-:Y:S02]  /*8ac0*/  SHF.L.U32 R12, R17, 0x10, RZ ;  /* 0x00000010110c7819 */ /* 0x000fe400000006ff */
[C---:B------:R-:W-:Y:S02]  /*8ad0*/  PRMT R17, R52.reuse, 0x7632, R17 ;  /* 0x0000763234117816 */ /* 0x040fe40000000011 */
[----:B------:R-:W-:Y:S01]  /*8ae0*/  SHF.L.U32 R21, R52, 0x10, RZ ;  /* 0x0000001034157819 */ /* 0x000fe200000006ff */
[----:B------:R-:W-:Y:S01]  /*8af0*/  IMAD.U32 R39, R39, 0x10000, RZ ;  /* 0x0001000027277824 */ /* 0x000fe200078e00ff */
[----:B------:R-:W-:Y:S01]  /*8b00*/  SHF.L.U32 R14, R18, 0x10, RZ ;  /* 0x00000010120e7819 */ /* 0x000fe200000006ff */
[----:B------:R-:W-:Y:S01]  /*8b10*/  FFMA.FTZ R16, R91, R12, R16 ;  /* 0x0000000c5b107223 */ /* 0x000fe20000010010 */
[----:B------:R-:W-:Y:S01]  /*8b20*/  SHF.L.U32 R22, R17, 0x10, RZ ;  /* 0x0000001011167819 */ /* 0x000fe200000006ff */
[----:B------:R-:W-:Y:S01]  /*8b30*/  FFMA.FTZ R84, R94, R21, R84 ;  /* 0x000000155e547223 */ /* 0x000fe20000010054 */
        /* <DEDUP_REMOVED lines=12> */
[----:B------:R-:W-:Y:S01]  /*8c00*/  IMAD.U32 R16, R19, 0x10000, RZ ;  /* 0x0001000013107824 */ /* 0x000fe200078e00ff */
[C---:B------:R-:W-:Y:S01]  /*8c10*/  SHF.L.U32 R20, R54.reuse, 0x10, RZ ;  /* 0x0000001036147819 */ /* 0x040fe200000006ff */
[----:B------:R-:W-:Y:S01]  /*8c20*/  FFMA.FTZ R22, R91, R22, R28 ;  /* 0x000000165b167223 */ /* 0x000fe2000001001c */
[----:B------:R-:W-:Y:S01]  /*8c30*/  PRMT R54, R54, 0x7632, R54 ;  /* 0x0000763236367816 */ /* 0x000fe20000000036 */
        /* <DEDUP_REMOVED lines=15> */
[C---:B-----5:R-:W-:Y:S01]  /*8d30*/  PRMT R19, R60.reuse, 0x7632, R19 ;  /* 0x000076323c137816 */ /* 0x060fe20000000013 */
[----:B------:R-:W-:Y:S01]  /*8d40*/  FFMA.FTZ R17, R95, R16, R20 ;  /* 0x000000105f117223 */ /* 0x000fe20000010014 */
[----:B------:R-:W-:Y:S01]  /*8d50*/  SHF.L.U32 R60, R60, 0x10, RZ ;  /* 0x000000103c3c7819 */ /* 0x000fe200000006ff */
[----:B------:R-:W-:Y:S01]  /*8d60*/  FFMA.FTZ R18, R91, R18, R22 ;  /* 0x000000125b127223 */ /* 0x000fe20000010016 */
[C---:B------:R-:W-:Y:S01]  /*8d70*/  PRMT R16, R42.reuse, 0x7632, R16 ;  /* 0x000076322a107816 */ /* 0x040fe20000000010 */
[----:B------:R-:W-:Y:S01]  /*8d80*/  IMAD.U32 R42, R42, 0x10000, RZ ;  /* 0x000100002a2a7824 */ /* 0x000fe200078e00ff */
        /* <DEDUP_REMOVED lines=9> */
[C---:B------:R-:W-:Y:S01]  /*8e20*/  IMAD.U32 R16, R43.reuse, 0x10000, RZ ;  /* 0x000100002b107824 */ /* 0x040fe200078e00ff */
[----:B------:R-:W-:Y:S01]  /*8e30*/  PRMT R43, R43, 0x7632, R43 ;  /* 0x000076322b2b7816 */ /* 0x000fe2000000002b */
[----:B------:R-:W-:Y:S01]  /*8e40*/  FFMA.FTZ R20, R88, R19, R21 ;  /* 0x0000001358147223 */ /* 0x000fe20000010015 */
[----:B------:R-:W-:Y:S01]  /*8e50*/  PRMT R19, R68, 0x7632, R19 ;  /* 0x0000763244137816 */ /* 0x000fe20000000013 */
[----:B------:R-:W-:Y:S01]  /*8e60*/  FFMA.FTZ R15, R98, R15, R17 ;  /* 0x0000000f620f7223 */ /* 0x000fe20000010011 */
[----:B------:R-:W-:-:S02]  /*8e70*/  PRMT R61, R61, 0x7632, R61 ;  /* 0x000076323d3d7816 */ /* 0x000fc4000000003d */
[----:B------:R-:W-:Y:S01]  /*8e80*/  SHF.L.U32 R68, R68, 0x10, RZ ;  /* 0x0000001044447819 */ /* 0x000fe200000006ff */
[----:B------:R-:W-:Y:S01]  /*8e90*/  FFMA.FTZ R17, R95, R16, R18 ;  /* 0x000000105f117223 */ /* 0x000fe20000010012 */
[----:B------:R-:W-:Y:S02]  /*8ea0*/  SHF.L.U32 R43, R43, 0x10, RZ ;  /* 0x000000102b2b7819 */ /* 0x000fe400000006ff */
[----:B------:R-:W-:Y:S01]  /*8eb0*/  SHF.L.U32 R16, R61, 0x10, RZ ;  /* 0x000000103d107819 */ /* 0x000fe200000006ff */
[----:B------:R-:W-:Y:S01]  /*8ec0*/  FFMA.FTZ R68, R94, R68, R3 ;  /* 0x000000445e447223 */ /* 0x000fe20000010003 */
[----:B------:R-:W-:Y:S01]  /*8ed0*/  SHF.L.U32 R22, R19, 0x10, RZ ;  /* 0x0000001013167819 */ /* 0x000fe200000006ff */
[--C-:B------:R-:W-:Y:S01]  /*8ee0*/  FFMA.FTZ R3, R98, R43, R17.reuse ;  /* 0x0000002b62037223 */ /* 0x100fe20000010011 */
[C---:B------:R-:W-:Y:S01]  /*8ef0*/  IMAD.U32 R18, R62.reuse, 0x10000, RZ ;  /* 0x000100003e127824 */ /* 0x040fe200078e00ff */
[----:B------:R-:W-:Y:S01]  /*8f00*/  PRMT R17, R69, 0x7632, R17 ;  /* 0x0000763245117816 */ /* 0x000fe20000000011 */
[----:B------:R-:W-:Y:S01]  /*8f10*/  FFMA.FTZ R16, R91, R16, R20 ;  /* 0x000000105b107223 */ /* 0x000fe20000010014 */
[----:B------:R-:W-:Y:S01]  /*8f20*/  PRMT R62, R62, 0x7632, R62 ;  /* 0x000076323e3e7816 */ /* 0x000fe2000000003e */
[----:B------:R-:W-:Y:S01]  /*8f30*/  FFMA.FTZ R19, R87, R22, R68 ;  /* 0x0000001657137223 */ /* 0x000fe20000010044 */
[----:B------:R-:W-:Y:S01]  /*8f40*/  SHF.L.U32 R69, R69, 0x10, RZ ;  /* 0x0000001045457819 */ /* 0x000fe200000006ff */
[----:B------:R-:W-:Y:S01]  /*8f50*/  FFMA.FTZ R20, R93, R18, R16 ;  /* 0x000000125d147223 */ /* 0x000fe20000010010 */
[----:B------:R-:W-:Y:S01]  /*8f60*/  SHF.L.U32 R62, R62, 0x10, RZ ;  /* 0x000000103e3e7819 */ /* 0x000fe200000006ff */
[----:B------:R-:W-:Y:S01]  /*8f70*/  IMAD.U32 R22, R17, 0x10000, RZ ;  /* 0x0001000011167824 */ /* 0x000fe200078e00ff */
[----:B----4-:R-:W-:Y:S01]  /*8f80*/  PRMT R17, R48, 0x7632, R17 ;  /* 0x0000763230117816 */ /* 0x010fe20000000011 */
[----:B------:R-:W-:Y:S01]  /*8f90*/  FFMA.FTZ R28, R88, R69, R19 ;  /* 0x00000045581c7223 */ /* 0x000fe20000010013 */
[----:B------:R-:W-:Y:S01]  /*8fa0*/  SHF.L.U32 R19, R48, 0x10, RZ ;  /* 0x0000001030137819 */ /* 0x000fe200000006ff */
[----:B------:R-:W-:Y:S01]  /*8fb0*/  FFMA.FTZ R20, R97, R62, R20 ;  /* 0x0000003e61147223 */ /* 0x000fe20000010014 */
[----:B------:R-:W-:Y:S01]  /*8fc0*/  SHF.L.U32 R18, R63, 0x10, RZ ;  /* 0x000000103f127819 */ /* 0x000fe200000006ff */
        /* <DEDUP_REMOVED lines=8> */
[C---:B------:R-:W-:Y:S01]  /*9050*/  PRMT R20, R49.reuse, 0x7632, R20 ;  /* 0x0000763231147816 */ /* 0x040fe20000000014 */
[----:B------:R-:W-:Y:S01]  /*9060*/  IMAD.U32 R49, R49, 0x10000, RZ ;  /* 0x0001000031317824 */ /* 0x000fe200078e00ff */
[----:B------:R-:W-:Y:S01]  /*9070*/  SHF.L.U32 R70, R70, 0x10, RZ ;  /* 0x0000001046467819 */ /* 0x000fe200000006ff */
[----:B------:R-:W-:Y:S01]  /*9080*/  FFMA.FTZ R22, R93, R22, R28 ;  /* 0x000000165d167223 */ /* 0x000fe2000001001c */
[----:B------:R-:W-:Y:S01]  /*9090*/  SHF.L.U32 R17, R16, 0x10, RZ ;  /* 0x0000001010117819 */ /* 0x000fe200000006ff */
[--C-:B------:R-:W-:Y:S01]  /*90a0*/  FFMA.FTZ R28, R88, R49, R21.reuse ;  /* 0x00000031581c7223 */ /* 0x100fe20000010015 */
        /* <DEDUP_REMOVED lines=8> */
[----:B------:R-:W-:Y:S01]  /*9130*/  FFMA.FTZ R56, R94, R56, R105 ;  /* 0x000000385e387223 */ /* 0x000fe20000010069 */
[C---:B------:R-:W-:Y:S01]  /*9140*/  PRMT R18, R50.reuse, 0x7632, R18 ;  /* 0x0000763232127816 */ /* 0x040fe20000000012 */
[----:B------:R-:W-:Y:S01]  /*9150*/  FFMA.FTZ R20, R91, R20, R28 ;  /* 0x000000145b147223 */ /* 0x000fe2000001001c */
[----:B------:R-:W-:Y:S01]  /*9160*/  SHF.L.U32 R50, R50, 0x10, RZ ;  /* 0x0000001032327819 */ /* 0x000fe200000006ff */
[----:B------:R-:W-:Y:S02]  /*9170*/  IMAD.U32 R21, R57, 0x10000, RZ ;  /* 0x0001000039157824 */ /* 0x000fe400078e00ff */
[----:B------:R-:W-:Y:S01]  /*9180*/  FFMA.FTZ R23, R87, R22, R56 ;  /* 0x0000001657177223 */ /* 0x000fe20000010038 */
[----:B------:R-:W-:-:S02]  /*9190*/  SHF.L.U32 R18, R18, 0x10, RZ ;  /* 0x0000001012127819 */ /* 0x000fc400000006ff */
[----:B------:R-:W-:Y:S01]  /*91a0*/  PRMT R71, R71, 0x7632, R71 ;  /* 0x0000763247477816 */ /* 0x000fe20000000047 */
[----:B------:R-:W-:Y:S01]  /*91b0*/  FFMA.FTZ R20, R93, R50, R20 ;  /* 0x000000325d147223 */ /* 0x000fe20000010014 */
[----:B------:R-:W-:Y:S01]  /*91c0*/  FFMA.FTZ R22, R88, R21, R23 ;  /* 0x0000001558167223 */ /* 0x000fe20000010017 */
[C---:B------:R-:W-:Y:S02]  /*91d0*/  PRMT R21, R64.reuse, 0x7632, R21 ;  /* 0x0000763240157816 */ /* 0x040fe40000000015 */
[----:B------:R-:W-:Y:S01]  /*91e0*/  FFMA.FTZ R20, R97, R18, R20 ;  /* 0x0000001261147223 */ /* 0x000fe20000010014 */
[----:B------:R-:W-:Y:S01]  /*91f0*/  SHF.L.U32 R64, R64, 0x10, RZ ;  /* 0x0000001040407819 */ /* 0x000fe200000006ff */
[----:B------:R-:W-:Y:S01]  /*9200*/  IMAD.U32 R17, R71, 0x10000, RZ ;  /* 0x0001000047117824 */ /* 0x000fe200078e00ff */
[----:B------:R-:W-:Y:S02]  /*9210*/  SHF.L.U32 R18, R51, 0x10, RZ ;  /* 0x0000001033127819 */ /* 0x000fe400000006ff */
[----:B------:R-:W-:Y:S01]  /*9220*/  PRMT R57, R57, 0x7632, R57 ;  /* 0x0000763239397816 */ /* 0x000fe20000000039 */
[----:B------:R-:W-:Y:S01]  /*9230*/  FFMA.FTZ R17, R98, R17, R19 ;  /* 0x0000001162117223 */ /* 0x000fe20000010013 */
[----:B------:R-:W-:-:S02]  /*9240*/  IMAD.U32 R28, R21, 0x10000, RZ ;  /* 0x00010000151c7824 */ /* 0x000fc400078e00ff */
[----:B------:R-:W-:Y:S01]  /*9250*/  FFMA.FTZ R64, R94, R64, R103 ;  /* 0x000000405e407223 */ /* 0x000fe20000010067 */
[----:B------:R-:W-:Y:S01]  /*9260*/  FFMA.FTZ R19, R95, R18, R20 ;  /* 0x000000125f137223 */ /* 0x000fe20000010014 */
[----:B------:R-:W-:Y:S02]  /*9270*/  SHF.L.U32 R18, R57, 0x10, RZ ;  /* 0x0000001039127819 */ /* 0x000fe400000006ff */
[----:B------:R-:W-:Y:S01]  /*9280*/  PRMT R21, R65, 0x7632, R21 ;  /* 0x0000763241157816 */ /* 0x000fe20000000015 */
[----:B------:R-:W-:Y:S01]  /*9290*/  FFMA.FTZ R23, R87, R28, R64 ;  /* 0x0000001c57177223 */ /* 0x000fe20000010040 */
[----:B------:R-:W-:Y:S02]  /*92a0*/  SHF.L.U32 R65, R65, 0x10, RZ ;  /* 0x0000001041417819 */ /* 0x000fe400000006ff */
[C---:B------:R-:W-:Y:S01]  /*92b0*/  SHF.L.U32 R20, R58.reuse, 0x10, RZ ;  /* 0x000000103a147819 */ /* 0x040fe200000006ff */
        /* <DEDUP_REMOVED lines=9> */
[C---:B------:R-:W-:Y:S01]  /*9350*/  PRMT R21, R44.reuse, 0x7632, R21 ;  /* 0x000076322c157816 */ /* 0x040fe20000000015 */
[----:B------:R-:W-:Y:S01]  /*9360*/  IMAD.U32 R44, R44, 0x10000, RZ ;  /* 0x000100002c2c7824 */ /* 0x000fe200078e00ff */
[----:B------:R-:W-:Y:S01]  /*9370*/  SHF.L.U32 R28, R66, 0x10, RZ ;  /* 0x00000010421c7819 */ /* 0x000fe200000006ff */
[----:B------:R-:W-:Y:S01]  /*9380*/  FFMA.FTZ R22, R97, R58, R22 ;  /* 0x0000003a61167223 */ /* 0x000fe20000010016 */
[----:B------:R-:W-:-:S02]  /*9390*/  SHF.L.U32 R20, R59, 0x10, RZ ;  /* 0x000000103b147819 */ /* 0x000fc400000006ff */
[----:B------:R-:W-:Y:S01]  /*93a0*/  PRMT R66, R66, 0x7632, R66 ;  /* 0x0000763242427816 */ /* 0x000fe20000000042 */
[--C-:B------:R-:W-:Y:S01]  /*93b0*/  FFMA.FTZ R18, R98, R51, R19.reuse ;  /* 0x0000003362127223 */ /* 0x100fe20000010013 */
        /* <DEDUP_REMOVED lines=15> */
[----:B------:R-:W-:Y:S01]  /*94b0*/  FFMA.FTZ R19, R98, R19, R21 ;  /* 0x0000001362137223 */ /* 0x000fe20000010015 */
[----:B------:R-:W-:Y:S01]  /*94c0*/  FFMA.FTZ R21, R95, R20, R28 ;  /* 0x000000145f157223 */ /* 0x000fe2000001001c */
[----:B------:R-:W-:-:S02]  /*94d0*/  PRMT R23, R32, 0x7632, R23 ;  /* 0x0000763220177816 */ /* 0x000fc40000000017 */
[----:B------:R-:W-:Y:S02]  /*94e0*/  PRMT R20, R46, 0x7632, R20 ;  /* 0x000076322e147816 */ /* 0x000fe40000000014 */
        /* <DEDUP_REMOVED lines=8> */
[----:B------:R-:W-:Y:S01]  /*9570*/  FFMA.FTZ R20, R98, R67, R21 ;  /* 0x0000004362147223 */ /* 0x000fe20000010015 */
[----:B------:R-:W-:Y:S01]  /*9580*/  SHF.L.U32 R21, R33, 0x10, RZ ;  /* 0x0000001021157819 */ /* 0x000fe200000006ff */
[----:B------:R-:W-:Y:S01]  /*9590*/  FFMA.FTZ R23, R87, R28, R32 ;  /* 0x0000001c57177223 */ /* 0x000fe20000010020 */
[----:B------:R-:W-:Y:S01]  /*95a0*/  PRMT R33, R33, 0x7632, R33 ;  /* 0x0000763221217816 */ /* 0x000fe20000000021 */
[----:B------:R-:W-:Y:S01]  /*95b0*/  FFMA.FTZ R22, R97, R22, R30 ;  /* 0x0000001661167223 */ /* 0x000fe2000001001e */
[----:B------:R-:W-:-:S02]  /*95c0*/  PRMT R29, R8, 0x7632, R29 ;  /* 0x00007632081d7816 */ /* 0x000fc4000000001d */
[----:B------:R-:W-:Y:S01]  /*95d0*/  SHF.L.U32 R31, R8, 0x10, RZ ;  /* 0x00000010081f7819 */ /* 0x000fe200000006ff */
[----:B------:R-:W-:Y:S01]  /*95e0*/  IMAD.U32 R8, R47, 0x10000, RZ ;  /* 0x000100002f087824 */ /* 0x000fe200078e00ff */
[----:B------:R-:W-:Y:S01]  /*95f0*/  SHF.L.U32 R28, R33, 0x10, RZ ;  /* 0x00000010211c7819 */ /* 0x000fe200000006ff */
[----:B------:R-:W-:Y:S01]  /*9600*/  FFMA.FTZ R30, R88, R21, R23 ;  /* 0x00000015581e7223 */ /* 0x000fe20000010017 */
[----:B------:R-:W-:Y:S01]  /*9610*/  FFMA.FTZ R5, R72, R5, R111 ;  /* 0x0000000548057223 */ /* 0x000fe2000001006f */
[----:B------:R-:W-:Y:S01]  /*9620*/  FFMA.FTZ R21, R95, R8, R22 ;  /* 0x000000085f157223 */ /* 0x000fe20000010016 */
[C---:B------:R-:W-:Y:S01]  /*9630*/  PRMT R8, R34.reuse, 0x7632, R8 ;  /* 0x0000763222087816 */ /* 0x040fe20000000008 */
[----:B------:R-:W-:Y:S01]  /*9640*/  FFMA.FTZ R28, R91, R28, R30 ;  /* 0x0000001c5b1c7223 */ /* 0x000fe2000001001e */
[----:B------:R-:W-:Y:S02]  /*9650*/  PRMT R47, R47, 0x7632, R47 ;  /* 0x000076322f2f7816 */ /* 0x000fe4000000002f */
[----:B------:R-:W-:Y:S01]  /*9660*/  SHF.L.U32 R34, R34, 0x10, RZ ;  /* 0x0000001022227819 */ /* 0x000fe200000006ff */
[----:B------:R-:W-:Y:S01]  /*9670*/  FFMA.FTZ R36, R94, R31, R5 ;  /* 0x0000001f5e247223 */ /* 0x000fe20000010005 */
[----:B------:R-:W-:-:S02]  /*9680*/  SHF.L.U32 R32, R29, 0x10, RZ ;  /* 0x000000101d207819 */ /* 0x000fc400000006ff */
        /* <DEDUP_REMOVED lines=8> */
[----:B------:R-:W-:Y:S01]  /*9710*/  SHF.L.U32 R22, R22, 0x10, RZ ;  /* 0x0000001016167819 */ /* 0x000fe200000006ff */
[----:B------:R-:W-:Y:S01]  /*9720*/  FFMA.FTZ R32, R88, R9, R23 ;  /* 0x0000000958207223 */ /* 0x000fe20000010017 */
        /* <DEDUP_REMOVED lines=12> */
[----:B------:R-:W-:-:S02]  /*97f0*/  SHF.L.U32 R21, R76, 0x10, RZ ;  /* 0x000000104c157819 */ /* 0x000fc400000006ff */
[C---:B------:R-:W-:Y:S01]  /*9800*/  PRMT R7, R25.reuse, 0x7632, R7 ;  /* 0x0000763219077816 */ /* 0x040fe20000000007 */
[----:B------:R-:W-:Y:S01]  /*9810*/  IMAD.U32 R25, R25, 0x10000, RZ ;  /* 0x0001000019197824 */ /* 0x000fe200078e00ff */
[----:B------:R-:W-:Y:S02]  /*9820*/  PRMT R76, R76, 0x7632, R76 ;  /* 0x000076324c4c7816 */ /* 0x000fe4000000004c */
[----:B------:R-:W-:Y:S01]  /*9830*/  PRMT R10, R10, 0x7632, R10 ;  /* 0x000076320a0a7816 */ /* 0x000fe2000000000a */
[----:B------:R-:W-:Y:S01]  /*9840*/  FFMA.FTZ R28, R88, R25, R11 ;  /* 0x00000019581c7223 */ /* 0x000fe2000001000b */
[----:B------:R-:W-:Y:S01]  /*9850*/  SHF.L.U32 R24, R7, 0x10, RZ ;  /* 0x0000001007187819 */ /* 0x000fe200000006ff */
[----:B------:R-:W-:Y:S01]  /*9860*/  FFMA.FTZ R94, R94, R21, R13 ;  /* 0x000000155e5e7223 */ /* 0x000fe2000001000d */
[----:B------:R-:W-:Y:S01]  /*9870*/  SHF.L.U32 R76, R76, 0x10, RZ ;  /* 0x000000104c4c7819 */ /* 0x000fe200000006ff */
[----:B------:R-:W-:Y:S01]  /*9880*/  IMAD.U32 R10, R10, 0x10000, RZ ;  /* 0x000100000a0a7824 */ /* 0x000fe200078e00ff */
[----:B------:R-:W-:Y:S01]  /*9890*/  PRMT R7, R77, 0x7632, R7 ;  /* 0x000076324d077816 */ /* 0x000fe20000000007 */
[----:B------:R-:W-:Y:S01]  /*98a0*/  FFMA.FTZ R28, R91, R24, R28 ;  /* 0x000000185b1c7223 */ /* 0x000fe2000001001c */
[----:B------:R-:W-:Y:S01]  /*98b0*/  SHF.L.U32 R77, R77, 0x10, RZ ;  /* 0x000000104d4d7819 */ /* 0x000fe200000006ff */
[----:B------:R-:W-:Y:S01]  /*98c0*/  FFMA.FTZ R87, R87, R76, R94 ;  /* 0x0000004c57577223 */ /* 0x000fe2000001005e */
[C---:B------:R-:W-:Y:S01]  /*98d0*/  SHF.L.U32 R24, R26.reuse, 0x10, RZ ;  /* 0x000000101a187819 */ /* 0x040fe200000006ff */
[----:B------:R-:W-:Y:S01]  /*98e0*/  FFMA.FTZ R10, R97, R10, R30 ;  /* 0x0000000a610a7223 */ /* 0x000fe2000001001e */
[----:B------:R-:W-:Y:S01]  /*98f0*/  PRMT R26, R26, 0x7632, R26 ;  /* 0x000076321a1a7816 */ /* 0x000fe2000000001a */
[----:B------:R-:W-:-:S02]  /*9900*/  IMAD.U32 R30, R7, 0x10000, RZ ;  /* 0x00010000071e7824 */ /* 0x000fc400078e00ff */
[----:B------:R-:W-:Y:S01]  /*9910*/  FFMA.FTZ R88, R88, R77, R87 ;  /* 0x0000004d58587223 */ /* 0x000fe20000010057 */
[----:B------:R-:W-:Y:S01]  /*9920*/  FFMA.FTZ R24, R93, R24, R28 ;  /* 0x000000185d187223 */ /* 0x000fe2000001001c */
[----:B------:R-:W-:Y:S02]  /*9930*/  SHF.L.U32 R26, R26, 0x10, RZ ;  /* 0x000000101a1a7819 */ /* 0x000fe400000006ff */
[C---:B------:R-:W-:Y:S01]  /*9940*/  SHF.L.U32 R28, R78.reuse, 0x10, RZ ;  /* 0x000000104e1c7819 */ /* 0x040fe200000006ff */
[----:B------:R-:W-:Y:S01]  /*9950*/  FFMA.FTZ R30, R91, R30, R88 ;  /* 0x0000001e5b1e7223 */ /* 0x000fe20000010058 */
        /* <DEDUP_REMOVED lines=8> */
[----:B------:R-:W-:Y:S01]  /*99e0*/  PRMT R11, R27, 0x7632, R11 ;  /* 0x000076321b0b7816 */ /* 0x000fe2000000000b */
[C---:B------:R-:W-:Y:S01]  /*99f0*/  IMAD.U32 R24, R79.reuse, 0x10000, RZ ;  /* 0x000100004f187824 */ /* 0x040fe200078e00ff */
[----:B------:R-:W-:Y:S01]  /*9a00*/  PRMT R13, R79, 0x7632, R13 ;  /* 0x000076324f0d7816 */ /* 0x000fe2000000000d */
[----:B------:R-:W-:Y:S01]  /*9a10*/  FFMA.FTZ R28, R97, R78, R28 ;  /* 0x0000004e611c7223 */ /* 0x000fe2000001001c */
[----:B------:R-:W-:-:S02]  /*9a20*/  SHF.L.U32 R35, R35, 0x10, RZ ;  /* 0x0000001023237819 */ /* 0x000fc400000006ff */
[----:B------:R-:W-:Y:S01]  /*9a30*/  SHF.L.U32 R7, R8, 0x10, RZ ;  /* 0x0000001008077819 */ /* 0x000fe200000006ff */
[----:B------:R-:W-:Y:S01]  /*9a40*/  FFMA.FTZ R24, R95, R24, R28 ;  /* 0x000000185f187223 */ /* 0x000fe2000001001c */
[----:B------:R-:W-:Y:S02]  /*9a50*/  SHF.L.U32 R11, R11, 0x10, RZ ;  /* 0x000000100b0b7819 */ /* 0x000fe400000006ff */
[----:B------:R-:W-:Y:S01]  /*9a60*/  SHF.L.U32 R13, R13, 0x10, RZ ;  /* 0x000000100d0d7819 */ /* 0x000fe200000006ff */
[C---:B------:R-:W-:Y:S01]  /*9a70*/  FFMA.FTZ R9, R98.reuse, R35, R9 ;  /* 0x0000002362097223 */ /* 0x040fe20000010009 */
[C---:B------:R-:W-:Y:S01]  /*9a80*/  FFMA.FTZ R7, R98.reuse, R7, R10 ;  /* 0x0000000762077223 */ /* 0x040fe2000001000a */
[C---:B------:R-:W-:Y:S02]  /*9a90*/  FFMA.FTZ R11, R98.reuse, R11, R22 ;  /* 0x0000000b620b7223 */ /* 0x040fe40000010016 */
[----:B------:R-:W-:Y:S01]  /*9aa0*/  FFMA.FTZ R13, R98, R13, R24 ;  /* 0x0000000d620d7223 */ /* 0x000fe20000010018 */
[----:B------:R-:W0:Y:S04]  /*9ab0*/  SHFL.BFLY PT, R23, R12, 0x10, 0x1f ;  /* 0x0e001f000c177f89 */ /* 0x000e2800000e0000 */
[----:B------:R-:W1:Y:S04]  /*9ac0*/  SHFL.BFLY PT, R25, R14, 0x10, 0x1f ;  /* 0x0e001f000e197f89 */ /* 0x000e6800000e0000 */
[----:B------:R-:W2:Y:S04]  /*9ad0*/  SHFL.BFLY PT, R26, R15, 0x10, 0x1f ;  /* 0x0e001f000f1a7f89 */ /* 0x000ea800000e0000 */
[----:B------:R-:W3:Y:S04]  /*9ae0*/  SHFL.BFLY PT, R30, R3, 0x10, 0x1f ;  /* 0x0e001f00031e7f89 */ /* 0x000ee800000e0000 */
[----:B------:R-:W4:Y:S04]  /*9af0*/  SHFL.BFLY PT, R27, R16, 0x10, 0x1f ;  /* 0x0e001f00101b7f89 */ /* 0x000f2800000e0000 */
[----:B------:R-:W5:Y:S04]  /*9b00*/  SHFL.BFLY PT, R28, R17, 0x10, 0x1f ;  /* 0x0e001f00111c7f89 */ /* 0x000f6800000e0000 */
[----:B------:R-:W5:Y:S04]  /*9b10*/  SHFL.BFLY PT, R29, R18, 0x10, 0x1f ;  /* 0x0e001f00121d7f89 */ /* 0x000f6800000e0000 */
[----:B------:R-:W5:Y:S04]  /*9b20*/  SHFL.BFLY PT, R32, R19, 0x10, 0x1f ;  /* 0x0e001f0013207f89 */ /* 0x000f6800000e0000 */
[----:B------:R-:W5:Y:S04]  /*9b30*/  SHFL.BFLY PT, R31, R20, 0x10, 0x1f ;  /* 0x0e001f00141f7f89 */ /* 0x000f6800000e0000 */
[----:B------:R-:W5:Y:S04]  /*9b40*/  SHFL.BFLY PT, R34, R5, 0x10, 0x1f ;  /* 0x0e001f0005227f89 */ /* 0x000f6800000e0000 */
[----:B------:R-:W5:Y:S04]  /*9b50*/  SHFL.BFLY PT, R22, R9, 0x10, 0x1f ;  /* 0x0e001f0009167f89 */ /* 0x000f6800000e0000 */
[----:B------:R-:W5:Y:S04]  /*9b60*/  SHFL.BFLY PT, R36, R7, 0x10, 0x1f ;  /* 0x0e001f0007247f89 */ /* 0x000f6800000e0000 */
[----:B------:R-:W5:Y:S04]  /*9b70*/  SHFL.BFLY PT, R38, R11, 0x10, 0x1f ;  /* 0x0e001f000b267f89 */ /* 0x000f6800000e0000 */
[----:B------:R-:W5:Y:S01]  /*9b80*/  SHFL.BFLY PT, R40, R13, 0x10, 0x1f ;  /* 0x0e001f000d287f89 */ /* 0x000f6200000e0000 */
[----:B0-----:R-:W-:Y:S01]  /*9b90*/  FADD.FTZ R23, R12, R23 ;  /* 0x000000170c177221 */ /* 0x001fe20000010000 */
[----:B-1----:R-:W-:Y:S01]  /*9ba0*/  FADD.FTZ R25, R14, R25 ;  /* 0x000000190e197221 */ /* 0x002fe20000010000 */
[----:B--2---:R-:W-:Y:S01]  /*9bb0*/  FADD.FTZ R26, R15, R26 ;  /* 0x0000001a0f1a7221 */ /* 0x004fe20000010000 */
[----:B---3--:R-:W-:Y:S01]  /*9bc0*/  FADD.FTZ R30, R3, R30 ;  /* 0x0000001e031e7221 */ /* 0x008fe20000010000 */
[----:B----4-:R-:W-:Y:S01]  /*9bd0*/  FADD.FTZ R27, R16, R27 ;  /* 0x0000001b101b7221 */ /* 0x010fe20000010000 */
[----:B-----5:R-:W-:Y:S01]  /*9be0*/  FADD.FTZ R28, R17, R28 ;  /* 0x0000001c111c7221 */ /* 0x020fe20000010000 */
[----:B------:R-:W-:Y:S01]  /*9bf0*/  FADD.FTZ R29, R18, R29 ;  /* 0x0000001d121d7221 */ /* 0x000fe20000010000 */
[----:B------:R-:W-:Y:S01]  /*9c00*/  FADD.FTZ R32, R19, R32 ;  /* 0x0000002013207221 */ /* 0x000fe20000010000 */
[----:B------:R-:W-:Y:S01]  /*9c10*/  FADD.FTZ R31, R20, R31 ;  /* 0x0000001f141f7221 */ /* 0x000fe20000010000 */
[----:B------:R-:W-:Y:S01]  /*9c20*/  FADD.FTZ R34, R5, R34 ;  /* 0x0000002205227221 */ /* 0x000fe20000010000 */
[----:B------:R-:W-:Y:S01]  /*9c30*/  FADD.FTZ R24, R9, R22 ;  /* 0x0000001609187221 */ /* 0x000fe20000010000 */
[----:B------:R-:W-:Y:S01]  /*9c40*/  FADD.FTZ R36, R7, R36 ;  /* 0x0000002407247221 */ /* 0x000fe20000010000 */
[----:B------:R-:W-:Y:S01]  /*9c50*/  FADD.FTZ R38, R11, R38 ;  /* 0x000000260b267221 */ /* 0x000fe20000010000 */
[----:B------:R-:W-:Y:S01]  /*9c60*/  FADD.FTZ R40, R13, R40 ;  /* 0x000000280d287221 */ /* 0x000fe20000010000 */
        /* <DEDUP_REMOVED lines=29> */
[----:B------:R-:W0:Y:S01]  /*9e40*/  SHFL.BFLY PT, R3, R8, 0x4, 0x1f ;  /* 0x0c801f0008037f89 */ /* 0x000e2200000e0000 */
[----:B------:R-:W-:-:S03]  /*9e50*/  FADD.FTZ R21, R6, R21 ;  /* 0x0000001506157221 */ /* 0x000fc60000010000 */
        /* <DEDUP_REMOVED lines=44> */
[----:B------:R-:W5:Y:S01]  /*a120*/  S2UR UR5, SR_CgaCtaId ;  /* 0x00000000000579c3 */ /* 0x000f620000008800 */
        /* <DEDUP_REMOVED lines=14> */
[----:B------:R-:W-:Y:S01]  /*a210*/  SHFL.BFLY PT, R8, R7, 0x1, 0x1f ;  /* 0x0c201f0007087f89 */ /* 0x000fe200000e0000 */
[----:B------:R-:W-:-:S03]  /*a220*/  FADD.FTZ R3, R6, R3 ;  /* 0x0000000306037221 */ /* 0x000fc60000010000 */
[----:B------:R-:W-:Y:S04]  /*a230*/  SHFL.BFLY PT, R10, R9, 0x1, 0x1f ;  /* 0x0c201f00090a7f89 */ /* 0x000fe800000e0000 */
        /* <DEDUP_REMOVED lines=11> */
[----:B------:R-:W5:Y:S01]  /*a2f0*/  SHFL.BFLY PT, R31, R34, 0x1, 0x1f ;  /* 0x0c201f00221f7f89 */ /* 0x000f6200000e0000 */
[----:B------:R-:W-:-:S02]  /*a300*/  UMOV UR4, 0x400 ;  /* 0x0000040000047882 */ /* 0x000fc40000000000 */
[----:B------:R-:W-:Y:S01]  /*a310*/  ULEA UR4, UR5, UR4, 0x18 ;  /* 0x0000000405047291 */ /* 0x000fe2000f8ec03f */
[----:B------:R-:W-:Y:S01]  /*a320*/  SHF.R.S32.HI R4, RZ, 0x5, R4 ;  /* 0x00000005ff047819 */ /* 0x000fe20000011404 */
[----:B0-----:R-:W-:Y:S01]  /*a330*/  FADD.FTZ R5, R5, R6 ;  /* 0x0000000605057221 */ /* 0x001fe20000010000 */
[----:B------:R-:W-:Y:S01]  /*a340*/  FADD.FTZ R7, R7, R8 ;  /* 0x0000000807077221 */ /* 0x000fe20000010000 */
[----:B------:R-:W-:Y:S01]  /*a350*/  FADD.FTZ R9, R9, R10 ;  /* 0x0000000a09097221 */ /* 0x000fe20000010000 */
[----:B-1----:R-:W-:Y:S01]  /*a360*/  FADD.FTZ R11, R11, R12 ;  /* 0x0000000c0b0b7221 */ /* 0x002fe20000010000 */
[----:B------:R-:W-:Y:S01]  /*a370*/  LEA R4, R4, UR4, 0x2 ;  /* 0x0000000404047c11 */ /* 0x000fe2000f8e10ff */
        /* <DEDUP_REMOVED lines=10> */
[----:B------:R0:W-:Y:S04]  /*a420*/  @!P0 STS [R4], R109 ;  /* 0x0000006d04008388 */ /* 0x0001e80000000800 */
[----:B------:R0:W-:Y:S04]  /*a430*/  @!P0 STS [R4+0x10], R3 ;  /* 0x0000100304008388 */ /* 0x0001e80000000800 */
        /* <DEDUP_REMOVED lines=13> */
[----:B------:R0:W-:Y:S01]  /*a510*/  @!P0 STS [R4+0xf0], R31 ;  /* 0x0000f01f04008388 */ /* 0x0001e20000000800 */
[----:B------:R-:W-:Y:S01]  /*a520*/  BAR.SYNC.DEFER_BLOCKING 0x0 ;  /* 0x0000000000007b1d */ /* 0x000fe20000010000 */
[----:B------:R-:W-:-:S05]  /*a530*/  ISETP.NE.AND P0, PT, R2, RZ, PT ;  /* 0x000000ff0200720c */ /* 0x000fca0003f05270 */
[----:B------:R-:W-:Y:S08]  /*a540*/  BSSY B0, `(.L_x_0) ;  /* 0x0000064000007945 */ /* 0x000ff00003800000 */
[----:B0-----:R-:W-:Y:S05]  /*a550*/  @P0 BRA `(.L_x_1) ;  /* 0x0000000400880947 */ /* 0x001fea0003800000 */
[----:B------:R-:W0:Y:S01]  /*a560*/  LDS.128 R36, [UR4] ;  /* 0x00000004ff247984 */ /* 0x000e220008000c00 */
[----:B------:R-:W1:Y:S03]  /*a570*/  LDC.64 R2, c[0x0][0x210] ;  /* 0x00008400ff027b82 */ /* 0x000e660000000a00 */
[----:B------:R-:W2:Y:S04]  /*a580*/  LDS.128 R40, [UR4+0x10] ;  /* 0x00001004ff287984 */ /* 0x000ea80008000c00 */
[----:B------:R-:W3:Y:S04]  /*a590*/  LDS.128 R48, [UR4+0x20] ;  /* 0x00002004ff307984 */ /* 0x000ee80008000c00 */
[----:B------:R-:W4:Y:S04]  /*a5a0*/  LDS.128 R20, [UR4+0x30] ;  /* 0x00003004ff147984 */ /* 0x000f280008000c00 */
[----:B------:R-:W5:Y:S04]  /*a5b0*/  LDS.128 R16, [UR4+0x40] ;  /* 0x00004004ff107984 */ /* 0x000f680008000c00 */
[----:B------:R-:W5:Y:S04]  /*a5c0*/  LDS.128 R12, [UR4+0x50] ;  /* 0x00005004ff0c7984 */ /* 0x000f680008000c00 */
[----:B------:R-:W5:Y:S01]  /*a5d0*/  LDS.128 R4, [UR4+0x60] ;  /* 0x00006004ff047984 */ /* 0x000f620008000c00 */
[----:B-1----:R-:W-:-:S03]  /*a5e0*/  IMAD.WIDE R2, R0, 0x4, R2 ;  /* 0x0000000400027825 */ /* 0x002fc600078e0202 */
[----:B------:R-:W1:Y:S04]  /*a5f0*/  LDS.128 R8, [UR4+0x70] ;  /* 0x00007004ff087984 */ /* 0x000e680008000c00 */
[----:B------:R-:W1:Y:S04]  /*a600*/  LDS.128 R24, [UR4+0x80] ;  /* 0x00008004ff187984 */ /* 0x000e680008000c00 */
[----:B------:R-:W1:Y:S01]  /*a610*/  LDS.128 R32, [UR4+0x90] ;  /* 0x00009004ff207984 */ /* 0x000e620008000c00 */
[----:B0-----:R-:W-:-:S03]  /*a620*/  FADD.FTZ R36, RZ, R36 ;  /* 0x00000024ff247221 */ /* 0x001fc60000010000 */
[----:B------:R-:W0:Y:S01]  /*a630*/  LDS.128 R28, [UR4+0xa0] ;  /* 0x0000a004ff1c7984 */ /* 0x000e220008000c00 */
[----:B--2---:R-:W-:Y:S01]  /*a640*/  FADD.FTZ R40, RZ, R40 ;  /* 0x00000028ff287221 */ /* 0x004fe20000010000 */
[----:B------:R-:W-:Y:S02]  /*a650*/  FADD.FTZ R37, R36, R37 ;  /* 0x0000002524257221 */ /* 0x000fe40000010000 */
[----:B------:R-:W2:Y:S01]  /*a660*/  LDS.128 R52, [UR4+0xd0] ;  /* 0x0000d004ff347984 */ /* 0x000ea20008000c00 */
[----:B------:R-:W-:Y:S01]  /*a670*/  FADD.FTZ R41, R40, R41 ;  /* 0x0000002928297221 */ /* 0x000fe20000010000 */
[----:B---3--:R-:W-:Y:S01]  /*a680*/  FADD.FTZ R48, RZ, R48 ;  /* 0x00000030ff307221 */ /* 0x008fe20000010000 */
[----:B------:R-:W-:Y:S02]  /*a690*/  FADD.FTZ R38, R37, R38 ;  /* 0x0000002625267221 */ /* 0x000fe40000010000 */
[----:B------:R-:W-:Y:S01]  /*a6a0*/  FADD.FTZ R42, R41, R42 ;  /* 0x0000002a292a7221 */ /* 0x000fe20000010000 */
[----:B------:R-:W-:Y:S01]  /*a6b0*/  FADD.FTZ R49, R48, R49 ;  /* 0x0000003130317221 */ /* 0x000fe20000010000 */
[----:B------:R-:W-:Y:S01]  /*a6c0*/  FADD.FTZ R45, R38, R39 ;  /* 0x00000027262d7221 */ /* 0x000fe20000010000 */
[----:B----4-:R-:W-:Y:S01]  /*a6d0*/  FADD.FTZ R20, RZ, R20 ;  /* 0x00000014ff147221 */ /* 0x010fe20000010000 */
[----:B------:R-:W-:Y:S01]  /*a6e0*/  FADD.FTZ R47, R42, R43 ;  /* 0x0000002b2a2f7221 */ /* 0x000fe20000010000 */
[----:B------:R-:W-:Y:S01]  /*a6f0*/  FADD.FTZ R50, R49, R50 ;  /* 0x0000003231327221 */ /* 0x000fe20000010000 */
[----:B------:R-:W3:Y:S01]  /*a700*/  LDS.128 R36, [UR4+0xb0] ;  /* 0x0000b004ff247984 */ /* 0x000ee20008000c00 */
[----:B-----5:R-:W-:Y:S01]  /*a710*/  FADD.FTZ R16, RZ, R16 ;  /* 0x00000010ff107221 */ /* 0x020fe20000010000 */
[----:B------:R-:W-:Y:S01]  /*a720*/  FADD.FTZ R12, RZ, R12 ;  /* 0x0000000cff0c7221 */ /* 0x000fe20000010000 */
[----:B------:R-:W-:Y:S01]  /*a730*/  FADD.FTZ R57, R50, R51 ;  /* 0x0000003332397221 */ /* 0x000fe20000010000 */
[----:B------:R-:W-:Y:S01]  /*a740*/  STG.E desc[UR6][R2.64], R45 ;  /* 0x0000002d02007986 */ /* 0x000fe2000c101906 */
[----:B------:R-:W-:Y:S01]  /*a750*/  FADD.FTZ R21, R20, R21 ;  /* 0x0000001514157221 */ /* 0x000fe20000010000 */
[----:B------:R-:W-:Y:S01]  /*a760*/  FADD.FTZ R4, RZ, R4 ;  /* 0x00000004ff047221 */ /* 0x000fe20000010000 */
[----:B------:R-:W-:Y:S01]  /*a770*/  FADD.FTZ R17, R16, R17 ;  /* 0x0000001110117221 */ /* 0x000fe20000010000 */
[----:B------:R-:W-:Y:S01]  /*a780*/  STG.E desc[UR6][R2.64+0x600], R47 ;  /* 0x0006002f02007986 */ /* 0x000fe2000c101906 */
[----:B------:R-:W-:Y:S01]  /*a790*/  FADD.FTZ R13, R12, R13 ;  /* 0x0000000d0c0d7221 */ /* 0x000fe20000010000 */
[----:B-1----:R-:W-:Y:S01]  /*a7a0*/  FADD.FTZ R8, RZ, R8 ;  /* 0x00000008ff087221 */ /* 0x002fe20000010000 */
[----:B------:R-:W-:Y:S01]  /*a7b0*/  FADD.FTZ R5, R4, R5 ;  /* 0x0000000504057221 */ /* 0x000fe20000010000 */
[----:B------:R-:W1:Y:S01]  /*a7c0*/  LDS.128 R40, [UR4+0xc0] ;  /* 0x0000c004ff287984 */ /* 0x000e620008000c00 */
[----:B------:R-:W-:Y:S01]  /*a7d0*/  FADD.FTZ R22, R21, R22 ;  /* 0x0000001615167221 */ /* 0x000fe20000010000 */
[----:B------:R-:W-:Y:S01]  /*a7e0*/  FADD.FTZ R24, RZ, R24 ;  /* 0x00000018ff187221 */ /* 0x000fe20000010000 */
[----:B------:R-:W-:Y:S01]  /*a7f0*/  FADD.FTZ R9, R8, R9 ;  /* 0x0000000908097221 */ /* 0x000fe20000010000 */
[----:B------:R-:W4:Y:S01]  /*a800*/  LDS.128 R48, [UR4+0xe0] ;  /* 0x0000e004ff307984 */ /* 0x000f220008000c00 */
[----:B------:R-:W-:Y:S01]  /*a810*/  FADD.FTZ R18, R17, R18 ;  /* 0x0000001211127221 */ /* 0x000fe20000010000 */
[----:B------:R-:W-:Y:S01]  /*a820*/  FADD.FTZ R32, RZ, R32 ;  /* 0x00000020ff207221 */ /* 0x000fe20000010000 */
[----:B------:R-:W-:Y:S01]  /*a830*/  FADD.FTZ R25, R24, R25 ;  /* 0x0000001918197221 */ /* 0x000fe20000010000 */
[----:B------:R-:W5:Y:S01]  /*a840*/  LDS.128 R44, [UR4+0xf0] ;  /* 0x0000f004ff2c7984 */ /* 0x000f620008000c00 */
[----:B------:R-:W-:Y:S01]  /*a850*/  FADD.FTZ R14, R13, R14 ;  /* 0x0000000e0d0e7221 */ /* 0x000fe20000010000 */
[----:B------:R-:W-:Y:S01]  /*a860*/  FADD.FTZ R33, R32, R33 ;  /* 0x0000002120217221 */ /* 0x000fe20000010000 */
[----:B0-----:R-:W-:Y:S01]  /*a870*/  FADD.FTZ R28, RZ, R28 ;  /* 0x0000001cff1c7221 */ /* 0x001fe20000010000 */
[----:B------:R-:W-:Y:S01]  /*a880*/  FADD.FTZ R6, R5, R6 ;  /* 0x0000000605067221 */ /* 0x000fe20000010000 */
[----:B------:R-:W-:Y:S01]  /*a890*/  FADD.FTZ R10, R9, R10 ;  /* 0x0000000a090a7221 */ /* 0x000fe20000010000 */
[----:B------:R-:W-:Y:S01]  /*a8a0*/  FADD.FTZ R26, R25, R26 ;  /* 0x0000001a191a7221 */ /* 0x000fe20000010000 */
[----:B------:R-:W-:Y:S01]  /*a8b0*/  FADD.FTZ R29, R28, R29 ;  /* 0x0000001d1c1d7221 */ /* 0x000fe20000010000 */
[----:B--2---:R-:W-:Y:S01]  /*a8c0*/  FADD.FTZ R52, RZ, R52 ;  /* 0x00000034ff347221 */ /* 0x004fe20000010000 */
        /* <DEDUP_REMOVED lines=11> */
[----:B---3--:R-:W-:Y:S01]  /*a980*/  FADD.FTZ R36, RZ, R36 ;  /* 0x00000024ff247221 */ /* 0x008fe20000010000 */
[----:B------:R-:W-:Y:S01]  /*a990*/  FADD.FTZ R31, R30, R31 ;  /* 0x0000001f1e1f7221 */ /* 0x000fe20000010000 */
[----:B------:R-:W-:Y:S01]  /*a9a0*/  FADD.FTZ R55, R54, R55 ;  /* 0x0000003736377221 */ /* 0x000fe20000010000 */
[----:B------:R0:W-:Y:S01]  /*a9b0*/  STG.E desc[UR6][R2.64+0xc00], R57 ;  /* 0x000c003902007986 */ /* 0x0001e2000c101906 */
[----:B------:R-:W-:-:S03]  /*a9c0*/  FADD.FTZ R37, R36, R37 ;  /* 0x0000002524257221 */ /* 0x000fc60000010000 */
[----:B------:R0:W-:Y:S01]  /*a9d0*/  STG.E desc[UR6][R2.64+0x1200], R23 ;  /* 0x0012001702007986 */ /* 0x0001e2000c101906 */
[----:B------:R-:W-:-:S03]  /*a9e0*/  FADD.FTZ R38, R37, R38 ;  /* 0x0000002625267221 */ /* 0x000fc60000010000 */
[----:B------:R0:W-:Y:S01]  /*a9f0*/  STG.E desc[UR6][R2.64+0x1800], R19 ;  /* 0x0018001302007986 */ /* 0x0001e2000c101906 */
[----:B-1----:R-:W-:Y:S01]  /*aa00*/  FADD.FTZ R40, RZ, R40 ;  /* 0x00000028ff287221 */ /* 0x002fe20000010000 */
[----:B------:R-:W-:Y:S02]  /*aa10*/  FADD.FTZ R39, R38, R39 ;  /* 0x0000002726277221 */ /* 0x000fe40000010000 */
[----:B------:R0:W-:Y:S01]  /*aa20*/  STG.E desc[UR6][R2.64+0x1e00], R15 ;  /* 0x001e000f02007986 */ /* 0x0001e2000c101906 */
[----:B----4-:R-:W-:Y:S01]  /*aa30*/  FADD.FTZ R48, RZ, R48 ;  /* 0x00000030ff307221 */ /* 0x010fe20000010000 */
[----:B------:R-:W-:Y:S02]  /*aa40*/  FADD.FTZ R41, R40, R41 ;  /* 0x0000002928297221 */ /* 0x000fe40000010000 */
[----:B------:R0:W-:Y:S01]  /*aa50*/  STG.E desc[UR6][R2.64+0x2400], R7 ;  /* 0x0024000702007986 */ /* 0x0001e2000c101906 */
[----:B-----5:R-:W-:Y:S01]  /*aa60*/  FADD.FTZ R44, RZ, R44 ;  /* 0x0000002cff2c7221 */ /* 0x020fe20000010000 */
[----:B------:R-:W-:Y:S01]  /*aa70*/  FADD.FTZ R49, R48, R49 ;  /* 0x0000003130317221 */ /* 0x000fe20000010000 */
[----:B------:R-:W-:Y:S01]  /*aa80*/  FADD.FTZ R42, R41, R42 ;  /* 0x0000002a292a7221 */ /* 0x000fe20000010000 */
[----:B------:R0:W-:Y:S01]  /*aa90*/  STG.E desc[UR6][R2.64+0x2a00], R11 ;  /* 0x002a000b02007986 */ /* 0x0001e2000c101906 */
[----:B------:R-:W-:Y:S01]  /*aaa0*/  FADD.FTZ R45, R44, R45 ;  /* 0x0000002d2c2d7221 */ /* 0x000fe20000010000 */
[----:B------:R-:W-:Y:S01]  /*aab0*/  FADD.FTZ R50, R49, R50 ;  /* 0x0000003231327221 */ /* 0x000fe20000010000 */
[----:B------:R-:W-:Y:S01]  /*aac0*/  FADD.FTZ R43, R42, R43 ;  /* 0x0000002b2a2b7221 */ /* 0x000fe20000010000 */
[----:B------:R0:W-:Y:S01]  /*aad0*/  STG.E desc[UR6][R2.64+0x3000], R27 ;  /* 0x0030001b02007986 */ /* 0x0001e2000c101906 */
[----:B------:R-:W-:Y:S01]  /*aae0*/  FADD.FTZ R46, R45, R46 ;  /* 0x0000002e2d2e7221 */ /* 0x000fe20000010000 */
[----:B------:R-:W-:-:S02]  /*aaf0*/  FADD.FTZ R51, R50, R51 ;  /* 0x0000003332337221 */ /* 0x000fc40000010000 */
[----:B------:R0:W-:Y:S01]  /*ab00*/  STG.E desc[UR6][R2.64+0x3600], R35 ;  /* 0x0036002302007986 */ /* 0x0001e2000c101906 */
[----:B------:R-:W-:-:S03]  /*ab10*/  FADD.FTZ R47, R46, R47 ;  /* 0x0000002f2e2f7221 */ /* 0x000fc60000010000 */
[----:B------:R0:W-:Y:S04]  /*ab20*/  STG.E desc[UR6][R2.64+0x3c00], R31 ;  /* 0x003c001f02007986 */ /* 0x0001e8000c101906 */
[----:B------:R0:W-:Y:S04]  /*ab30*/  STG.E desc[UR6][R2.64+0x4200], R39 ;  /* 0x0042002702007986 */ /* 0x0001e8000c101906 */
[----:B------:R0:W-:Y:S04]  /*ab40*/  STG.E desc[UR6][R2.64+0x4800], R43 ;  /* 0x0048002b02007986 */ /* 0x0001e8000c101906 */
[----:B------:R0:W-:Y:S04]  /*ab50*/  STG.E desc[UR6][R2.64+0x4e00], R55 ;  /* 0x004e003702007986 */ /* 0x0001e8000c101906 */
[----:B------:R0:W-:Y:S04]  /*ab60*/  STG.E desc[UR6][R2.64+0x5400], R51 ;  /* 0x0054003302007986 */ /* 0x0001e8000c101906 */
[----:B------:R0:W-:Y:S02]  /*ab70*/  STG.E desc[UR6][R2.64+0x5a00], R47 ;  /* 0x005a002f02007986 */ /* 0x0001e4000c101906 */
.L_x_1:
[----:B------:R-:W-:Y:S05]  /*ab80*/  BSYNC B0 ;  /* 0x0000000000007941 */ /* 0x000fea0003800000 */
.L_x_0:
[----:B------:R-:W-:Y:S01]  /*ab90*/  PREEXIT ;  /* 0x000000000000782d */ /* 0x000fe20000000000 */
[----:B------:R-:W-:Y:S05]  /*aba0*/  EXIT ;  /* 0x000000000000794d */ /* 0x000fea0003800000 */
.L_x_2:
[----:B------:R-:W-:-:S00]  /*abb0*/  BRA `(.L_x_2) ;  /* 0xfffffffc00fc7947 */ /* 0x000fc0000383ffff */
[----:B------:R-:W-:-:S00]  /*abc0*/  NOP ;  /* 0x0000000000007918 */ /* 0x000fc00000000000 */
        /* <DEDUP_REMOVED lines=11> */
.L_x_100:


//--------------------- .text._Z31router_gemm_kernel_float_outputI13__nv_bfloat16Li128ELi8ELi15ELi384ELi7168EEvPfPKT_S4_ --------------------------
	.section	.text._Z31router_gemm_kernel_float_outputI13__nv_bfloat16Li128ELi8ELi15ELi384ELi7168EEvPfPKT_S4_,"ax",@progbits
	.align	128
        .global         _Z31router_gemm_kernel_float_outputI13__nv_bfloat16Li128ELi8ELi15ELi384ELi7168EEvPfPKT_S4_
        .type           _Z31router_gemm_kernel_float_outputI13__nv_bfloat16Li128ELi8ELi15ELi384ELi7168EEvPfPKT_S4_,@function
        .size           _Z31router_gemm_kernel_float_outputI13__nv_bfloat16Li128ELi8ELi15ELi384ELi7168EEvPfPKT_S4_,(.L_x_101 - _Z31router_gemm_kernel_float_outputI13__nv_bfloat16Li128ELi8ELi15ELi384ELi7168EEvPfPKT_S4_)
        .other          _Z31router_gemm_kernel_float_outputI13__nv_bfloat16Li128ELi8ELi15ELi384ELi7168EEvPfPKT_S4_,@"STO_CUDA_ENTRY STV_DEFAULT"
_Z31router_gemm_kernel_float_outputI13__nv_bfloat16Li128ELi8ELi15ELi384ELi7168EEvPfPKT_S4_:
.text._Z31router_gemm_kernel_float_outputI13__nv_bfloat16Li128ELi8ELi15ELi384ELi7168EEvPfPKT_S4_:
        /* <DEDUP_REMOVED lines=40> */
[C---:B------:R-:W-:Y:S02]  /*0280*/  PRMT R36, R45.reuse, 0x7632, R36 ;  /* 0x000076322d247816 */ /* 0x040fe40000000024 */
[----:B------:R-:W-:Y:S01]  /*0290*/  SHF.L.U32 R38, R45, 0x10, RZ ;  /* 0x000000102d267819 */ /* 0x000fe200000006ff */
[----:B------:R-:W-:Y:S01]  /*02a0*/  FFMA.FTZ R44, R86, R3, R37 ;  /* 0x00000003562c7223 */ /* 0x000fe20000010025 */
[C---:B------:R-:W-:Y:S02]  /*02b0*/  PRMT R39, R73.reuse, 0x7632, R39 ;  /* 0x0000763249277816 */ /* 0x040fe40000000027 */
[----:B------:R-:W-:Y:S01]  /*02c0*/  SHF.L.U32 R85, R73, 0x10, RZ ;  /* 0x0000001049557819 */ /* 0x000fe200000006ff */
[----:B------:R-:W-:Y:S01]  /*02d0*/  IMAD.U32 R36, R36, 0x10000, RZ ;  /* 0x0001000024247824 */ /* 0x000fe200078e00ff */
[----:B------:R-:W-:-:S03]  /*02e0*/  SHF.L.U32 R39, R39, 0x10, RZ ;  /* 0x0000001027277819 */ /* 0x000fc600000006ff */
[----:B------:R-:W-:Y:S01]  /*02f0*/  FFMA.FTZ R38, R85, R38, R44 ;  /* 0x0000002655267223 */ /* 0x000fe2000001002c */
[----:B------:R-:W-:-:S03]  /*0300*/  SHF.L.U32 R45, R46, 0x10, RZ ;  /* 0x000000102e2d7819 */ /* 0x000fc600000006ff */
[----:B------:R-:W-:Y:S01]  /*0310*/  FFMA.FTZ R73, R39, R36, R38 ;  /* 0x0000002427497223 */ /* 0x000fe20000010026 */
[----:B------:R-:W-:Y:S02]  /*0320*/  SHF.L.U32 R38, R74, 0x10, RZ ;  /* 0x000000104a267819 */ /* 0x000fe400000006ff */
[C---:B---3--:R-:W-:Y:S01]  /*0330*/  PRMT R44, R48.reuse, 0x7632, R44 ;  /* 0x00007632302c7816 */ /* 0x048fe2000000002c */
[----:B------:R-:W-:Y:S01]  /*0340*/  IMAD.U32 R48, R48, 0x10000, RZ ;  /* 0x0001000030307824 */ /* 0x000fe200078e00ff */
[----:B------:R-:W-:Y:S01]  /*0350*/  PRMT R36, R46, 0x7632, R36 ;  /* 0x000076322e247816 */ /* 0x000fe20000000024 */
[----:B------:R-:W-:Y:S01]  /*0360*/  FFMA.FTZ R46, R38, R45, R73 ;  /* 0x0000002d262e7223 */ /* 0x000fe20000010049 */
[----:B------:R-:W-:Y:S01]  /*0370*/  SHF.L.U32 R45, R44, 0x10, RZ ;  /* 0x000000102c2d7819 */ /* 0x000fe200000006ff */
[----:B------:R-:W-:Y:S01]  /*0380*/  FFMA.FTZ R73, R87, R48, RZ ;  /* 0x0000003057497223 */ /* 0x000fe200000100ff */
[----:B------:R-:W-:Y:S02]  /*0390*/  PRMT R37, R74, 0x7632, R37 ;  /* 0x000076324a257816 */ /* 0x000fe40000000025 */
[C---:B------:R-:W-:Y:S01]  /*03a0*/  PRMT R48, R49.reuse, 0x7632, R48 ;  /* 0x0000763231307816 */ /* 0x040fe20000000030 */
[----:B------:R-:W-:Y:S01]  /*03b0*/  FFMA.FTZ R74, R86, R45, R73 ;  /* 0x0000002d564a7223 */ /* 0x000fe20000010049 */
[----:B------:R-:W-:Y:S01]  /*03c0*/  SHF.L.U32 R72, R49, 0x10, RZ ;  /* 0x0000001031487819 */ /* 0x000fe200000006ff */
[----:B------:R-:W-:Y:S01]  /*03d0*/  IMAD.U32 R37, R37, 0x10000, RZ ;  /* 0x0001000025257824 */ /* 0x000fe200078e00ff */
[----:B------:R-:W-:-:S02]  /*03e0*/  SHF.L.U32 R36, R36, 0x10, RZ ;  /* 0x0000001024247819 */ /* 0x000fc400000006ff */
[----:B------:R-:W-:Y:S01]  /*03f0*/  SHF.L.U32 R48, R48, 0x10, RZ ;  /* 0x0000001030307819 */ /* 0x000fe200000006ff */
[----:B------:R-:W-:Y:S01]  /*0400*/  FFMA.FTZ R72, R85, R72, R74 ;  /* 0x0000004855487223 */ /* 0x000fe2000001004a */
[----:B------:R-:W-:Y:S01]  /*0410*/  SHF.L.U32 R44, R47, 0x10, RZ ;  /* 0x000000102f2c7819 */ /* 0x000fe200000006ff */
[----:B------:R-:W-:Y:S01]  /*0420*/  FFMA.FTZ R46, R37, R36, R46 ;  /* 0x00000024252e7223 */ /* 0x000fe2000001002e */
[----:B------:R-:W-:Y:S01]  /*0430*/  PRMT R36, R47, 0x7632, R36 ;  /* 0x000076322f247816 */ /* 0x000fe20000000024 */
[C---:B------:R-:W-:Y:S01]  /*0440*/  IMAD.U32 R45, R50.reuse, 0x10000, RZ ;  /* 0x00010000322d7824 */ /* 0x040fe200078e00ff */
[----:B------:R-:W-:Y:S01]  /*0450*/  SHF.L.U32 R3, R75, 0x10, RZ ;  /* 0x000000104b037819 */ /* 0x000fe200000006ff */
[----:B------:R-:W-:Y:S01]  /*0460*/  FFMA.FTZ R47, R39, R48, R72 ;  /* 0x00000030272f7223 */ /* 0x000fe20000010048 */
[----:B------:R-:W-:Y:S02]  /*0470*/  PRMT R50, R50, 0x7632, R50 ;  /* 0x0000763232327816 */ /* 0x000fe40000000032 */
[----:B----4-:R-:W-:Y:S01]  /*0480*/  PRMT R48, R68, 0x7632, R48 ;  /* 0x0000763244307816 */ /* 0x010fe20000000030 */
[----:B------:R-:W-:Y:S01]  /*0490*/  FFMA.FTZ R73, R3, R44, R46 ;  /* 0x0000002c03497223 */ /* 0x000fe2000001002e */
[----:B------:R-:W-:Y:S01]  /*04a0*/  FFMA.FTZ R72, R38, R45, R47 ;  /* 0x0000002d26487223 */ /* 0x000fe2000001002f */
[----:B------:R-:W-:Y:S01]  /*04b0*/  SHF.L.U32 R68, R68, 0x10, RZ ;  /* 0x0000001044447819 */ /* 0x000fe200000006ff */
[----:B------:R-:W2:Y:S01]  /*04c0*/  LDG.E.128 R44, desc[UR6][R100.64+0x4000] ;  /* 0x00400006642c7981 */ /* 0x000ea2000c1e1d00 */
[----:B------:R-:W-:-:S02]  /*04d0*/  SHF.L.U32 R50, R50, 0x10, RZ ;  /* 0x0000001032327819 */ /* 0x000fc400000006ff */
[----:B------:R-:W-:Y:S01]  /*04e0*/  PRMT R88, R75, 0x7632, R88 ;  /* 0x000076324b587816 */ /* 0x000fe20000000058 */
[----:B------:R-:W-:Y:S01]  /*04f0*/  FFMA.FTZ R75, R87, R68, RZ ;  /* 0x00000044574b7223 */ /* 0x000fe200000100ff */
[----:B------:R-:W-:Y:S02]  /*0500*/  SHF.L.U32 R49, R48, 0x10, RZ ;  /* 0x0000001030317819 */ /* 0x000fe400000006ff */
[C---:B------:R-:W-:Y:S01]  /*0510*/  PRMT R48, R51.reuse, 0x7632, R48 ;  /* 0x0000763233307816 */ /* 0x040fe20000000030 */
[----:B------:R-:W-:Y:S02]  /*0520*/  IMAD.U32 R68, R51, 0x10000, RZ ;  /* 0x0001000033447824 */ /* 0x000fe400078e00ff */
[----:B------:R-:W-:Y:S01]  /*0530*/  FFMA.FTZ R50, R37, R50, R72 ;  /* 0x0000003225327223 */ /* 0x000fe20000010048 */
[----:B------:R-:W-:Y:S01]  /*0540*/  FFMA.FTZ R76, R86, R49, R75 ;  /* 0x00000031564c7223 */ /* 0x000fe2000001004b */
[----:B------:R-:W-:Y:S01]  /*0550*/  SHF.L.U32 R49, R36, 0x10, RZ ;  /* 0x0000001024317819 */ /* 0x000fe200000006ff */
[----:B------:R-:W-:Y:S01]  /*0560*/  IMAD.U32 R51, R48, 0x10000, RZ ;  /* 0x0001000030337824 */ /* 0x000fe200078e00ff */
[----:B------:R-:W-:Y:S01]  /*0570*/  SHF.L.U32 R88, R88, 0x10, RZ ;  /* 0x0000001058587819 */ /* 0x000fe200000006ff */
[----:B------:R-:W-:Y:S01]  /*0580*/  FFMA.FTZ R36, R3, R68, R50 ;  /* 0x0000004403247223 */ /* 0x000fe20000010032 */
[----:B------:R-:W-:-:S02]  /*0590*/  PRMT R72, R69, 0x7632, R72 ;  /* 0x0000763245487816 */ /* 0x000fc40000000048 */
[----:B------:R-:W-:Y:S01]  /*05a0*/  SHF.L.U32 R74, R69, 0x10, RZ ;  /* 0x00000010454a7819 */ /* 0x000fe200000006ff */
[C---:B------:R-:W-:Y:S01]  /*05b0*/  FFMA.FTZ R84, R88.reuse, R49, R73 ;  /* 0x0000003158547223 */ /* 0x040fe20000010049 */
[----:B------:R-:W-:Y:S01]  /*05c0*/  FFMA.FTZ R36, R88, R51, R36 ;  /* 0x0000003358247223 */ /* 0x000fe20000010024 */
[----:B------:R-:W-:Y:S01]  /*05d0*/  PRMT R68, R56, 0x7632, R68 ;  /* 0x0000763238447816 */ /* 0x000fe20000000044 */
[----:B------:R-:W3:Y:S01]  /*05e0*/  LDG.E.128 R48, desc[UR6][R100.64+0x7800] ;  /* 0x0078000664307981 */ /* 0x000ee2000c1e1d00 */
[----:B------:R-:W-:Y:S01]  /*05f0*/  SHF.L.U32 R72, R72, 0x10, RZ ;  /* 0x0000001048487819 */ /* 0x000fe200000006ff */
[----:B------:R-:W-:Y:S01]  /*0600*/  FFMA.FTZ R74, R85, R74, R76 ;  /* 0x0000004a554a7223 */ /* 0x000fe2000001004c */
[----:B------:R-:W-:Y:S01]  /*0610*/  SHF.L.U32 R56, R56, 0x10, RZ ;  /* 0x0000001038387819 */ /* 0x000fe200000006ff */
[----:B------:R-:W-:Y:S01]  /*0620*/  IMAD.U32 R75, R68, 0x10000, RZ ;  /* 0x00010000444b7824 */ /* 0x000fe200078e00ff */
[C---:B------:R-:W-:Y:S01]  /*0630*/  SHF.L.U32 R69, R70.reuse, 0x10, RZ ;  /* 0x0000001046457819 */ /* 0x040fe200000006ff */
[----:B------:R-:W-:Y:S01]  /*0640*/  FFMA.FTZ R73, R39, R72, R74 ;  /* 0x0000004827497223 */ /* 0x000fe2000001004a */
[----:B------:R-:W-:Y:S01]  /*0650*/  PRMT R70, R70, 0x7632, R70 ;  /* 0x0000763246467816 */ /* 0x000fe20000000046 */
[----:B------:R-:W-:Y:S01]  /*0660*/  FFMA.FTZ R77, R87, R56, RZ ;  /* 0x00000038574d7223 */ /* 0x000fe200000100ff */
[----:B------:R-:W-:Y:S01]  /*0670*/  SHF.L.U32 R68, R57, 0x10, RZ ;  /* 0x0000001039447819 */ /* 0x000fe200000006ff */
[----:B------:R-:W-:Y:S01]  /*0680*/  FFMA.FTZ R72, R38, R69, R73 ;  /* 0x0000004526487223 */ /* 0x000fe20000010049 */
[----:B------:R-:W-:Y:S01]  /*0690*/  SHF.L.U32 R70, R70, 0x10, RZ ;  /* 0x0000001046467819 */ /* 0x000fe200000006ff */
[----:B------:R-:W-:Y:S01]  /*06a0*/  FFMA.FTZ R76, R86, R75, R77 ;  /* 0x0000004b564c7223 */ /* 0x000fe2000001004d */
[----:B------:R-:W-:-:S02]  /*06b0*/  PRMT R69, R64, 0x7632, R69 ;  /* 0x0000763240457816 */ /* 0x000fc40000000045 */
[----:B------:R-:W-:Y:S01]  /*06c0*/  SHF.L.U32 R64, R64, 0x10, RZ ;  /* 0x0000001040407819 */ /* 0x000fe200000006ff */
[----:B------:R-:W-:Y:S01]  /*06d0*/  FFMA.FTZ R76, R85, R68, R76 ;  /* 0x00000044554c7223 */ /* 0x000fe2000001004c */
[----:B------:R-:W-:Y:S01]  /*06e0*/  PRMT R56, R57, 0x7632, R56 ;  /* 0x0000763239387816 */ /* 0x000fe20000000038 */
[----:B------:R-:W-:Y:S02]  /*06f0*/  IMAD.U32 R68, R71, 0x10000, RZ ;  /* 0x0001000047447824 */ /* 0x000fe400078e00ff */
[----:B------:R-:W-:Y:S01]  /*0700*/  FFMA.FTZ R70, R37, R70, R72 ;  /* 0x0000004625467223 */ /* 0x000fe20000010048 */
[----:B------:R-:W-:Y:S01]  /*0710*/  SHF.L.U32 R73, R69, 0x10, RZ ;  /* 0x0000001045497819 */ /* 0x000fe200000006ff */
[----:B------:R-:W-:Y:S01]  /*0720*/  FFMA.FTZ R75, R87, R64, RZ ;  /* 0x00000040574b7223 */ /* 0x000fe200000100ff */
[----:B------:R-:W-:Y:S01]  /*0730*/  SHF.L.U32 R74, R56, 0x10, RZ ;  /* 0x00000010384a7819 */ /* 0x000fe200000006ff */
[----:B------:R-:W-:Y:S01]  /*0740*/  FFMA.FTZ R69, R3, R68, R70 ;  /* 0x0000004403457223 */ /* 0x000fe20000010046 */
[C---:B------:R-:W-:Y:S01]  /*0750*/  PRMT R68, R65.reuse, 0x7632, R68 ;  /* 0x0000763241447816 */ /* 0x040fe20000000044 */
[----:B------:R-:W-:Y:S01]  /*0760*/  FFMA.FTZ R72, R86, R73, R75 ;  /* 0x0000004956487223 */ /* 0x000fe2000001004b */
[----:B------:R-:W-:-:S02]  /*0770*/  SHF.L.U32 R70, R65, 0x10, RZ ;  /* 0x0000001041467819 */ /* 0x000fc400000006ff */
[----:B------:R-:W-:Y:S01]  /*0780*/  PRMT R56, R71, 0x7632, R56 ;  /* 0x0000763247387816 */ /* 0x000fe20000000038 */
[----:B------:R-:W-:Y:S01]  /*0790*/  FFMA.FTZ R71, R39, R74, R76 ;  /* 0x0000004a27477223 */ /* 0x000fe2000001004c */
[C---:B------:R-:W-:Y:S01]  /*07a0*/  SHF.L.U32 R57, R58.reuse, 0x10, RZ ;  /* 0x000000103a397819 */ /* 0x040fe200000006ff */
[----:B------:R-:W4:Y:S01]  /*07b0*/  LDG.E.128 R76, desc[UR6][R100.64+0xb000] ;  /* 0x00b00006644c7981 */ /* 0x000f22000c1e1d00 */
[----:B------:R-:W-:Y:S01]  /*07c0*/  PRMT R58, R58, 0x7632, R58 ;  /* 0x000076323a3a7816 */ /* 0x000fe2000000003a */
[----:B------:R-:W-:Y:S02]  /*07d0*/  IMAD.U32 R68, R68, 0x10000, RZ ;  /* 0x0001000044447824 */ /* 0x000fe400078e00ff */
[----:B------:R-:W-:Y:S01]  /*07e0*/  FFMA.FTZ R70, R85, R70, R72 ;  /* 0x0000004655467223 */ /* 0x000fe20000010048 */
[----:B------:R-:W-:Y:S01]  /*07f0*/  FFMA.FTZ R64, R38, R57, R71 ;  /* 0x0000003926407223 */ /* 0x000fe20000010047 */
[----:B------:R-:W-:Y:S02]  /*0800*/  IMAD.U32 R58, R58, 0x10000, RZ ;  /* 0x000100003a3a7824 */ /* 0x000fe400078e00ff */
[----:B------:R-:W-:Y:S01]  /*0810*/  FFMA.FTZ R73, R39, R68, R70 ;  /* 0x0000004427497223 */ /* 0x000fe20000010046 */
[----:B------:R-:W-:-:S02]  /*0820*/  PRMT R68, R60, 0x7632, R68 ;  /* 0x000076323c447816 */ /* 0x000fc40000000044 */
[----:B------:R-:W-:Y:S01]  /*0830*/  SHF.L.U32 R60, R60, 0x10, RZ ;  /* 0x000000103c3c7819 */ /* 0x000fe200000006ff */
[--C-:B------:R-:W-:Y:S01]  /*0840*/  FFMA.FTZ R58, R37, R58, R64.reuse ;  /* 0x0000003a253a7223 */ /* 0x100fe20000010040 */
[----:B------:R-:W-:Y:S02]  /*0850*/  SHF.L.U32 R57, R56, 0x10, RZ ;  /* 0x0000001038397819 */ /* 0x000fe400000006ff */
[----:B------:R-:W-:Y:S01]  /*0860*/  SHF.L.U32 R56, R59, 0x10, RZ ;  /* 0x000000103b387819 */ /* 0x000fe200000006ff */
[----:B------:R-:W-:Y:S02]  /*0870*/  IMAD.U32 R75, R68, 0x10000, RZ ;  /* 0x00010000444b7824 */ /* 0x000fe400078e00ff */
[----:B------:R-:W-:Y:S01]  /*0880*/  FFMA.FTZ R89, R87, R60, RZ ;  /* 0x0000003c57597223 */ /* 0x000fe200000100ff */
[----:B------:R-:W-:Y:S01]  /*0890*/  FFMA.FTZ R112, R88, R57, R69 ;  /* 0x0000003958707223 */ /* 0x000fe20000010045 */
[----:B------:R-:W-:Y:S01]  /*08a0*/  PRMT R64, R59, 0x7632, R64 ;  /* 0x000076323b407816 */ /* 0x000fe20000000040 */
[----:B------:R-:W-:Y:S01]  /*08b0*/  FFMA.FTZ R69, R3, R56, R58 ;  /* 0x0000003803457223 */ /* 0x000fe2000001003a */
[C---:B------:R-:W-:Y:S01]  /*08c0*/  SHF.L.U32 R72, R61.reuse, 0x10, RZ ;  /* 0x000000103d487819 */ /* 0x040fe200000006ff */
[----:B------:R-:W5:Y:S01]  /*08d0*/  LDG.E.128 R56, desc[UR6][R100.64+0xe800] ;  /* 0x00e8000664387981 */ /* 0x000f62000c1e1d00 */
[----:B------:R-:W-:Y:S01]  /*08e0*/  SHF.L.U32 R71, R66, 0x10, RZ ;  /* 0x0000001042477819 */ /* 0x000fe200000006ff */
[----:B------:R-:W-:Y:S01]  /*08f0*/  FFMA.FTZ R74, R86, R75, R89 ;  /* 0x0000004b564a7223 */ /* 0x000fe20000010059 */
[----:B------:R-:W-:-:S02]  /*0900*/  PRMT R61, R61, 0x7632, R61 ;  /* 0x000076323d3d7816 */ /* 0x000fc4000000003d */
[----:B------:R-:W-:Y:S02]  /*0910*/  PRMT R66, R66, 0x7632, R66 ;  /* 0x0000763242427816 */ /* 0x000fe40000000042 */
[----:B------:R-:W-:Y:S01]  /*0920*/  SHF.L.U32 R65, R64, 0x10, RZ ;  /* 0x0000001040417819 */ /* 0x000fe200000006ff */
[----:B------:R-:W-:Y:S01]  /*0930*/  FFMA.FTZ R74, R85, R72, R74 ;  /* 0x00000048554a7223 */ /* 0x000fe2000001004a */
[----:B------:R-:W-:Y:S01]  /*0940*/  FFMA.FTZ R64, R38, R71, R73 ;  /* 0x0000004726407223 */ /* 0x000fe20000010049 */
[----:B------:R-:W-:Y:S01]  /*0950*/  SHF.L.U32 R66, R66, 0x10, RZ ;  /* 0x0000001042427819 */ /* 0x000fe200000006ff */
[----:B------:R-:W-:Y:S02]  /*0960*/  IMAD.U32 R72, R61, 0x10000, RZ ;  /* 0x000100003d487824 */ /* 0x000fe400078e00ff */
[----:B------:R-:W-:Y:S01]  /*0970*/  FFMA.FTZ R114, R88, R65, R69 ;  /* 0x0000004158727223 */ /* 0x000fe20000010045 */
[C---:B------:R-:W-:Y:S02]  /*0980*/  PRMT R61, R62.reuse, 0x7632, R61 ;  /* 0x000076323e3d7816 */ /* 0x040fe4000000003d */
[----:B------:R-:W-:Y:S01]  /*0990*/  SHF.L.U32 R69, R62, 0x10, RZ ;  /* 0x000000103e457819 */ /* 0x000fe200000006ff */
[----:B------:R-:W-:Y:S01]  /*09a0*/  FFMA.FTZ R71, R39, R72, R74 ;  /* 0x0000004827477223 */ /* 0x000fe2000001004a */
[----:B------:R-:W-:Y:S01]  /*09b0*/  PRMT R60, R67, 0x7632, R60 ;  /* 0x00007632433c7816 */ /* 0x000fe2000000003c */
[----:B------:R-:W-:Y:S01]  /*09c0*/  FFMA.FTZ R70, R37, R66, R64 ;  /* 0x0000004225467223 */ /* 0x000fe20000010040 */
[----:B------:R-:W-:-:S02]  /*09d0*/  SHF.L.U32 R68, R67, 0x10, RZ ;  /* 0x0000001043447819 */ /* 0x000fc400000006ff */
[----:B------:R-:W5:Y:S01]  /*09e0*/  LDG.E.128 R64, desc[UR6][R100.64+0x12000] ;  /* 0x0120000664407981 */ /* 0x000f62000c1e1d00 */
[C---:B------:R-:W-:Y:S02]  /*09f0*/  PRMT R73, R40.reuse, 0x7632, R73 ;  /* 0x0000763228497816 */ /* 0x040fe40000000049 */
[----:B------:R-:W-:Y:S01]  /*0a00*/  SHF.L.U32 R90, R40, 0x10, RZ ;  /* 0x00000010285a7819 */ /* 0x000fe200000006ff */
[----:B------:R-:W-:Y:S01]  /*0a10*/  FFMA.FTZ R62, R38, R69, R71 ;  /* 0x00000045263e7223 */ /* 0x000fe20000010047 */
[----:B------:R-:W-:Y:S02]  /*0a20*/  SHF.L.U32 R40, R61, 0x10, RZ ;  /* 0x000000103d287819 */ /* 0x000fe400000006ff */
[C---:B------:R-:W-:Y:S02]  /*0a30*/  PRMT R61, R41.reuse, 0x7632, R61 ;  /* 0x00007632293d7816 */ /* 0x040fe4000000003d */
[----:B------:R-:W-:Y:S01]  /*0a40*/  SHF.L.U32 R72, R41, 0x10, RZ ;  /* 0x0000001029487819 */ /* 0x000fe200000006ff */
[----:B------:R-:W-:Y:S01]  /*0a50*/  FFMA.FTZ R41, R37, R40, R62 ;  /* 0x0000002825297223 */ /* 0x000fe2000001003e */
[----:B------:R-:W-:Y:S01]  /*0a60*/  SHF.L.U32 R40, R63, 0x10, RZ ;  /* 0x000000103f287819 */ /* 0x000fe200000006ff */
[----:B------:R-:W-:-:S02]  /*0a70*/  IMAD.U32 R73, R73, 0x10000, RZ ;  /* 0x0001000049497824 */ /* 0x000fc400078e00ff */
[----:B------:R-:W-:Y:S01]  /*0a80*/  FFMA.FTZ R75, R87, R90, RZ ;  /* 0x0000005a574b7223 */ /* 0x000fe200000100ff */
[----:B------:R-:W-:Y:S02]  /*0a90*/  PRMT R63, R63, 0x7632, R63 ;  /* 0x000076323f3f7816 */ /* 0x000fe4000000003f */
[----:B------:R-:W-:Y:S01]  /*0aa0*/  SHF.L.U32 R69, R42, 0x10, RZ ;  /* 0x000000102a457819 */ /* 0x000fe200000006ff */
[----:B------:R-:W-:Y:S01]  /*0ab0*/  FFMA.FTZ R40, R3, R40, R41 ;  /* 0x0000002803287223 */ /* 0x000fe20000010029 */
[----:B------:R-:W-:Y:S01]  /*0ac0*/  SHF.L.U32 R62, R61, 0x10, RZ ;  /* 0x000000103d3e7819 */ /* 0x000fe200000006ff */
[----:B------:R-:W-:Y:S01]  /*0ad0*/  FFMA.FTZ R74, R86, R73, R75 ;  /* 0x00000049564a7223 */ /* 0x000fe2000001004b */
[----:B------:R-:W-:Y:S01]  /*0ae0*/  PRMT R42, R32, 0x7632, R42 ;  /* 0x00007632202a7816 */ /* 0x000fe2000000002a */
[----:B------:R-:W-:Y:S01]  /*0af0*/  FFMA.FTZ R61, R3, R68, R70 ;  /* 0x00000044033d7223 */ /* 0x000fe20000010046 */
[----:B------:R-:W-:Y:S01]  /*0b00*/  IMAD.U32 R41, R60, 0x10000, RZ ;  /* 0x000100003c297824 */ /* 0x000fe200078e00ff */
[----:B------:R-:W-:-:S02]  /*0b10*/  SHF.L.U32 R32, R32, 0x10, RZ ;  /* 0x0000001020207819 */ /* 0x000fc400000006ff */
[----:B------:R-:W-:Y:S01]  /*0b20*/  SHF.L.U32 R63, R63, 0x10, RZ ;  /* 0x000000103f3f7819 */ /* 0x000fe200000006ff */
[----:B------:R-:W-:Y:S01]  /*0b30*/  FFMA.FTZ R72, R85, R72, R74 ;  /* 0x0000004855487223 */ /* 0x000fe2000001004a */
[----:B------:R-:W-:Y:S01]  /*0b40*/  FFMA.FTZ R110, R88, R41, R61 ;  /* 0x00000029586e7223 */ /* 0x000fe2000001003d */
[----:B------:R-:W-:Y:S02]  /*0b50*/  IMAD.U32 R41, R42, 0x10000, RZ ;  /* 0x000100002a297824 */ /* 0x000fe400078e00ff */
[----:B------:R-:W-:Y:S01]  /*0b60*/  FFMA.FTZ R61, R87, R32, RZ ;  /* 0x00000020573d7223 */ /* 0x000fe200000100ff */
[----:B------:R-:W-:Y:S01]  /*0b70*/  FFMA.FTZ R108, R88, R63, R40 ;  /* 0x0000003f586c7223 */ /* 0x000fe20000010028 */
[----:B------:R-:W-:Y:S01]  /*0b80*/  FFMA.FTZ R71, R39, R62, R72 ;  /* 0x0000003e27477223 */ /* 0x000fe20000010048 */
[C---:B------:R-:W-:Y:S01]  /*0b90*/  PRMT R32, R33.reuse, 0x7632, R32 ;  /* 0x0000763221207816 */ /* 0x040fe20000000020 */
[----:B------:R-:W-:Y:S01]  /*0ba0*/  FFMA.FTZ R72, R86, R41, R61 ;  /* 0x0000002956487223 */ /* 0x000fe2000001003d */
[----:B------:R-:W-:Y:S01]  /*0bb0*/  SHF.L.U32 R40, R33, 0x10, RZ ;  /* 0x0000001021287819 */ /* 0x000fe200000006ff */
[----:B------:R-:W5:Y:S01]  /*0bc0*/  LDG.E.128 R60, desc[UR6][R100.64+0x15800] ;  /* 0x01580006643c7981 */ /* 0x000f62000c1e1d00 */
[----:B------:R-:W-:-:S02]  /*0bd0*/  PRMT R42, R42, 0x7632, R42 ;  /* 0x000076322a2a7816 */ /* 0x000fc4000000002a */
[----:B------:R-:W-:Y:S01]  /*0be0*/  SHF.L.U32 R70, R32, 0x10, RZ ;  /* 0x0000001020467819 */ /* 0x000fe200000006ff */
[----:B------:R-:W-:Y:S01]  /*0bf0*/  FFMA.FTZ R72, R85, R40, R72 ;  /* 0x0000002855487223 */ /* 0x000fe20000010048 */
[----:B------:R-:W-:Y:S01]  /*0c00*/  FFMA.FTZ R68, R38, R69, R71 ;  /* 0x0000004526447223 */ /* 0x000fe20000010047 */
[----:B------:R-:W-:Y:S01]  /*0c10*/  SHF.L.U32 R42, R42, 0x10, RZ ;  /* 0x000000102a2a7819 */ /* 0x000fe200000006ff */
[C---:B------:R-:W-:Y:S01]  /*0c20*/  IMAD.U32 R40, R43.reuse, 0x10000, RZ ;  /* 0x000100002b287824 */ /* 0x040fe200078e00ff */
[----:B------:R-:W-:Y:S01]  /*0c30*/  PRMT R32, R43, 0x7632, R32 ;  /* 0x000076322b207816 */ /* 0x000fe20000000020 */
[----:B------:R-:W-:Y:S01]  /*0c40*/  FFMA.FTZ R43, R39, R70, R72 ;  /* 0x00000046272b7223 */ /* 0x000fe20000010048 */
[----:B------:R-:W-:Y:S01]  /*0c50*/  SHF.L.U32 R41, R34, 0x10, RZ ;  /* 0x0000001022297819 */ /* 0x000fe200000006ff */
[----:B------:R-:W-:Y:S01]  /*0c60*/  FFMA.FTZ R42, R37, R42, R68 ;  /* 0x0000002a252a7223 */ /* 0x000fe20000010044 */
[C---:B------:R-:W-:Y:S01]  /*0c70*/  PRMT R72, R20.reuse, 0x7632, R72 ;  /* 0x0000763214487816 */ /* 0x040fe20000000048 */
[----:B------:R-:W5:Y:S01]  /*0c80*/  LDG.E.128 R68, desc[UR6][R100.64+0x19000] ;  /* 0x0190000664447981 */ /* 0x000f62000c1e1d00 */
[----:B------:R-:W-:-:S02]  /*0c90*/  SHF.L.U32 R74, R20, 0x10, RZ ;  /* 0x00000010144a7819 */ /* 0x000fc400000006ff */
[----:B------:R-:W-:Y:S01]  /*0ca0*/  PRMT R33, R34, 0x7632, R33 ;  /* 0x0000763222217816 */ /* 0x000fe20000000021 */
[----:B------:R-:W-:Y:S01]  /*0cb0*/  FFMA.FTZ R34, R38, R41, R43 ;  /* 0x0000002926227223 */ /* 0x000fe2000001002b */
[----:B------:R-:W-:Y:S02]  /*0cc0*/  IMAD.U32 R41, R72, 0x10000, RZ ;  /* 0x0001000048297824 */ /* 0x000fe400078e00ff */
[----:B------:R-:W-:Y:S01]  /*0cd0*/  FFMA.FTZ R43, R87, R74, RZ ;  /* 0x0000004a572b7223 */ /* 0x000fe200000100ff */
[----:B------:R-:W-:Y:S01]  /*0ce0*/  SHF.L.U32 R20, R33, 0x10, RZ ;  /* 0x0000001021147819 */ /* 0x000fe200000006ff */
[----:B------:R-:W-:Y:S01]  /*0cf0*/  FFMA.FTZ R33, R3, R40, R42 ;  /* 0x0000002803217223 */ /* 0x000fe2000001002a */
[C---:B------:R-:W-:Y:S01]  /*0d00*/  PRMT R40, R21.reuse, 0x7632, R40 ;  /* 0x0000763215287816 */ /* 0x040fe20000000028 */
[----:B------:R-:W-:Y:S01]  /*0d10*/  FFMA.FTZ R72, R86, R41, R43 ;  /* 0x0000002956487223 */ /* 0x000fe2000001002b */
[----:B------:R-:W-:Y:S01]  /*0d20*/  SHF.L.U32 R42, R21, 0x10, RZ ;  /* 0x00000010152a7819 */ /* 0x000fe200000006ff */
[----:B------:R-:W-:Y:S01]  /*0d30*/  FFMA.FTZ R34, R37, R20, R34 ;  /* 0x0000001425227223 */ /* 0x000fe20000010022 */
[----:B------:R-:W-:-:S02]  /*0d40*/  SHF.L.U32 R21, R32, 0x10, RZ ;  /* 0x0000001020157819 */ /* 0x000fc400000006ff */
[C---:B------:R-:W-:Y:S01]  /*0d50*/  SHF.L.U32 R20, R35.reuse, 0x10, RZ ;  /* 0x0000001023147819 */ /* 0x040fe200000006ff */
[----:B------:R-:W-:Y:S01]  /*0d60*/  IMAD.U32 R40, R40, 0x10000, RZ ;  /* 0x0001000028287824 */ /* 0x000fe200078e00ff */
[----:B------:R-:W-:Y:S01]  /*0d70*/  PRMT R35, R35, 0x7632, R35 ;  /* 0x0000763223237816 */ /* 0x000fe20000000023 */
[----:B------:R-:W-:Y:S01]  /*0d80*/  FFMA.FTZ R42, R85, R42, R72 ;  /* 0x0000002a552a7223 */ /* 0x000fe20000010048 */
[----:B------:R-:W-:Y:S01]  /*0d90*/  FFMA.FTZ R106, R88, R21, R33 ;  /* 0x00000015586a7223 */ /* 0x000fe20000010021 */
[----:B------:R-:W-:Y:S01]  /*0da0*/  FFMA.FTZ R21, R3, R20, R34 ;  /* 0x0000001403157223 */ /* 0x000fe20000010022 */
[----:B------:R-:W-:Y:S01]  /*0db0*/  SHF.L.U32 R35, R35, 0x10, RZ ;  /* 0x0000001023237819 */ /* 0x000fe200000006ff */
[----:B------:R-:W-:Y:S01]  /*0dc0*/  FFMA.FTZ R41, R39, R40, R42 ;  /* 0x0000002827297223 */ /* 0x000fe2000001002a */
[----:B------:R-:W-:Y:S01]  /*0dd0*/  SHF.L.U32 R33, R22, 0x10, RZ ;  /* 0x0000001016217819 */ /* 0x000fe200000006ff */
[----:B------:R-:W5:Y:S01]  /*0de0*/  LDG.E.128 R72, desc[UR6][R100.64+0x1c800] ;  /* 0x01c8000664487981 */ /* 0x000f62000c1e1d00 */
[----:B------:R-:W-:-:S02]  /*0df0*/  PRMT R20, R24, 0x7632, R20 ;  /* 0x0000763218147816 */ /* 0x000fc40000000014 */
[----:B------:R-:W-:Y:S01]  /*0e00*/  SHF.L.U32 R32, R24, 0x10, RZ ;  /* 0x0000001018207819 */ /* 0x000fe200000006ff */
[----:B------:R-:W-:Y:S01]  /*0e10*/  FFMA.FTZ R104, R88, R35, R21 ;  /* 0x0000002358687223 */ /* 0x000fe20000010015 */
[----:B------:R-:W-:Y:S01]  /*0e20*/  PRMT R22, R22, 0x7632, R22 ;  /* 0x0000763216167816 */ /* 0x000fe20000000016 */
        /* <DEDUP_REMOVED lines=8> */
[----:B------:R-:W-:Y:S01]  /*0eb0*/  SHF.L.U32 R20, R23, 0x10, RZ ;  /* 0x0000001017147819 */ /* 0x000fe200000006ff */
[----:B------:R-:W-:-:S02]  /*0ec0*/  IMAD.U32 R32, R32, 0x10000, RZ ;  /* 0x0001000020207824 */ /* 0x000fc400078e00ff */
[----:B------:R-:W-:Y:S01]  /*0ed0*/  FFMA.FTZ R34, R85, R34, R40 ;  /* 0x0000002255227223 */ /* 0x000fe20000010028 */
[C---:B------:R-:W-:Y:S01]  /*0ee0*/  SHF.L.U32 R25, R26.reuse, 0x10, RZ ;  /* 0x000000101a197819 */ /* 0x040fe200000006ff */
[----:B------:R-:W-:Y:S01]  /*0ef0*/  FFMA.FTZ R21, R3, R20, R22 ;  /* 0x0000001403157223 */ /* 0x000fe20000010016 */
[----:B------:R-:W-:Y:S01]  /*0f00*/  PRMT R26, R26, 0x7632, R26 ;  /* 0x000076321a1a7816 */ /* 0x000fe2000000001a */
[----:B------:R-:W-:Y:S01]  /*0f10*/  FFMA.FTZ R33, R39, R32, R34 ;  /* 0x0000002027217223 */ /* 0x000fe20000010022 */
[C---:B------:R-:W-:Y:S02]  /*0f20*/  PRMT R20, R8.reuse, 0x7632, R20 ;  /* 0x0000763208147816 */ /* 0x040fe40000000014 */
[----:B------:R-:W-:Y:S01]  /*0f30*/  SHF.L.U32 R24, R8, 0x10, RZ ;  /* 0x0000001008187819 */ /* 0x000fe200000006ff */
[----:B------:R-:W-:Y:S01]  /*0f40*/  FFMA.FTZ R22, R38, R25, R33 ;  /* 0x0000001926167223 */ /* 0x000fe20000010021 */
[----:B------:R-:W-:Y:S01]  /*0f50*/  SHF.L.U32 R26, R26, 0x10, RZ ;  /* 0x000000101a1a7819 */ /* 0x000fe200000006ff */
[----:B------:R-:W-:Y:S01]  /*0f60*/  IMAD.U32 R25, R20, 0x10000, RZ ;  /* 0x0001000014197824 */ /* 0x000fe200078e00ff */
[----:B------:R-:W5:Y:S01]  /*0f70*/  LDG.E.128 R32, desc[UR6][R100.64+0x20000] ;  /* 0x0200000664207981 */ /* 0x000f62000c1e1d00 */
[----:B------:R-:W-:Y:S01]  /*0f80*/  FFMA.FTZ R41, R87, R24, RZ ;  /* 0x0000001857297223 */ /* 0x000fe200000100ff */
[----:B------:R-:W-:Y:S01]  /*0f90*/  PRMT R8, R27, 0x7632, R8 ;  /* 0x000076321b087816 */ /* 0x000fe20000000008 */
[----:B------:R-:W-:Y:S01]  /*0fa0*/  FFMA.FTZ R22, R37, R26, R22 ;  /* 0x0000001a25167223 */ /* 0x000fe20000010016 */
[----:B------:R-:W-:Y:S01]  /*0fb0*/  PRMT R23, R23, 0x7632, R23 ;  /* 0x0000763217177816 */ /* 0x000fe20000000017 */
[----:B------:R-:W-:Y:S01]  /*0fc0*/  FFMA.FTZ R40, R86, R25, R41 ;  /* 0x0000001956287223 */ /* 0x000fe20000010029 */
[----:B------:R-:W-:-:S02]  /*0fd0*/  SHF.L.U32 R20, R27, 0x10, RZ ;  /* 0x000000101b147819 */ /* 0x000fc400000006ff */
[C---:B------:R-:W-:Y:S02]  /*0fe0*/  SHF.L.U32 R26, R9.reuse, 0x10, RZ ;  /* 0x00000010091a7819 */ /* 0x040fe400000006ff */
[----:B------:R-:W-:Y:S01]  /*0ff0*/  PRMT R24, R9, 0x7632, R24 ;  /* 0x0000763209187816 */ /* 0x000fe20000000018 */
[----:B------:R-:W-:Y:S01]  /*1000*/  IMAD.U32 R9, R8, 0x10000, RZ ;  /* 0x0001000008097824 */ /* 0x000fe200078e00ff */
[----:B------:R-:W-:Y:S01]  /*1010*/  SHF.L.U32 R23, R23, 0x10, RZ ;  /* 0x0000001017177819 */ /* 0x000fe200000006ff */
[----:B------:R-:W-:Y:S01]  /*1020*/  FFMA.FTZ R20, R3, R20, R22 ;  /* 0x0000001403147223 */ /* 0x000fe20000010016 */
[----:B------:R-:W-:Y:S01]  /*1030*/  PRMT R8, R16, 0x7632, R8 ;  /* 0x0000763210087816 */ /* 0x000fe20000000008 */
[----:B------:R-:W-:Y:S01]  /*1040*/  FFMA.FTZ R26, R85, R26, R40 ;  /* 0x0000001a551a7223 */ /* 0x000fe20000010028 */
[----:B------:R-:W-:Y:S02]  /*1050*/  SHF.L.U32 R24, R24, 0x10, RZ ;  /* 0x0000001018187819 */ /* 0x000fe400000006ff */
[----:B------:R-:W-:Y:S01]  /*1060*/  SHF.L.U32 R16, R16, 0x10, RZ ;  /* 0x0000001010107819 */ /* 0x000fe200000006ff */
[C---:B------:R-:W-:Y:S01]  /*1070*/  FFMA.FTZ R98, R88.reuse, R23, R21 ;  /* 0x0000001758627223 */ /* 0x040fe20000010015 */
[----:B------:R-:W-:Y:S01]  /*1080*/  FFMA.FTZ R96, R88, R9, R20 ;  /* 0x0000000958607223 */ /* 0x000fe20000010014 */
[----:B------:R-:W-:Y:S01]  /*1090*/  FFMA.FTZ R21, R39, R24, R26 ;  /* 0x0000001827157223 */ /* 0x000fe2000001001a */
[----:B------:R-:W-:Y:S01]  /*10a0*/  SHF.L.U32 R9, R10, 0x10, RZ ;  /* 0x000000100a097819 */ /* 0x000fe200000006ff */
[----:B------:R-:W-:-:S02]  /*10b0*/  IMAD.U32 R23, R8, 0x10000, RZ ;  /* 0x0001000008177824 */ /* 0x000fc400078e00ff */
[----:B------:R-:W-:Y:S01]  /*10c0*/  FFMA.FTZ R41, R87, R16, RZ ;  /* 0x0000001057297223 */ /* 0x000fe200000100ff */
[----:B------:R-:W5:Y:S01]  /*10d0*/  LDG.E.128 R24, desc[UR6][R100.64+0x23800] ;  /* 0x0238000664187981 */ /* 0x000f62000c1e1d00 */
[----:B------:R-:W-:Y:S02]  /*10e0*/  PRMT R10, R10, 0x7632, R10 ;  /* 0x000076320a0a7816 */ /* 0x000fe4000000000a */
[C---:B------:R-:W-:Y:S01]  /*10f0*/  PRMT R8, R17.reuse, 0x7632, R8 ;  /* 0x0000763211087816 */ /* 0x040fe20000000008 */
[----:B------:R-:W-:Y:S01]  /*1100*/  FFMA.FTZ R40, R86, R23, R41 ;  /* 0x0000001756287223 */ /* 0x000fe20000010029 */
[----:B------:R-:W-:Y:S01]  /*1110*/  SHF.L.U32 R16, R17, 0x10, RZ ;  /* 0x0000001011107819 */ /* 0x000fe200000006ff */
[----:B------:R-:W-:Y:S01]  /*1120*/  FFMA.FTZ R20, R38, R9, R21 ;  /* 0x0000000926147223 */ /* 0x000fe20000010015 */
[----:B------:R-:W-:Y:S02]  /*1130*/  SHF.L.U32 R10, R10, 0x10, RZ ;  /* 0x000000100a0a7819 */ /* 0x000fe400000006ff */
[----:B------:R-:W-:Y:S01]  /*1140*/  SHF.L.U32 R22, R8, 0x10, RZ ;  /* 0x0000001008167819 */ /* 0x000fe200000006ff */
[----:B------:R-:W-:Y:S01]  /*1150*/  FFMA.FTZ R40, R85, R16, R40 ;  /* 0x0000001055287223 */ /* 0x000fe20000010028 */
[----:B------:R-:W-:-:S02]  /*1160*/  IMAD.U32 R16, R11, 0x10000, RZ ;  /* 0x000100000b107824 */ /* 0x000fc400078e00ff */
[----:B------:R-:W-:Y:S01]  /*1170*/  FFMA.FTZ R10, R37, R10, R20 ;  /* 0x0000000a250a7223 */ /* 0x000fe20000010014 */
[----:B------:R-:W-:Y:S01]  /*1180*/  SHF.L.U32 R9, R18, 0x10, RZ ;  /* 0x0000001012097819 */ /* 0x000fe200000006ff */
[----:B------:R-:W-:Y:S01]  /*1190*/  FFMA.FTZ R17, R39, R22, R40 ;  /* 0x0000001627117223 */ /* 0x000fe20000010028 */
[----:B------:R-:W-:Y:S02]  /*11a0*/  PRMT R20, R4, 0x7632, R20 ;  /* 0x0000763204147816 */ /* 0x000fe40000000014 */
[----:B------:R-:W-:Y:S02]  /*11b0*/  PRMT R18, R18, 0x7632, R18 ;  /* 0x0000763212127816 */ /* 0x000fe40000000012 */
[----:B------:R-:W-:Y:S02]  /*11c0*/  SHF.L.U32 R4, R4, 0x10, RZ ;  /* 0x0000001004047819 */ /* 0x000fe400000006ff */
[----:B------:R-:W-:Y:S01]  /*11d0*/  PRMT R8, R11, 0x7632, R8 ;  /* 0x000076320b087816 */ /* 0x000fe20000000008 */
[----:B------:R-:W-:Y:S01]  /*11e0*/  FFMA.FTZ R11, R3, R16, R10 ;  /* 0x00000010030b7223 */ /* 0x000fe2000001000a */
[----:B------:R-:W-:Y:S01]  /*11f0*/  FFMA.FTZ R16, R38, R9, R17 ;  /* 0x0000000926107223 */ /* 0x000fe20000010011 */
[----:B------:R-:W-:Y:S01]  /*1200*/  SHF.L.U32 R18, R18, 0x10, RZ ;  /* 0x0000001012127819 */ /* 0x000fe200000006ff */
[----:B------:R-:W-:-:S02]  /*1210*/  IMAD.U32 R9, R20, 0x10000, RZ ;  /* 0x0001000014097824 */ /* 0x000fc400078e00ff */
[----:B------:R-:W-:Y:S01]  /*1220*/  FFMA.FTZ R17, R87, R4, RZ ;  /* 0x0000000457117223 */ /* 0x000fe200000100ff */
[----:B------:R-:W5:Y:S01]  /*1230*/  LDG.E.128 R20, desc[UR6][R100.64+0x27000] ;  /* 0x0270000664147981 */ /* 0x000f62000c1e1d00 */
[----:B------:R-:W-:Y:S02]  /*1240*/  FFMA.FTZ R16, R37, R18, R16 ;  /* 0x0000001225107223 */ /* 0x000fe40000010010 */
[----:B------:R-:W-:Y:S01]  /*1250*/  FFMA.FTZ R40, R86, R9, R17 ;  /* 0x0000000956287223 */ /* 0x000fe20000010011 */
[----:B------:R-:W-:Y:S02]  /*1260*/  SHF.L.U32 R9, R8, 0x10, RZ ;  /* 0x0000001008097819 */ /* 0x000fe400000006ff */
[C---:B------:R-:W-:Y:S02]  /*1270*/  SHF.L.U32 R18, R5.reuse, 0x10, RZ ;  /* 0x0000001005127819 */ /* 0x040fe400000006ff */
[----:B------:R-:W-:Y:S02]  /*1280*/  PRMT R8, R5, 0x7632, R8 ;  /* 0x0000763205087816 */ /* 0x000fe40000000008 */
[----:B------:R-:W-:Y:S01]  /*1290*/  PRMT R4, R19, 0x7632, R4 ;  /* 0x0000763213047816 */ /* 0x000fe20000000004 */
[----:B------:R-:W-:Y:S01]  /*12a0*/  FFMA.FTZ R18, R85, R18, R40 ;  /* 0x0000001255127223 */ /* 0x000fe20000010028 */
[----:B------:R-:W-:-:S02]  /*12b0*/  SHF.L.U32 R10, R19, 0x10, RZ ;  /* 0x00000010130a7819 */ /* 0x000fc400000006ff */
[----:B------:R-:W-:Y:S01]  /*12c0*/  SHF.L.U32 R8, R8, 0x10, RZ ;  /* 0x0000001008087819 */ /* 0x000fe200000006ff */
[----:B------:R-:W-:Y:S02]  /*12d0*/  IMAD.U32 R5, R4, 0x10000, RZ ;  /* 0x0001000004057824 */ /* 0x000fe400078e00ff */
[----:B------:R-:W-:Y:S01]  /*12e0*/  FFMA.FTZ R94, R88, R9, R11 ;  /* 0x00000009585e7223 */ /* 0x000fe2000001000b */
[C---:B------:R-:W-:Y:S01]  /*12f0*/  PRMT R4, R28.reuse, 0x7632, R4 ;  /* 0x000076321c047816 */ /* 0x040fe20000000004 */
[----:B------:R-:W-:Y:S01]  /*1300*/  FFMA.FTZ R10, R3, R10, R16 ;  /* 0x0000000a030a7223 */ /* 0x000fe20000010010 */
[----:B------:R-:W-:Y:S01]  /*1310*/  SHF.L.U32 R28, R28, 0x10, RZ ;  /* 0x000000101c1c7819 */ /* 0x000fe200000006ff */
[----:B------:R-:W-:Y:S02]  /*1320*/  FFMA.FTZ R9, R39, R8, R18 ;  /* 0x0000000827097223 */ /* 0x000fe40000010012 */
[----:B------:R-:W5:Y:S01]  /*1330*/  LDG.E.128 R16, desc[UR6][R100.64+0x2a800] ;  /* 0x02a8000664107981 */ /* 0x000f62000c1e1d00 */
[----:B------:R-:W-:-:S02]  /*1340*/  IMAD.U32 R11, R4, 0x10000, RZ ;  /* 0x00010000040b7824 */ /* 0x000fc400078e00ff */
[----:B------:R-:W-:Y:S01]  /*1350*/  FFMA.FTZ R41, R87, R28, RZ ;  /* 0x0000001c57297223 */ /* 0x000fe200000100ff */
[----:B------:R-:W-:Y:S01]  /*1360*/  FFMA.FTZ R92, R88, R5, R10 ;  /* 0x00000005585c7223 */ /* 0x000fe2000001000a */
[----:B------:R-:W-:Y:S02]  /*1370*/  SHF.L.U32 R5, R6, 0x10, RZ ;  /* 0x0000001006057819 */ /* 0x000fe400000006ff */
[C---:B------:R-:W-:Y:S01]  /*1380*/  SHF.L.U32 R10, R29.reuse, 0x10, RZ ;  /* 0x000000101d0a7819 */ /* 0x040fe200000006ff */
[----:B------:R-:W-:Y:S01]  /*1390*/  FFMA.FTZ R28, R86, R11, R41 ;  /* 0x0000000b561c7223 */ /* 0x000fe20000010029 */
[----:B------:R-:W-:Y:S02]  /*13a0*/  PRMT R6, R6, 0x7632, R6 ;  /* 0x0000763206067816 */ /* 0x000fe40000000006 */
[----:B------:R-:W-:Y:S01]  /*13b0*/  PRMT R4, R29, 0x7632, R4 ;  /* 0x000076321d047816 */ /* 0x000fe20000000004 */
[----:B------:R-:W-:Y:S01]  /*13c0*/  FFMA.FTZ R8, R38, R5, R9 ;  /* 0x0000000526087223 */ /* 0x000fe20000010009 */
[----:B------:R-:W-:Y:S01]  /*13d0*/  SHF.L.U32 R6, R6, 0x10, RZ ;  /* 0x0000001006067819 */ /* 0x000fe200000006ff */
[--C-:B------:R-:W-:Y:S01]  /*13e0*/  FFMA.FTZ R10, R85, R10, R28.reuse ;  /* 0x0000000a550a7223 */ /* 0x100fe2000001001c */
[----:B------:R-:W-:Y:S01]  /*13f0*/  SHF.L.U32 R40, R4, 0x10, RZ ;  /* 0x0000001004287819 */ /* 0x000fe200000006ff */
[C---:B------:R-:W-:Y:S01]  /*1400*/  IMAD.U32 R4, R7.reuse, 0x10000, RZ ;  /* 0x0001000007047824 */ /* 0x040fe200078e00ff */
[----:B------:R-:W-:Y:S01]  /*1410*/  PRMT R28, R7, 0x7632, R28 ;  /* 0x00007632071c7816 */ /* 0x000fe2000000001c */
[----:B------:R-:W-:-:S02]  /*1420*/  FFMA.FTZ R6, R37, R6, R8 ;  /* 0x0000000625067223 */ /* 0x000fc40000010008 */
[----:B------:R-:W-:Y:S02]  /*1430*/  FFMA.FTZ R7, R39, R40, R10 ;  /* 0x0000002827077223 */ /* 0x000fe4000001000a */
[----:B------:R-:W5:Y:S01]  /*1440*/  LDG.E.128 R8, desc[UR6][R100.64+0x2e000] ;  /* 0x02e0000664087981 */ /* 0x000f62000c1e1d00 */
[C---:B------:R-:W-:Y:S02]  /*1450*/  PRMT R29, R80.reuse, 0x7632, R29 ;  /* 0x00007632501d7816 */ /* 0x040fe4000000001d */
[----:B------:R-:W-:Y:S02]  /*1460*/  SHF.L.U32 R80, R80, 0x10, RZ ;  /* 0x0000001050507819 */ /* 0x000fe400000006ff */
[----:B------:R-:W-:Y:S02]  /*1470*/  SHF.L.U32 R29, R29, 0x10, RZ ;  /* 0x000000101d1d7819 */ /* 0x000fe400000006ff */
[C---:B------:R-:W-:Y:S01]  /*1480*/  SHF.L.U32 R5, R30.reuse, 0x10, RZ ;  /* 0x000000101e057819 */ /* 0x040fe200000006ff */
[----:B------:R-:W-:Y:S01]  /*1490*/  FFMA.FTZ R87, R87, R80, RZ ;  /* 0x0000005057577223 */ /* 0x000fe200000100ff */
[----:B------:R-:W-:-:S03]  /*14a0*/  PRMT R30, R30, 0x7632, R30 ;  /* 0x000076321e1e7816 */ /* 0x000fc6000000001e */
[----:B------:R-:W-:Y:S01]  /*14b0*/  FFMA.FTZ R86, R86, R29, R87 ;  /* 0x0000001d56567223 */ /* 0x000fe20000010057 */
[----:B------:R-:W-:Y:S01]  /*14c0*/  FFMA.FTZ R40, R38, R5, R7 ;  /* 0x0000000526287223 */ /* 0x000fe20000010007 */
[----:B------:R-:W-:Y:S02]  /*14d0*/  FFMA.FTZ R29, R3, R4, R6 ;  /* 0x00000004031d7223 */ /* 0x000fe40000010006 */
[----:B------:R-:W5:Y:S01]  /*14e0*/  LDG.E.128 R4, desc[UR6][R100.64+0x31800] ;  /* 0x0318000664047981 */ /* 0x000f62000c1e1d00 */
[C---:B------:R-:W-:Y:S01]  /*14f0*/  SHF.L.U32 R42, R81.reuse, 0x10, RZ ;  /* 0x00000010512a7819 */ /* 0x040fe200000006ff */
[----:B------:R-:W-:Y:S01]  /*1500*/  IMAD.U32 R30, R30, 0x10000, RZ ;  /* 0x000100001e1e7824 */ /* 0x000fe200078e00ff */
[----:B------:R-:W-:Y:S01]  /*1510*/  PRMT R81, R81, 0x7632, R81 ;  /* 0x0000763251517816 */ /* 0x000fe20000000051 */
[----:B------:R-:W-:Y:S01]  /*1520*/  IMAD.U32 R87, R52, 0x10000, RZ ;  /* 0x0001000034577824 */ /* 0x000fe200078e00ff */
[C---:B------:R-:W-:Y:S01]  /*1530*/  SHF.L.U32 R43, R12.reuse, 0x10, RZ ;  /* 0x000000100c2b7819 */ /* 0x040fe200000006ff */
[----:B------:R-:W-:Y:S01]  /*1540*/  FFMA.FTZ R42, R85, R42, R86 ;  /* 0x0000002a552a7223 */ /* 0x000fe20000010056 */
[----:B------:R-:W-:Y:S01]  /*1550*/  FFMA.FTZ R30, R37, R30, R40 ;  /* 0x0000001e251e7223 */ /* 0x000fe20000010028 */
[----:B------:R-:W-:-:S02]  /*1560*/  PRMT R12, R12, 0x7632, R12 ;  /* 0x000076320c0c7816 */ /* 0x000fc4000000000c */
[----:B------:R-:W-:Y:S02]  /*1570*/  PRMT R86, R52, 0x7632, R86 ;  /* 0x0000763234567816 */ /* 0x000fe40000000056 */
[----:B------:R-:W-:Y:S01]  /*1580*/  SHF.L.U32 R40, R81, 0x10, RZ ;  /* 0x0000001051287819 */ /* 0x000fe200000006ff */
[----:B------:R-:W-:Y:S01]  /*1590*/  FFMA.FTZ R81, R87, R43, R84 ;  /* 0x0000002b57517223 */ /* 0x000fe20000010054 */
[----:B------:R-:W-:Y:S02]  /*15a0*/  SHF.L.U32 R43, R12, 0x10, RZ ;  /* 0x000000100c2b7819 */ /* 0x000fe400000006ff */
[----:B------:R-:W-:Y:S01]  /*15b0*/  SHF.L.U32 R86, R86, 0x10, RZ ;  /* 0x0000001056567819 */ /* 0x000fe200000006ff */
[----:B------:R-:W-:Y:S01]  /*15c0*/  FFMA.FTZ R41, R39, R40, R42 ;  /* 0x0000002827297223 */ /* 0x000fe2000001002a */
[----:B------:R-:W-:Y:S01]  /*15d0*/  SHF.L.U32 R40, R13, 0x10, RZ ;  /* 0x000000100d287819 */ /* 0x000fe200000006ff */
[----:B------:R-:W-:Y:S01]  /*15e0*/  IMAD.U32 R39, R82, 0x10000, RZ ;  /* 0x0001000052277824 */ /* 0x000fe200078e00ff */
[----:B------:R-:W-:Y:S01]  /*15f0*/  SHF.L.U32 R85, R53, 0x10, RZ ;  /* 0x0000001035557819 */ /* 0x000fe200000006ff */
[----:B------:R-:W-:Y:S01]  /*1600*/  FFMA.FTZ R42, R86, R43, R81 ;  /* 0x0000002b562a7223 */ /* 0x000fe20000010051 */
[----:B------:R-:W-:-:S02]  /*1610*/  PRMT R13, R13, 0x7632, R13 ;  /* 0x000076320d0d7816 */ /* 0x000fc4000000000d */
[----:B------:R-:W-:Y:S02]  /*1620*/  PRMT R84, R53, 0x7632, R84 ;  /* 0x0000763235547816 */ /* 0x000fe40000000054 */
[C---:B------:R-:W-:Y:S01]  /*1630*/  SHF.L.U32 R12, R31.reuse, 0x10, RZ ;  /* 0x000000101f0c7819 */ /* 0x040fe200000006ff */
[----:B------:R-:W-:Y:S01]  /*1640*/  FFMA.FTZ R38, R38, R39, R41 ;  /* 0x0000002726267223 */ /* 0x000fe20000010029 */
[----:B------:R-:W-:Y:S01]  /*1650*/  PRMT R31, R31, 0x7632, R31 ;  /* 0x000076321f1f7816 */ /* 0x000fe2000000001f */
[----:B------:R-:W-:Y:S01]  /*1660*/  FFMA.FTZ R41, R85, R40, R42 ;  /* 0x0000002855297223 */ /* 0x000fe2000001002a */
[----:B------:R-:W-:Y:S01]  /*1670*/  SHF.L.U32 R84, R84, 0x10, RZ ;  /* 0x0000001054547819 */ /* 0x000fe200000006ff */
[----:B------:R-:W-:Y:S02]  /*1680*/  IMAD.U32 R13, R13, 0x10000, RZ ;  /* 0x000100000d0d7824 */ /* 0x000fe400078e00ff */
[----:B------:R-:W-:Y:S01]  /*1690*/  FFMA.FTZ R12, R3, R12, R30 ;  /* 0x0000000c030c7223 */ /* 0x000fe2000001001e */
[----:B------:R-:W-:-:S02]  /*16a0*/  SHF.L.U32 R30, R14, 0x10, RZ ;  /* 0x000000100e1e7819 */ /* 0x000fc400000006ff */
[----:B------:R-:W-:Y:S01]  /*16b0*/  SHF.L.U32 R28, R28, 0x10, RZ ;  /* 0x000000101c1c7819 */ /* 0x000fe200000006ff */
[----:B------:R-:W-:Y:S01]  /*16c0*/  FFMA.FTZ R40, R84, R13, R41 ;  /* 0x0000000d54287223 */ /* 0x000fe20000010029 */
[----:B------:R-:W-:Y:S02]  /*16d0*/  SHF.L.U32 R31, R31, 0x10, RZ ;  /* 0x000000101f1f7819 */ /* 0x000fe400000006ff */
[----:B------:R-:W-:Y:S01]  /*16e0*/  SHF.L.U32 R39, R54, 0x10, RZ ;  /* 0x0000001036277819 */ /* 0x000fe200000006ff */
[C---:B------:R-:W-:Y:S02]  /*16f0*/  FFMA.FTZ R80, R88.reuse, R28, R29 ;  /* 0x0000001c58507223 */ /* 0x040fe4000001001d */
[----:B------:R-:W-:Y:S02]  /*1700*/  FFMA.FTZ R90, R88, R31, R12 ;  /* 0x0000001f585a7223 */ /* 0x000fe4000001000c */
[----:B------:R-:W-:Y:S02]  /*1710*/  FFMA.FTZ R53, R39, R30, R40 ;  /* 0x0000001e27357223 */ /* 0x000fe40000010028 */
[----:B------:R-:W5:Y:S04]  /*1720*/  LDG.E.128 R28, desc[UR6][R100.64+0x1000] ;  /* 0x00100006641c7981 */ /* 0x000f68000c1e1d00 */
[----:B------:R-:W5:Y:S01]  /*1730*/  LDG.E.128 R40, desc[UR6][R102.64+0x1000] ;  /* 0x0010000666287981 */ /* 0x000f62000c1e1d00 */
[----:B------:R-:W-:-:S02]  /*1740*/  PRMT R82, R82, 0x7632, R82 ;  /* 0x0000763252527816 */ /* 0x000fc40000000052 */
[----:B------:R-:W-:-:S03]  /*1750*/  PRMT R14, R14, 0x7632, R14 ;  /* 0x000076320e0e7816 */ /* 0x000fc6000000000e */
[----:B------:R-:W-:Y:S01]  /*1760*/  IMAD.U32 R82, R82, 0x10000, RZ ;  /* 0x0001000052527824 */ /* 0x000fe200078e00ff */
[----:B------:R-:W-:Y:S02]  /*1770*/  SHF.L.U32 R12, R83, 0x10, RZ ;  /* 0x00000010530c7819 */ /* 0x000fe400000006ff */
[----:B------:R-:W-:Y:S01]  /*1780*/  SHF.L.U32 R13, R14, 0x10, RZ ;  /* 0x000000100e0d7819 */ /* 0x000fe200000006ff */
[--C-:B------:R-:W-:Y:S01]  /*1790*/  FFMA.FTZ R82, R37, R82, R38.reuse ;  /* 0x0000005225527223 */ /* 0x100fe20000010026 */
[----:B------:R-:W-:Y:S02]  /*17a0*/  PRMT R38, R54, 0x7632, R38 ;  /* 0x0000763236267816 */ /* 0x000fe40000000026 */
[C---:B--2---:R-:W-:Y:S02]  /*17b0*/  PRMT R14, R44.reuse, 0x7632, R14 ;  /* 0x000076322c0e7816 */ /* 0x044fe4000000000e */
[----:B------:R-:W-:Y:S01]  /*17c0*/  SHF.L.U32 R44, R44, 0x10, RZ ;  /* 0x000000102c2c7819 */ /* 0x000fe200000006ff */
[----:B------:R-:W-:Y:S01]  /*17d0*/  FFMA.FTZ R37, R3, R12, R82 ;  /* 0x0000000c03257223 */ /* 0x000fe20000010052 */
[----:B------:R-:W-:Y:S01]  /*17e0*/  IMAD.U32 R38, R38, 0x10000, RZ ;  /* 0x0001000026267824 */ /* 0x000fe200078e00ff */
[----:B------:R-:W-:-:S02]  /*17f0*/  SHF.L.U32 R3, R14, 0x10, RZ ;  /* 0x000000100e037819 */ /* 0x000fc400000006ff */
[----:B------:R-:W-:Y:S01]  /*1800*/  FFMA.FTZ R81, R87, R44, R36 ;  /* 0x0000002c57517223 */ /* 0x000fe20000010024 */
[----:B------:R-:W-:Y:S01]  /*1810*/  FFMA.FTZ R53, R38, R13, R53 ;  /* 0x0000000d26357223 */ /* 0x000fe20000010035 */
[----:B------:R-:W-:Y:S02]  /*1820*/  PRMT R83, R83, 0x7632, R83 ;  /* 0x0000763253537816 */ /* 0x000fe40000000053 */
[----:B------:R-:W-:Y:S01]  /*1830*/  SHF.L.U32 R13, R15, 0x10, RZ ;  /* 0x000000100f0d7819 */ /* 0x000fe200000006ff */
[----:B------:R-:W-:Y:S01]  /*1840*/  FFMA.FTZ R14, R86, R3, R81 ;  /* 0x00000003560e7223 */ /* 0x000fe20000010051 */
[C---:B------:R-:W-:Y:S01]  /*1850*/  PRMT R3, R55.reuse, 0x7632, R3 ;  /* 0x0000763237037816 */ /* 0x040fe20000000003 */
[----:B------:R-:W-:Y:S01]  /*1860*/  IMAD.U32 R36, R55, 0x10000, RZ ;  /* 0x0001000037247824 */ /* 0x000fe200078e00ff */
[----:B------:R-:W-:Y:S02]  /*1870*/  PRMT R15, R15, 0x7632, R15 ;  /* 0x000076320f0f7816 */ /* 0x000fe4000000000f */
[----:B------:R-:W-:-:S02]  /*1880*/  SHF.L.U32 R12, R45, 0x10, RZ ;  /* 0x000000102d0c7819 */ /* 0x000fc400000006ff */
[----:B------:R-:W-:Y:S02]  /*1890*/  PRMT R45, R45, 0x7632, R45 ;  /* 0x000076322d2d7816 */ /* 0x000fe4000000002d */
[----:B------:R-:W-:Y:S01]  /*18a0*/  SHF.L.U32 R83, R83, 0x10, RZ ;  /* 0x0000001053537819 */ /* 0x000fe200000006ff */
[----:B------:R-:W-:Y:S01]  /*18b0*/  FFMA.FTZ R52, R36, R13, R53 ;  /* 0x0000000d24347223 */ /* 0x000fe20000010035 */
[----:B------:R-:W-:Y:S01]  /*18c0*/  SHF.L.U32 R44, R15, 0x10, RZ ;  /* 0x000000100f2c7819 */ /* 0x000fe200000006ff */
[----:B------:R-:W-:Y:S01]  /*18d0*/  IMAD.U32 R3, R3, 0x10000, RZ ;  /* 0x0001000003037824 */ /* 0x000fe200078e00ff */
[----:B------:R-:W-:Y:S01]  /*18e0*/  SHF.L.U32 R45, R45, 0x10, RZ ;  /* 0x000000102d2d7819 */ /* 0x000fe200000006ff */
[----:B------:R-:W-:Y:S01]  /*18f0*/  FFMA.FTZ R53, R85, R12, R14 ;  /* 0x0000000c55357223 */ /* 0x000fe2000001000e */
[----:B---3--:R-:W-:Y:S01]  /*1900*/  SHF.L.U32 R54, R48, 0x10, RZ ;  /* 0x0000001030367819 */ /* 0x008fe200000006ff */
[----:B------:R-:W-:Y:S01]  /*1910*/  FFMA.FTZ R88, R88, R83, R37 ;  /* 0x0000005358587223 */ /* 0x000fe20000010025 */
[----:B------:R-:W-:Y:S01]  /*1920*/  PRMT R48, R48, 0x7632, R48 ;  /* 0x0000763230307816 */ /* 0x000fe20000000030 */
[----:B------:R-:W-:Y:S01]  /*1930*/  FFMA.FTZ R37, R3, R44, R52 ;  /* 0x0000002c03257223 */ /* 0x000fe20000010034 */
[----:B------:R-:W-:Y:S01]  /*1940*/  SHF.L.U32 R44, R46, 0x10, RZ ;  /* 0x000000102e2c7819 */ /* 0x000fe200000006ff */
[----:B------:R-:W-:Y:S01]  /*1950*/  FFMA.FTZ R52, R84, R45, R53 ;  /* 0x0000002d54347223 */ /* 0x000fe20000010035 */
[----:B------:R-:W2:Y:S01]  /*1960*/  LDG.E.128 R12, desc[UR6][R100.64+0x4800] ;  /* 0x00480006640c7981 */ /* 0x000ea2000c1e1d00 */
[----:B------:R-:W-:Y:S01]  /*1970*/  FFMA.FTZ R55, R87, R54, R112 ;  /* 0x0000003657377223 */ /* 0x000fe20000010070 */
[----:B------:R-:W-:Y:S01]  /*1980*/  IMAD.U32 R45, R48, 0x10000, RZ ;  /* 0x00010000302d7824 */ /* 0x000fe200078e00ff */
[----:B------:R-:W-:Y:S01]  /*1990*/  PRMT R46, R46, 0x7632, R46 ;  /* 0x000076322e2e7816 */ /* 0x000fe2000000002e */
[----:B------:R-:W-:-:S02]  /*19a0*/  FFMA.FTZ R53, R39, R44, R52 ;  /* 0x0000002c27357223 */ /* 0x000fc40000010034 */
[----:B------:R-:W-:Y:S01]  /*19b0*/  FFMA.FTZ R52, R86, R45, R55 ;  /* 0x0000002d56347223 */ /* 0x000fe20000010037 */
[----:B------:R-:W-:Y:S02]  /*19c0*/  SHF.L.U32 R45, R46, 0x10, RZ ;  /* 0x000000102e2d7819 */ /* 0x000fe400000006ff */
[----:B------:R-:W-:Y:S02]  /*19d0*/  PRMT R48, R47, 0x7632, R48 ;  /* 0x000076322f307816 */ /* 0x000fe40000000030 */
[----:B------:R-:W-:Y:S01]  /*19e0*/  SHF.L.U32 R46, R49, 0x10, RZ ;  /* 0x00000010312e7819 */ /* 0x000fe200000006ff */
[----:B------:R-:W-:Y:S01]  /*19f0*/  FFMA.FTZ R45, R38, R45, R53 ;  /* 0x0000002d262d7223 */ /* 0x000fe20000010035 */
[----:B------:R-:W-:Y:S02]  /*1a00*/  SHF.L.U32 R47, R47, 0x10, RZ ;  /* 0x000000102f2f7819 */ /* 0x000fe400000006ff */
[----:B------:R-:W-:Y:S01]  /*1a10*/  PRMT R44, R49, 0x7632, R44 ;  /* 0x00007632312c7816 */ /* 0x000fe2000000002c */
[----:B------:R-:W-:-:S02]  /*1a20*/  FFMA.FTZ R53, R85, R46, R52 ;  /* 0x0000002e55357223 */ /* 0x000fc40000010034 */
[----:B------:R-:W-:Y:S01]  /*1a30*/  FFMA.FTZ R52, R36, R47, R45 ;  /* 0x0000002f24347223 */ /* 0x000fe2000001002d */
[----:B------:R-:W-:Y:S02]  /*1a40*/  SHF.L.U32 R49, R44, 0x10, RZ ;  /* 0x000000102c317819 */ /* 0x000fe400000006ff */
[----:B------:R-:W3:Y:S01]  /*1a50*/  LDG.E.128 R44, desc[UR6][R100.64+0x8000] ;  /* 0x00800006642c7981 */ /* 0x000ee2000c1e1d00 */
[C---:B----4-:R-:W-:Y:S01]  /*1a60*/  PRMT R54, R76.reuse, 0x7632, R54 ;  /* 0x000076324c367816 */ /* 0x050fe20000000036 */
[----:B------:R-:W-:-:S03]  /*1a70*/  IMAD.U32 R76, R76, 0x10000, RZ ;  /* 0x000100004c4c7824 */ /* 0x000fc600078e00ff */
[----:B------:R-:W-:Y:S01]  /*1a80*/  SHF.L.U32 R55, R54, 0x10, RZ ;  /* 0x0000001036377819 */ /* 0x000fe200000006ff */
[----:B------:R-:W-:Y:S01]  /*1a90*/  FFMA.FTZ R54, R84, R49, R53 ;  /* 0x0000003154367223 */ /* 0x000fe20000010035 */
[C---:B------:R-:W-:Y:S02]  /*1aa0*/  PRMT R49, R50.reuse, 0x7632, R49 ;  /* 0x0000763232317816 */ /* 0x040fe40000000031 */
[----:B------:R-:W-:Y:S01]  /*1ab0*/  SHF.L.U32 R50, R50, 0x10, RZ ;  /* 0x0000001032327819 */ /* 0x000fe200000006ff */
[----:B------:R-:W-:Y:S01]  /*1ac0*/  FFMA.FTZ R81, R87, R76, R114 ;  /* 0x0000004c57517223 */ /* 0x000fe20000010072 */
[----:B------:R-:W-:Y:S02]  /*1ad0*/  SHF.L.U32 R48, R48, 0x10, RZ ;  /* 0x0000001030307819 */ /* 0x000fe400000006ff */
[----:B------:R-:W-:Y:S01]  /*1ae0*/  SHF.L.U32 R49, R49, 0x10, RZ ;  /* 0x0000001031317819 */ /* 0x000fe200000006ff */
[----:B------:R-:W-:Y:S01]  /*1af0*/  FFMA.FTZ R53, R39, R50, R54 ;  /* 0x0000003227357223 */ /* 0x000fe20000010036 */
[----:B------:R-:W-:Y:S01]  /*1b00*/  FFMA.FTZ R82, R86, R55, R81 ;  /* 0x0000003756527223 */ /* 0x000fe20000010051 */
[C---:B------:R-:W-:Y:S01]  /*1b10*/  PRMT R55, R77.reuse, 0x7632, R55 ;  /* 0x000076324d377816 */ /* 0x040fe20000000037 */
[----:B------:R-:W-:-:S02]  /*1b20*/  IMAD.U32 R76, R77, 0x10000, RZ ;  /* 0x000100004d4c7824 */ /* 0x000fc400078e00ff */
[----:B------:R-:W-:Y:S01]  /*1b30*/  FFMA.FTZ R113, R3, R48, R52 ;  /* 0x0000003003717223 */ /* 0x000fe20000010034 */
[----:B------:R-:W-:Y:S01]  /*1b40*/  FFMA.FTZ R53, R38, R49, R53 ;  /* 0x0000003126357223 */ /* 0x000fe20000010035 */
[----:B------:R-:W-:Y:S01]  /*1b50*/  IMAD.U32 R49, R51, 0x10000, RZ ;  /* 0x0001000033317824 */ /* 0x000fe200078e00ff */
[----:B-----5:R-:W-:Y:S01]  /*1b60*/  SHF.L.U32 R52, R56, 0x10, RZ ;  /* 0x0000001038347819 */ /* 0x020fe200000006ff */
[----:B------:R-:W-:Y:S01]  /*1b70*/  FFMA.FTZ R77, R85, R76, R82 ;  /* 0x0000004c554d7223 */ /* 0x000fe20000010052 */
[----:B------:R-:W-:Y:S02]  /*1b80*/  SHF.L.U32 R55, R55, 0x10, RZ ;  /* 0x0000001037377819 */ /* 0x000fe400000006ff */
[----:B------:R-:W-:Y:S01]  /*1b90*/  PRMT R51, R51, 0x7632, R51 ;  /* 0x0000763233337816 */ /* 0x000fe20000000033 */
[----:B------:R-:W-:Y:S01]  /*1ba0*/  FFMA.FTZ R81, R87, R52, R110 ;  /* 0x0000003457517223 */ /* 0x000fe2000001006e */
[----:B------:R-:W-:Y:S02]  /*1bb0*/  SHF.L.U32 R48, R78, 0x10, RZ ;  /* 0x000000104e307819 */ /* 0x000fe400000006ff */
        /* <DEDUP_REMOVED lines=10> */
[----:B------:R-:W4:Y:S01]  /*1c60*/  LDG.E.128 R48, desc[UR6][R100.64+0xb800] ;  /* 0x00b8000664307981 */ /* 0x000f22000c1e1d00 */
[C---:B------:R-:W-:Y:S01]  /*1c70*/  PRMT R52, R57.reuse, 0x7632, R52 ;  /* 0x0000763239347816 */ /* 0x040fe20000000034 */
[----:B------:R-:W-:Y:S01]  /*1c80*/  FFMA.FTZ R76, R86, R77, R81 ;  /* 0x0000004d564c7223 */ /* 0x000fe20000010051 */
[----:B------:R-:W-:Y:S01]  /*1c90*/  SHF.L.U32 R56, R57, 0x10, RZ ;  /* 0x0000001039387819 */ /* 0x000fe200000006ff */
[----:B------:R-:W-:Y:S01]  /*1ca0*/  FFMA.FTZ R77, R38, R53, R55 ;  /* 0x00000035264d7223 */ /* 0x000fe20000010037 */
[----:B------:R-:W-:Y:S01]  /*1cb0*/  PRMT R64, R64, 0x7632, R64 ;  /* 0x0000763240407816 */ /* 0x000fe20000000040 */
[----:B------:R-:W-:-:S02]  /*1cc0*/  IMAD.U32 R57, R79, 0x10000, RZ ;  /* 0x000100004f397824 */ /* 0x000fc400078e00ff */
[----:B------:R-:W-:Y:S01]  /*1cd0*/  FFMA.FTZ R91, R87, R54, R108 ;  /* 0x00000036575b7223 */ /* 0x000fe2000001006c */
[----:B------:R-:W-:Y:S01]  /*1ce0*/  SHF.L.U32 R81, R52, 0x10, RZ ;  /* 0x0000001034517819 */ /* 0x000fe200000006ff */
[----:B------:R-:W-:Y:S01]  /*1cf0*/  FFMA.FTZ R83, R85, R56, R76 ;  /* 0x0000003855537223 */ /* 0x000fe2000001004c */
[----:B------:R-:W-:Y:S01]  /*1d00*/  SHF.L.U32 R89, R64, 0x10, RZ ;  /* 0x0000001040597819 */ /* 0x000fe200000006ff */
[----:B------:R-:W5:Y:S01]  /*1d10*/  LDG.E.128 R52, desc[UR6][R100.64+0xf000] ;  /* 0x00f0000664347981 */ /* 0x000f62000c1e1d00 */
[----:B------:R-:W-:Y:S01]  /*1d20*/  FFMA.FTZ R64, R36, R57, R77 ;  /* 0x0000003924407223 */ /* 0x000fe2000001004d */
[----:B------:R-:W-:Y:S01]  /*1d30*/  PRMT R57, R58, 0x7632, R57 ;  /* 0x000076323a397816 */ /* 0x000fe20000000039 */
[----:B------:R-:W-:Y:S01]  /*1d40*/  FFMA.FTZ R76, R84, R81, R83 ;  /* 0x00000051544c7223 */ /* 0x000fe20000010053 */
[----:B------:R-:W-:Y:S02]  /*1d50*/  SHF.L.U32 R58, R58, 0x10, RZ ;  /* 0x000000103a3a7819 */ /* 0x000fe400000006ff */
        /* <DEDUP_REMOVED lines=8> */
[----:B------:R-:W-:Y:S02]  /*1de0*/  FFMA.FTZ R79, R85, R78, R82 ;  /* 0x0000004e554f7223 */ /* 0x000fe40000010052 */
[----:B------:R-:W-:Y:S01]  /*1df0*/  FFMA.FTZ R65, R38, R57, R65 ;  /* 0x0000003926417223 */ /* 0x000fe20000010041 */
[----:B------:R-:W-:Y:S01]  /*1e00*/  FFMA.FTZ R109, R3, R56, R64 ;  /* 0x00000038036d7223 */ /* 0x000fe20000010040 */
[C---:B------:R-:W-:Y:S01]  /*1e10*/  IMAD.U32 R57, R59.reuse, 0x10000, RZ ;  /* 0x000100003b397824 */ /* 0x040fe200078e00ff */
[----:B------:R-:W-:Y:S01]  /*1e20*/  SHF.L.U32 R56, R66, 0x10, RZ ;  /* 0x0000001042387819 */ /* 0x000fe200000006ff */
[----:B------:R-:W-:Y:S01]  /*1e30*/  FFMA.FTZ R58, R84, R77, R79 ;  /* 0x0000004d543a7223 */ /* 0x000fe2000001004f */
[----:B------:R-:W-:Y:S01]  /*1e40*/  PRMT R76, R66, 0x7632, R76 ;  /* 0x00007632424c7816 */ /* 0x000fe2000000004c */
[----:B------:R-:W-:Y:S01]  /*1e50*/  FFMA.FTZ R66, R36, R57, R65 ;  /* 0x0000003924427223 */ /* 0x000fe20000010041 */
[----:B------:R-:W-:Y:S01]  /*1e60*/  PRMT R64, R59, 0x7632, R64 ;  /* 0x000076323b407816 */ /* 0x000fe20000000040 */
[----:B------:R-:W-:Y:S01]  /*1e70*/  FFMA.FTZ R77, R39, R56, R58 ;  /* 0x00000038274d7223 */ /* 0x000fe2000001003a */
[----:B------:R-:W-:Y:S01]  /*1e80*/  SHF.L.U32 R65, R76, 0x10, RZ ;  /* 0x000000104c417819 */ /* 0x000fe200000006ff */
[----:B------:R-:W5:Y:S01]  /*1e90*/  LDG.E.128 R56, desc[UR6][R100.64+0x12800] ;  /* 0x0128000664387981 */ /* 0x000f62000c1e1d00 */
[----:B------:R-:W-:-:S02]  /*1ea0*/  SHF.L.U32 R78, R60, 0x10, RZ ;  /* 0x000000103c4e7819 */ /* 0x000fc400000006ff */
[----:B------:R-:W-:Y:S02]  /*1eb0*/  PRMT R76, R60, 0x7632, R76 ;  /* 0x000076323c4c7816 */ /* 0x000fe4000000004c */
        /* <DEDUP_REMOVED lines=18> */
[----:B------:R-:W-:Y:S01]  /*1fe0*/  FFMA.FTZ R79, R87, R64, R104 ;  /* 0x00000040574f7223 */ /* 0x000fe20000010068 */
[C---:B------:R-:W-:Y:S01]  /*1ff0*/  PRMT R64, R62.reuse, 0x7632, R64 ;  /* 0x000076323e407816 */ /* 0x040fe20000000040 */
[----:B------:R-:W-:-:S02]  /*2000*/  IMAD.U32 R66, R62, 0x10000, RZ ;  /* 0x000100003e427824 */ /* 0x000fc400078e00ff */
[----:B------:R-:W-:Y:S01]  /*2010*/  FFMA.FTZ R76, R84, R61, R65 ;  /* 0x0000003d544c7223 */ /* 0x000fe20000010041 */
[----:B------:R-:W-:Y:S01]  /*2020*/  FFMA.FTZ R82, R86, R77, R79 ;  /* 0x0000004d56527223 */ /* 0x000fe2000001004f */
[C---:B------:R-:W-:Y:S02]  /*2030*/  SHF.L.U32 R78, R69.reuse, 0x10, RZ ;  /* 0x00000010454e7819 */ /* 0x040fe400000006ff */
[----:B------:R-:W-:Y:S02]  /*2040*/  PRMT R77, R69, 0x7632, R77 ;  /* 0x00007632454d7816 */ /* 0x000fe4000000004d */
[C---:B------:R-:W-:Y:S02]  /*2050*/  PRMT R68, R63.reuse, 0x7632, R68 ;  /* 0x000076323f447816 */ /* 0x040fe40000000044 */
[----:B------:R-:W-:Y:S01]  /*2060*/  SHF.L.U32 R67, R63, 0x10, RZ ;  /* 0x000000103f437819 */ /* 0x000fe200000006ff */
[----:B------:R-:W-:Y:S01]  /*2070*/  FFMA.FTZ R69, R39, R66, R76 ;  /* 0x0000004227457223 */ /* 0x000fe2000001004c */
[----:B------:R-:W5:Y:S01]  /*2080*/  LDG.E.128 R60, desc[UR6][R100.64+0x16000] ;  /* 0x01600006643c7981 */ /* 0x000f62000c1e1d00 */
        /* <DEDUP_REMOVED lines=12> */
[----:B------:R-:W-:Y:S01]  /*2150*/  FFMA.FTZ R82, R86, R69, R79 ;  /* 0x0000004556527223 */ /* 0x000fe2000001004f */
[----:B------:R-:W-:Y:S01]  /*2160*/  FFMA.FTZ R72, R36, R67, R65 ;  /* 0x0000004324487223 */ /* 0x000fe20000010041 */
[----:B------:R-:W-:Y:S01]  /*2170*/  IMAD.U32 R69, R70, 0x10000, RZ ;  /* 0x0001000046457824 */ /* 0x000fe200078e00ff */
[----:B------:R-:W5:Y:S01]  /*2180*/  LDG.E.128 R64, desc[UR6][R100.64+0x19800] ;  /* 0x0198000664407981 */ /* 0x000f62000c1e1d00 */
[C---:B------:R-:W-:Y:S02]  /*2190*/  PRMT R76, R73.reuse, 0x7632, R76 ;  /* 0x00007632494c7816 */ /* 0x040fe4000000004c */
[----:B------:R-:W-:Y:S02]  /*21a0*/  SHF.L.U32 R78, R73, 0x10, RZ ;  /* 0x00000010494e7819 */ /* 0x000fe400000006ff */
[C---:B------:R-:W-:Y:S02]  /*21b0*/  PRMT R70, R71.reuse, 0x7632, R70 ;  /* 0x0000763247467816 */ /* 0x040fe40000000046 */
[----:B------:R-:W-:Y:S01]  /*21c0*/  SHF.L.U32 R68, R68, 0x10, RZ ;  /* 0x0000001044447819 */ /* 0x000fe200000006ff */
[----:B------:R-:W-:Y:S01]  /*21d0*/  FFMA.FTZ R69, R38, R69, R77 ;  /* 0x0000004526457223 */ /* 0x000fe2000001004d */
[----:B------:R-:W-:Y:S01]  /*21e0*/  SHF.L.U32 R71, R71, 0x10, RZ ;  /* 0x0000001047477819 */ /* 0x000fe200000006ff */
[----:B------:R-:W-:-:S02]  /*21f0*/  IMAD.U32 R73, R76, 0x10000, RZ ;  /* 0x000100004c497824 */ /* 0x000fc400078e00ff */
[----:B------:R-:W-:Y:S01]  /*2200*/  FFMA.FTZ R77, R85, R78, R82 ;  /* 0x0000004e554d7223 */ /* 0x000fe20000010052 */
[----:B------:R-:W-:Y:S01]  /*2210*/  FFMA.FTZ R89, R3, R68, R72 ;  /* 0x0000004403597223 */ /* 0x000fe20000010048 */
[--C-:B------:R-:W-:Y:S01]  /*2220*/  FFMA.FTZ R68, R36, R71, R69.reuse ;  /* 0x0000004724447223 */ /* 0x100fe20000010045 */
[----:B------:R-:W-:Y:S01]  /*2230*/  PRMT R69, R74, 0x7632, R69 ;  /* 0x000076324a457816 */ /* 0x000fe20000000045 */
[----:B------:R-:W-:Y:S01]  /*2240*/  FFMA.FTZ R72, R84, R73, R77 ;  /* 0x0000004954487223 */ /* 0x000fe2000001004d */
[----:B------:R-:W-:Y:S02]  /*2250*/  SHF.L.U32 R74, R74, 0x10, RZ ;  /* 0x000000104a4a7819 */ /* 0x000fe400000006ff */
[C---:B------:R-:W-:Y:S02]  /*2260*/  SHF.L.U32 R71, R32.reuse, 0x10, RZ ;  /* 0x0000001020477819 */ /* 0x040fe400000006ff */
[----:B------:R-:W-:Y:S01]  /*2270*/  PRMT R32, R32, 0x7632, R32 ;  /* 0x0000763220207816 */ /* 0x000fe20000000020 */
[----:B------:R-:W-:-:S02]  /*2280*/  IMAD.U32 R73, R69, 0x10000, RZ ;  /* 0x0001000045497824 */ /* 0x000fc400078e00ff */
[----:B------:R-:W-:Y:S01]  /*2290*/  FFMA.FTZ R77, R39, R74, R72 ;  /* 0x0000004a274d7223 */ /* 0x000fe20000010048 */
[----:B------:R-:W-:Y:S01]  /*22a0*/  SHF.L.U32 R70, R70, 0x10, RZ ;  /* 0x0000001046467819 */ /* 0x000fe200000006ff */
        /* <DEDUP_REMOVED lines=8> */
[----:B------:R-:W-:Y:S01]  /*2330*/  PRMT R32, R75, 0x7632, R32 ;  /* 0x000076324b207816 */ /* 0x000fe20000000020 */
[----:B------:R-:W5:Y:S01]  /*2340*/  LDG.E.128 R68, desc[UR6][R100.64+0x1d000] ;  /* 0x01d0000664447981 */ /* 0x000f62000c1e1d00 */
[----:B------:R-:W-:Y:S01]  /*2350*/  FFMA.FTZ R76, R36, R73, R77 ;  /* 0x00000049244c7223 */ /* 0x000fe2000001004d */
[----:B------:R-:W-:Y:S01]  /*2360*/  SHF.L.U32 R33, R33, 0x10, RZ ;  /* 0x0000001021217819 */ /* 0x000fe200000006ff */
[----:B------:R-:W-:Y:S01]  /*2370*/  FFMA.FTZ R77, R85, R72, R74 ;  /* 0x00000048554d7223 */ /* 0x000fe2000001004a */
[C---:B------:R-:W-:Y:S01]  /*2380*/  PRMT R79, R24.reuse, 0x7632, R79 ;  /* 0x00007632184f7816 */ /* 0x040fe2000000004f */
[----:B------:R-:W-:Y:S01]  /*2390*/  IMAD.U32 R81, R24, 0x10000, RZ ;  /* 0x0001000018517824 */ /* 0x000fe200078e00ff */
[----:B------:R-:W-:Y:S01]  /*23a0*/  SHF.L.U32 R32, R32, 0x10, RZ ;  /* 0x0000001020207819 */ /* 0x000fe200000006ff */
[----:B------:R-:W-:Y:S01]  /*23b0*/  FFMA.FTZ R78, R84, R33, R77 ;  /* 0x00000021544e7223 */ /* 0x000fe2000001004d */
[C---:B------:R-:W-:Y:S01]  /*23c0*/  SHF.L.U32 R24, R34.reuse, 0x10, RZ ;  /* 0x0000001022187819 */ /* 0x040fe200000006ff */
[----:B------:R-:W-:Y:S01]  /*23d0*/  FFMA.FTZ R81, R87, R81, R94 ;  /* 0x0000005157517223 */ /* 0x000fe2000001005e */
[----:B------:R-:W-:Y:S01]  /*23e0*/  SHF.L.U32 R79, R79, 0x10, RZ ;  /* 0x000000104f4f7819 */ /* 0x000fe200000006ff */
[----:B------:R-:W5:Y:S01]  /*23f0*/  LDG.E.128 R72, desc[UR6][R100.64+0x20800] ;  /* 0x0208000664487981 */ /* 0x000f62000c1e1d00 */
[----:B------:R-:W-:Y:S01]  /*2400*/  FFMA.FTZ R97, R3, R32, R76 ;  /* 0x0000002003617223 */ /* 0x000fe2000001004c */
[----:B------:R-:W-:Y:S01]  /*2410*/  PRMT R34, R34, 0x7632, R34 ;  /* 0x0000763222227816 */ /* 0x000fe20000000022 */
[----:B------:R-:W-:Y:S01]  /*2420*/  FFMA.FTZ R33, R39, R24, R78 ;  /* 0x0000001827217223 */ /* 0x000fe2000001004e */
[C---:B------:R-:W-:Y:S01]  /*2430*/  PRMT R32, R25.reuse, 0x7632, R32 ;  /* 0x0000763219207816 */ /* 0x040fe20000000020 */
[----:B------:R-:W-:Y:S01]  /*2440*/  FFMA.FTZ R78, R86, R79, R81 ;  /* 0x0000004f564e7223 */ /* 0x000fe20000010051 */
[----:B------:R-:W-:Y:S01]  /*2450*/  SHF.L.U32 R76, R25, 0x10, RZ ;  /* 0x00000010194c7819 */ /* 0x000fe200000006ff */
[----:B------:R-:W-:Y:S01]  /*2460*/  IMAD.U32 R25, R34, 0x10000, RZ ;  /* 0x0001000022197824 */ /* 0x000fe200078e00ff */
[----:B------:R-:W-:-:S02]  /*2470*/  SHF.L.U32 R77, R32, 0x10, RZ ;  /* 0x00000010204d7819 */ /* 0x000fc400000006ff */
[----:B------:R-:W-:Y:S01]  /*2480*/  PRMT R24, R35, 0x7632, R24 ;  /* 0x0000763223187816 */ /* 0x000fe20000000018 */
[----:B------:R-:W-:Y:S01]  /*2490*/  FFMA.FTZ R79, R85, R76, R78 ;  /* 0x0000004c554f7223 */ /* 0x000fe2000001004e */
[----:B------:R-:W-:Y:S01]  /*24a0*/  SHF.L.U32 R35, R35, 0x10, RZ ;  /* 0x0000001023237819 */ /* 0x000fe200000006ff */
[----:B------:R-:W-:Y:S01]  /*24b0*/  FFMA.FTZ R25, R38, R25, R33 ;  /* 0x0000001926197223 */ /* 0x000fe20000010021 */
[----:B------:R-:W-:Y:S01]  /*24c0*/  PRMT R32, R26, 0x7632, R32 ;  /* 0x000076321a207816 */ /* 0x000fe20000000020 */
[----:B------:R-:W-:Y:S01]  /*24d0*/  FFMA.FTZ R76, R84, R77, R79 ;  /* 0x0000004d544c7223 */ /* 0x000fe2000001004f */
[----:B------:R-:W-:Y:S01]  /*24e0*/  SHF.L.U32 R34, R26, 0x10, RZ ;  /* 0x000000101a227819 */ /* 0x000fe200000006ff */
[----:B------:R-:W-:Y:S02]  /*24f0*/  FFMA.FTZ R26, R36, R35, R25 ;  /* 0x00000023241a7223 */ /* 0x000fe40000010019 */
[----:B------:R-:W-:Y:S01]  /*2500*/  IMAD.U32 R25, R32, 0x10000, RZ ;  /* 0x0001000020197824 */ /* 0x000fe200078e00ff */
[C---:B------:R-:W-:Y:S01]  /*2510*/  PRMT R32, R20.reuse, 0x7632, R32 ;  /* 0x0000763214207816 */ /* 0x040fe20000000020 */
[----:B------:R-:W-:Y:S01]  /*2520*/  FFMA.FTZ R33, R39, R34, R76 ;  /* 0x0000002227217223 */ /* 0x000fe2000001004c */
[----:B------:R-:W-:Y:S01]  /*2530*/  SHF.L.U32 R20, R20, 0x10, RZ ;  /* 0x0000001014147819 */ /* 0x000fe200000006ff */
[----:B------:R-:W5:Y:S01]  /*2540*/  LDG.E.128 R76, desc[UR6][R100.64+0x24000] ;  /* 0x02400006644c7981 */ /* 0x000f62000c1e1d00 */
        /* <DEDUP_REMOVED lines=11> */
[C---:B------:R-:W-:Y:S01]  /*2600*/  IMAD.U32 R34, R16.reuse, 0x10000, RZ ;  /* 0x0001000010227824 */ /* 0x040fe200078e00ff */
[----:B------:R-:W-:-:S02]  /*2610*/  PRMT R33, R16, 0x7632, R33 ;  /* 0x0000763210217816 */ /* 0x000fc40000000021 */
[----:B------:R-:W-:Y:S01]  /*2620*/  SHF.L.U32 R16, R27, 0x10, RZ ;  /* 0x000000101b107819 */ /* 0x000fe200000006ff */
[----:B------:R-:W-:Y:S01]  /*2630*/  FFMA.FTZ R25, R85, R26, R32 ;  /* 0x0000001a55197223 */ /* 0x000fe20000010020 */
[----:B------:R-:W-:-:S03]  /*2640*/  SHF.L.U32 R21, R24, 0x10, RZ ;  /* 0x0000001018157819 */ /* 0x000fc600000006ff */
[----:B------:R-:W-:Y:S01]  /*2650*/  FFMA.FTZ R93, R3, R16, R20 ;  /* 0x00000010035d7223 */ /* 0x000fe20000010014 */
[----:B------:R-:W-:Y:S01]  /*2660*/  SHF.L.U32 R16, R22, 0x10, RZ ;  /* 0x0000001016107819 */ /* 0x000fe200000006ff */
[----:B------:R-:W-:Y:S01]  /*2670*/  FFMA.FTZ R20, R84, R21, R25 ;  /* 0x0000001554147223 */ /* 0x000fe20000010019 */
[----:B------:R-:W-:Y:S01]  /*2680*/  SHF.L.U32 R33, R33, 0x10, RZ ;  /* 0x0000001021217819 */ /* 0x000fe200000006ff */
[----:B------:R-:W-:Y:S02]  /*2690*/  FFMA.FTZ R27, R87, R34, R80 ;  /* 0x00000022571b7223 */ /* 0x000fe40000010050 */
[----:B------:R-:W5:Y:S01]  /*26a0*/  LDG.E.128 R80, desc[UR6][R100.64+0x27800] ;  /* 0x0278000664507981 */ /* 0x000f62000c1e1d00 */
[--C-:B------:R-:W-:Y:S01]  /*26b0*/  FFMA.FTZ R21, R39, R16, R20.reuse ;  /* 0x0000001027157223 */ /* 0x100fe20000010014 */
[C---:B------:R-:W-:Y:S01]  /*26c0*/  PRMT R20, R17.reuse, 0x7632, R20 ;  /* 0x0000763211147816 */ /* 0x040fe20000000014 */
[----:B------:R-:W-:Y:S01]  /*26d0*/  FFMA.FTZ R26, R86, R33, R27 ;  /* 0x00000021561a7223 */ /* 0x000fe2000001001b */
[----:B------:R-:W-:Y:S01]  /*26e0*/  IMAD.U32 R24, R17, 0x10000, RZ ;  /* 0x0001000011187824 */ /* 0x000fe200078e00ff */
[----:B------:R-:W-:-:S02]  /*26f0*/  PRMT R22, R22, 0x7632, R22 ;  /* 0x0000763216167816 */ /* 0x000fc40000000016 */
[----:B------:R-:W-:Y:S01]  /*2700*/  SHF.L.U32 R27, R20, 0x10, RZ ;  /* 0x00000010141b7819 */ /* 0x000fe200000006ff */
[----:B------:R-:W-:Y:S01]  /*2710*/  FFMA.FTZ R33, R85, R24, R26 ;  /* 0x0000001855217223 */ /* 0x000fe2000001001a */
[----:B------:R-:W-:Y:S02]  /*2720*/  SHF.L.U32 R17, R22, 0x10, RZ ;  /* 0x0000001016117819 */ /* 0x000fe400000006ff */
[----:B------:R-:W-:Y:S01]  /*2730*/  SHF.L.U32 R20, R8, 0x10, RZ ;  /* 0x0000001008147819 */ /* 0x000fe200000006ff */
[----:B------:R-:W-:Y:S01]  /*2740*/  FFMA.FTZ R26, R84, R27, R33 ;  /* 0x0000001b541a7223 */ /* 0x000fe20000010021 */
[C---:B------:R-:W-:Y:S01]  /*2750*/  PRMT R16, R23.reuse, 0x7632, R16 ;  /* 0x0000763217107816 */ /* 0x040fe20000000010 */
[----:B------:R-:W-:Y:S01]  /*2760*/  FFMA.FTZ R17, R38, R17, R21 ;  /* 0x0000001126117223 */ /* 0x000fe20000010015 */
[----:B------:R-:W-:Y:S01]  /*2770*/  SHF.L.U32 R25, R23, 0x10, RZ ;  /* 0x0000001017197819 */ /* 0x000fe200000006ff */
[----:B------:R-:W-:Y:S01]  /*2780*/  FFMA.FTZ R33, R87, R20, R90 ;  /* 0x0000001457217223 */ /* 0x000fe2000001005a */
[----:B------:R-:W-:Y:S01]  /*2790*/  PRMT R8, R8, 0x7632, R8 ;  /* 0x0000763208087816 */ /* 0x000fe20000000008 */
[----:B------:R-:W5:Y:S01]  /*27a0*/  LDG.E.128 R20, desc[UR6][R100.64+0x2b000] ;  /* 0x02b0000664147981 */ /* 0x000f62000c1e1d00 */
[C---:B------:R-:W-:Y:S01]  /*27b0*/  IMAD.U32 R24, R18.reuse, 0x10000, RZ ;  /* 0x0001000012187824 */ /* 0x040fe200078e00ff */
[----:B------:R-:W-:-:S02]  /*27c0*/  PRMT R18, R18, 0x7632, R18 ;  /* 0x0000763212127816 */ /* 0x000fc40000000012 */
[----:B------:R-:W-:Y:S01]  /*27d0*/  SHF.L.U32 R27, R8, 0x10, RZ ;  /* 0x00000010081b7819 */ /* 0x000fe200000006ff */
[----:B------:R-:W-:Y:S01]  /*27e0*/  FFMA.FTZ R8, R36, R25, R17 ;  /* 0x0000001924087223 */ /* 0x000fe20000010011 */
[----:B------:R-:W-:Y:S02]  /*27f0*/  SHF.L.U32 R17, R18, 0x10, RZ ;  /* 0x0000001012117819 */ /* 0x000fe400000006ff */
[----:B------:R-:W-:Y:S02]  /*2800*/  SHF.L.U32 R18, R9, 0x10, RZ ;  /* 0x0000001009127819 */ /* 0x000fe400000006ff */
[C---:B------:R-:W-:Y:S01]  /*2810*/  PRMT R9, R4.reuse, 0x7632, R9 ;  /* 0x0000763204097816 */ /* 0x040fe20000000009 */
[----:B------:R-:W-:Y:S02]  /*2820*/  IMAD.U32 R4, R4, 0x10000, RZ ;  /* 0x0001000004047824 */ /* 0x000fe400078e00ff */
[----:B------:R-:W-:Y:S01]  /*2830*/  FFMA.FTZ R25, R39, R24, R26 ;  /* 0x0000001827197223 */ /* 0x000fe2000001001a */
[----:B------:R-:W-:Y:S01]  /*2840*/  SHF.L.U32 R16, R16, 0x10, RZ ;  /* 0x0000001010107819 */ /* 0x000fe200000006ff */
[C---:B------:R-:W-:Y:S01]  /*2850*/  FFMA.FTZ R24, R86.reuse, R27, R33 ;  /* 0x0000001b56187223 */ /* 0x040fe20000010021 */
        /* <DEDUP_REMOVED lines=14> */
[C---:B------:R-:W-:Y:S02]  /*2940*/  FFMA.FTZ R18, R84.reuse, R9, R25 ;  /* 0x0000000954127223 */ /* 0x040fe40000010019 */
[----:B------:R-:W-:Y:S01]  /*2950*/  FFMA.FTZ R5, R84, R27, R86 ;  /* 0x0000001b54057223 */ /* 0x000fe20000010056 */
[----:B------:R-:W-:Y:S01]  /*2960*/  SHF.L.U32 R32, R6, 0x10, RZ ;  /* 0x0000001006207819 */ /* 0x000fe200000006ff */
[----:B------:R-:W5:Y:S01]  /*2970*/  LDG.E.128 R24, desc[UR6][R100.64+0x2e800] ;  /* 0x02e8000664187981 */ /* 0x000f62000c1e1d00 */
[----:B------:R-:W-:Y:S02]  /*2980*/  SHF.L.U32 R16, R10, 0x10, RZ ;  /* 0x000000100a107819 */ /* 0x000fe400000006ff */
[----:B------:R-:W-:Y:S01]  /*2990*/  PRMT R6, R11, 0x7632, R6 ;  /* 0x000076320b067816 */ /* 0x000fe20000000006 */
[----:B------:R-:W-:Y:S01]  /*29a0*/  FFMA.FTZ R34, R39, R32, R5 ;  /* 0x0000002027227223 */ /* 0x000fe20000010005 */
[----:B------:R-:W-:Y:S01]  /*29b0*/  PRMT R4, R19, 0x7632, R4 ;  /* 0x0000763213047816 */ /* 0x000fe20000000004 */
[----:B------:R-:W-:Y:S01]  /*29c0*/  FFMA.FTZ R9, R39, R16, R18 ;  /* 0x0000001027097223 */ /* 0x000fe20000010012 */
[----:B------:R-:W-:Y:S01]  /*29d0*/  PRMT R32, R6, 0x7632, R32 ;  /* 0x0000763206207816 */ /* 0x000fe20000000020 */
[----:B------:R-:W5:Y:S01]  /*29e0*/  LDG.E.128 R16, desc[UR6][R100.64+0x32000] ;  /* 0x0320000664107981 */ /* 0x000f62000c1e1d00 */
[----:B------:R-:W-:-:S02]  /*29f0*/  PRMT R10, R10, 0x7632, R10 ;  /* 0x000076320a0a7816 */ /* 0x000fc4000000000a */
[----:B------:R-:W-:Y:S01]  /*2a00*/  PRMT R39, R28, 0x7632, R39 ;  /* 0x000076321c277816 */ /* 0x000fe20000000027 */
[----:B------:R-:W-:Y:S01]  /*2a10*/  IMAD.U32 R35, R32, 0x10000, RZ ;  /* 0x0001000020237824 */ /* 0x000fe200078e00ff */
[----:B------:R-:W-:Y:S02]  /*2a20*/  SHF.L.U32 R5, R10, 0x10, RZ ;  /* 0x000000100a057819 */ /* 0x000fe400000006ff */
[----:B------:R-:W-:Y:S02]  /*2a30*/  SHF.L.U32 R32, R28, 0x10, RZ ;  /* 0x000000101c207819 */ /* 0x000fe400000006ff */
[C---:B------:R-:W-:Y:S02]  /*2a40*/  PRMT R28, R40.reuse, 0x7632, R28 ;  /* 0x00007632281c7816 */ /* 0x040fe4000000001c */
[----:B------:R-:W-:Y:S01]  /*2a50*/  SHF.L.U32 R10, R40, 0x10, RZ ;  /* 0x00000010280a7819 */ /* 0x000fe200000006ff */
[C---:B------:R-:W-:Y:S01]  /*2a60*/  FFMA.FTZ R33, R38.reuse, R5, R9 ;  /* 0x0000000526217223 */ /* 0x040fe20000010009 */
[----:B------:R-:W-:Y:S01]  /*2a70*/  FFMA.FTZ R34, R38, R35, R34 ;  /* 0x0000002326227223 */ /* 0x000fe20000010022 */
[----:B------:R-:W-:-:S02]  /*2a80*/  SHF.L.U32 R38, R39, 0x10, RZ ;  /* 0x0000001027267819 */ /* 0x000fc400000006ff */
[----:B------:R-:W-:Y:S01]  /*2a90*/  SHF.L.U32 R5, R28, 0x10, RZ ;  /* 0x000000101c057819 */ /* 0x000fe200000006ff */
[----:B------:R-:W-:Y:S01]  /*2aa0*/  FFMA.FTZ R32, R10, R32, R37 ;  /* 0x000000200a207223 */ /* 0x000fe20000010025 */
[----:B------:R-:W-:Y:S01]  /*2ab0*/  SHF.L.U32 R11, R11, 0x10, RZ ;  /* 0x000000100b0b7819 */ /* 0x000fe200000006ff */
[----:B------:R-:W-:Y:S01]  /*2ac0*/  IMAD.U32 R35, R7, 0x10000, RZ ;  /* 0x0001000007237824 */ /* 0x000fe200078e00ff */
[----:B------:R-:W-:Y:S01]  /*2ad0*/  SHF.L.U32 R28, R29, 0x10, RZ ;  /* 0x000000101d1c7819 */ /* 0x000fe200000006ff */
[----:B------:R-:W-:Y:S01]  /*2ae0*/  FFMA.FTZ R32, R5, R38, R32 ;  /* 0x0000002605207223 */ /* 0x000fe20000010020 */
[----:B------:R-:W-:Y:S01]  /*2af0*/  SHF.L.U32 R9, R41, 0x10, RZ ;  /* 0x0000001029097819 */ /* 0x000fe200000006ff */
[C---:B------:R-:W-:Y:S01]  /*2b00*/  FFMA.FTZ R11, R36.reuse, R11, R33 ;  /* 0x0000000b240b7223 */ /* 0x040fe20000010021 */
[----:B------:R-:W-:Y:S02]  /*2b10*/  FFMA.FTZ R115, R36, R35, R34 ;  /* 0x0000002324737223 */ /* 0x000fe40000010022 */
[----:B------:R-:W5:Y:S01]  /*2b20*/  LDG.E.128 R36, desc[UR6][R100.64+0x1800] ;  /* 0x0018000664247981 */ /* 0x000f62000c1e1d00 */
[----:B------:R-:W-:-:S03]  /*2b30*/  FFMA.FTZ R117, R9, R28, R32 ;  /* 0x0000001c09757223 */ /* 0x000fc60000010020 */
[----:B------:R-:W5:Y:S01]  /*2b40*/  LDG.E.128 R32, desc[UR6][R102.64+0x1800] ;  /* 0x0018000666207981 */ /* 0x000f62000c1e1d00 */
[----:B------:R-:W-:Y:S02]  /*2b50*/  PRMT R7, R7, 0x7632, R7 ;  /* 0x0000763207077816 */ /* 0x000fe40000000007 */
[----:B------:R-:W-:Y:S02]  /*2b60*/  SHF.L.U32 R87, R4, 0x10, RZ ;  /* 0x0000001004577819 */ /* 0x000fe400000006ff */
[----:B------:R-:W-:Y:S02]  /*2b70*/  PRMT R29, R29, 0x7632, R29 ;  /* 0x000076321d1d7816 */ /* 0x000fe4000000001d */
[----:B------:R-:W-:Y:S01]  /*2b80*/  PRMT R4, R41, 0x7632, R4 ;  /* 0x0000763229047816 */ /* 0x000fe20000000004 */
[----:B------:R-:W-:Y:S01]  /*2b90*/  IMAD.U32 R28, R7, 0x10000, RZ ;  /* 0x00010000071c7824 */ /* 0x000fe200078e00ff */
[----:B------:R-:W-:Y:S02]  /*2ba0*/  SHF.L.U32 R6, R6, 0x10, RZ ;  /* 0x0000001006067819 */ /* 0x000fe400000006ff */
[----:B------:R-:W-:-:S02]  /*2bb0*/  SHF.L.U32 R29, R29, 0x10, RZ ;  /* 0x000000101d1d7819 */ /* 0x000fc400000006ff */
[----:B------:R-:W-:Y:S02]  /*2bc0*/  SHF.L.U32 R4, R4, 0x10, RZ ;  /* 0x0000001004047819 */ /* 0x000fe400000006ff */
[C---:B--2---:R-:W-:Y:S01]  /*2bd0*/  SHF.L.U32 R7, R12.reuse, 0x10, RZ ;  /* 0x000000100c077819 */ /* 0x044fe200000006ff */
[C---:B------:R-:W-:Y:S01]  /*2be0*/  FFMA.FTZ R85, R3.reuse, R6, R11 ;  /* 0x0000000603557223 */ /* 0x040fe2000001000b */
[----:B------:R-:W-:Y:S01]  /*2bf0*/  PRMT R6, R12, 0x7632, R6 ;  /* 0x000076320c067816 */ /* 0x000fe20000000006 */
[--C-:B------:R-:W-:Y:S01]  /*2c00*/  FFMA.FTZ R87, R3, R87, R8.reuse ;  /* 0x0000005703577223 */ /* 0x100fe20000010008 */
[----:B------:R-:W-:Y:S01]  /*2c10*/  FFMA.FTZ R117, R4, R29, R117 ;  /* 0x0000001d04757223 */ /* 0x000fe20000010075 */
[----:B------:R-:W-:Y:S01]  /*2c20*/  FFMA.FTZ R40, R10, R7, R113 ;  /* 0x000000070a287223 */ /* 0x000fe20000010071 */
[----:B------:R-:W-:Y:S01]  /*2c30*/  PRMT R8, R30, 0x7632, R8 ;  /* 0x000076321e087816 */ /* 0x000fe20000000008 */
[----:B------:R-:W-:Y:S01]  /*2c40*/  IMAD.U32 R12, R42, 0x10000, RZ ;  /* 0x000100002a0c7824 */ /* 0x000fe200078e00ff */
[----:B------:R-:W-:-:S02]  /*2c50*/  SHF.L.U32 R29, R30, 0x10, RZ ;  /* 0x000000101e1d7819 */ /* 0x000fc400000006ff */
[----:B------:R-:W-:Y:S02]  /*2c60*/  PRMT R7, R42, 0x7632, R7 ;  /* 0x000076322a077816 */ /* 0x000fe40000000007 */
        /* <DEDUP_REMOVED lines=8> */
[----:B------:R-:W-:-:S02]  /*2cf0*/  PRMT R11, R43, 0x7632, R11 ;  /* 0x000076322b0b7816 */ /* 0x000fc4000000000b */
[----:B------:R-:W-:Y:S01]  /*2d00*/  SHF.L.U32 R6, R43, 0x10, RZ ;  /* 0x000000102b067819 */ /* 0x000fe200000006ff */
[----:B------:R-:W-:Y:S01]  /*2d10*/  FFMA.FTZ R43, R7, R8, R28 ;  /* 0x00000008072b7223 */ /* 0x000fe2000001001c */
[C---:B---3--:R-:W-:Y:S01]  /*2d20*/  PRMT R8, R44.reuse, 0x7632, R8 ;  /* 0x000076322c087816 */ /* 0x048fe20000000008 */
[----:B------:R-:W-:Y:S01]  /*2d30*/  FFMA.FTZ R115, R9, R30, R40 ;  /* 0x0000001e09737223 */ /* 0x000fe20000010028 */
[----:B------:R-:W-:Y:S02]  /*2d40*/  SHF.L.U32 R113, R29, 0x10, RZ ;  /* 0x000000101d717819 */ /* 0x000fe400000006ff */
[----:B------:R-:W-:Y:S01]  /*2d50*/  SHF.L.U32 R44, R44, 0x10, RZ ;  /* 0x000000102c2c7819 */ /* 0x000fe200000006ff */
[----:B------:R-:W-:Y:S01]  /*2d60*/  IMAD.U32 R40, R8, 0x10000, RZ ;  /* 0x0001000008287824 */ /* 0x000fe200078e00ff */
[----:B------:R-:W-:Y:S01]  /*2d70*/  PRMT R8, R14, 0x7632, R8 ;  /* 0x000076320e087816 */ /* 0x000fe20000000008 */
[----:B------:R-:W-:Y:S01]  /*2d80*/  FFMA.FTZ R115, R4, R113, R115 ;  /* 0x0000007104737223 */ /* 0x000fe20000010073 */
[----:B------:R-:W-:Y:S01]  /*2d90*/  SHF.L.U32 R113, R14, 0x10, RZ ;  /* 0x000000100e717819 */ /* 0x000fe200000006ff */
[----:B------:R-:W-:Y:S01]  /*2da0*/  FFMA.FTZ R44, R10, R44, R111 ;  /* 0x0000002c0a2c7223 */ /* 0x000fe2000001006f */
[----:B------:R-:W-:-:S02]  /*2db0*/  PRMT R13, R31, 0x7632, R13 ;  /* 0x000076321f0d7816 */ /* 0x000fc4000000000d */
[----:B------:R-:W-:Y:S01]  /*2dc0*/  SHF.L.U32 R41, R31, 0x10, RZ ;  /* 0x000000101f297819 */ /* 0x000fe200000006ff */
[----:B------:R-:W-:Y:S01]  /*2dd0*/  FFMA.FTZ R84, R5, R40, R44 ;  /* 0x0000002805547223 */ /* 0x000fe2000001002c */
[----:B------:R-:W2:Y:S01]  /*2de0*/  LDG.E.128 R28, desc[UR6][R100.64+0x5000] ;  /* 0x00500006641c7981 */ /* 0x000ea2000c1e1d00 */
[----:B------:R-:W-:Y:S01]  /*2df0*/  SHF.L.U32 R40, R8, 0x10, RZ ;  /* 0x0000001008287819 */ /* 0x000fe200000006ff */
[----:B------:R-:W-:Y:S01]  /*2e00*/  FFMA.FTZ R42, R12, R113, R115 ;  /* 0x000000710c2a7223 */ /* 0x000fe20000010073 */
[C-C-:B------:R-:W-:Y:S01]  /*2e10*/  FFMA.FTZ R14, R6.reuse, R41, R43.reuse ;  /* 0x00000029060e7223 */ /* 0x140fe2000001002b */
[C---:B------:R-:W-:Y:S02]  /*2e20*/  PRMT R43, R45.reuse, 0x7632, R43 ;  /* 0x000076322d2b7816 */ /* 0x040fe4000000002b */
        /* <DEDUP_REMOVED lines=10> */
[----:B------:R-:W-:-:S02]  /*2ed0*/  PRMT R15, R15, 0x7632, R15 ;  /* 0x000076320f0f7816 */ /* 0x000fc4000000000f */
[----:B------:R-:W-:Y:S01]  /*2ee0*/  SHF.L.U32 R41, R46, 0x10, RZ ;  /* 0x000000102e297819 */ /* 0x000fe200000006ff */
[----:B------:R-:W-:Y:S01]  /*2ef0*/  FFMA.FTZ R8, R11, R8, R14 ;  /* 0x000000080b087223 */ /* 0x000fe2000001000e */
[----:B------:R-:W-:Y:S01]  /*2f00*/  SHF.L.U32 R14, R15, 0x10, RZ ;  /* 0x000000100f0e7819 */ /* 0x000fe200000006ff */
[----:B------:R-:W-:Y:S02]  /*2f10*/  IMAD.U32 R42, R13, 0x10000, RZ ;  /* 0x000100000d2a7824 */ /* 0x000fe400078e00ff */
[----:B------:R-:W-:Y:S01]  /*2f20*/  FFMA.FTZ R44, R12, R41, R43 ;  /* 0x000000290c2c7223 */ /* 0x000fe2000001002b */
[C---:B----4-:R-:W-:Y:S01]  /*2f30*/  PRMT R15, R48.reuse, 0x7632, R15 ;  /* 0x00007632300f7816 */ /* 0x050fe2000000000f */
[----:B------:R-:W-:Y:S01]  /*2f40*/  FFMA.FTZ R13, R11, R14, R40 ;  /* 0x0000000e0b0d7223 */ /* 0x000fe20000010028 */
[----:B------:R-:W-:Y:S01]  /*2f50*/  SHF.L.U32 R48, R48, 0x10, RZ ;  /* 0x0000001030307819 */ /* 0x000fe200000006ff */
[----:B------:R-:W-:Y:S02]  /*2f60*/  FFMA.FTZ R45, R7, R42, R44 ;  /* 0x0000002a072d7223 */ /* 0x000fe4000001002c */
[----:B------:R-:W3:Y:S01]  /*2f70*/  LDG.E.128 R40, desc[UR6][R100.64+0x8800] ;  /* 0x0088000664287981 */ /* 0x000ee2000c1e1d00 */
[----:B------:R-:W-:Y:S01]  /*2f80*/  SHF.L.U32 R14, R15, 0x10, RZ ;  /* 0x000000100f0e7819 */ /* 0x000fe200000006ff */
[----:B------:R-:W-:Y:S01]  /*2f90*/  FFMA.FTZ R48, R10, R48, R109 ;  /* 0x000000300a307223 */ /* 0x000fe2000001006d */
[----:B-----5:R-:W-:-:S02]  /*2fa0*/  PRMT R46, R52, 0x7632, R46 ;  /* 0x00007632342e7816 */ /* 0x020fc4000000002e */
[----:B------:R-:W-:Y:S01]  /*2fb0*/  SHF.L.U32 R52, R52, 0x10, RZ ;  /* 0x0000001034347819 */ /* 0x000fe200000006ff */
[----:B------:R-:W-:Y:S01]  /*2fc0*/  FFMA.FTZ R14, R5, R14, R48 ;  /* 0x0000000e050e7223 */ /* 0x000fe20000010030 */
[----:B------:R-:W-:Y:S02]  /*2fd0*/  SHF.L.U32 R44, R49, 0x10, RZ ;  /* 0x00000010312c7819 */ /* 0x000fe400000006ff */
[----:B------:R-:W-:Y:S01]  /*2fe0*/  SHF.L.U32 R15, R47, 0x10, RZ ;  /* 0x000000102f0f7819 */ /* 0x000fe200000006ff */
[----:B------:R-:W-:Y:S01]  /*2ff0*/  FFMA.FTZ R52, R10, R52, R107 ;  /* 0x000000340a347223 */ /* 0x000fe2000001006b */
[----:B------:R-:W-:Y:S02]  /*3000*/  SHF.L.U32 R46, R46, 0x10, RZ ;  /* 0x000000102e2e7819 */ /* 0x000fe400000006ff */
[----:B------:R-:W-:Y:S01]  /*3010*/  PRMT R49, R49, 0x7632, R49 ;  /* 0x0000763231317816 */ /* 0x000fe20000000031 */
[--C-:B------:R-:W-:Y:S01]  /*3020*/  FFMA.FTZ R109, R9, R44, R14.reuse ;  /* 0x0000002c096d7223 */ /* 0x100fe2000001000e */
[----:B------:R-:W-:Y:S01]  /*3030*/  PRMT R14, R47, 0x7632, R14 ;  /* 0x000076322f0e7816 */ /* 0x000fe2000000000e */
[----:B------:R-:W-:Y:S01]  /*3040*/  FFMA.FTZ R48, R6, R15, R45 ;  /* 0x0000000f06307223 */ /* 0x000fe2000001002d */
[----:B------:R-:W-:Y:S01]  /*3050*/  FFMA.FTZ R88, R5, R46, R52 ;  /* 0x0000002e05587223 */ /* 0x000fe20000010034 */
[----:B------:R-:W-:Y:S01]  /*3060*/  IMAD.U32 R49, R49, 0x10000, RZ ;  /* 0x0001000031317824 */ /* 0x000fe200078e00ff */
[----:B------:R-:W4:Y:S01]  /*3070*/  LDG.E.128 R44, desc[UR6][R100.64+0xc000] ;  /* 0x00c00006642c7981 */ /* 0x000f22000c1e1d00 */
[----:B------:R-:W-:-:S02]  /*3080*/  PRMT R15, R50, 0x7632, R15 ;  /* 0x00007632320f7816 */ /* 0x000fc4000000000f */
[----:B------:R-:W-:Y:S01]  /*3090*/  SHF.L.U32 R14, R14, 0x10, RZ ;  /* 0x000000100e0e7819 */ /* 0x000fe200000006ff */
[----:B------:R-:W-:Y:S01]  /*30a0*/  FFMA.FTZ R109, R4, R49, R109 ;  /* 0x00000031046d7223 */ /* 0x000fe2000001006d */
[C---:B------:R-:W-:Y:S02]  /*30b0*/  PRMT R84, R53.reuse, 0x7632, R84 ;  /* 0x0000763235547816 */ /* 0x040fe40000000054 */
[----:B------:R-:W-:Y:S02]  /*30c0*/  SHF.L.U32 R86, R53, 0x10, RZ ;  /* 0x0000001035567819 */ /* 0x000fe400000006ff */
[----:B------:R-:W-:Y:S01]  /*30d0*/  SHF.L.U32 R49, R50, 0x10, RZ ;  /* 0x0000001032317819 */ /* 0x000fe200000006ff */
[----:B------:R-:W-:Y:S01]  /*30e0*/  IMAD.U32 R50, R15, 0x10000, RZ ;  /* 0x000100000f327824 */ /* 0x000fe200078e00ff */
[----:B------:R-:W-:Y:S01]  /*30f0*/  SHF.L.U32 R15, R84, 0x10, RZ ;  /* 0x00000010540f7819 */ /* 0x000fe200000006ff */
[----:B------:R-:W-:Y:S01]  /*3100*/  FFMA.FTZ R14, R11, R14, R48 ;  /* 0x0000000e0b0e7223 */ /* 0x000fe20000010030 */
        /* <DEDUP_REMOVED lines=10> */
[----:B------:R-:W-:Y:S01]  /*31b0*/  PRMT R51, R51, 0x7632, R51 ;  /* 0x0000763233337816 */ /* 0x000fe20000000033 */
[----:B------:R-:W-:Y:S01]  /*31c0*/  FFMA.FTZ R84, R12, R53, R107 ;  /* 0x000000350c547223 */ /* 0x000fe2000001006b */
[C---:B------:R-:W-:Y:S01]  /*31d0*/  PRMT R53, R57.reuse, 0x7632, R53 ;  /* 0x0000763239357816 */ /* 0x040fe20000000035 */
[----:B------:R-:W-:Y:S01]  /*31e0*/  FFMA.FTZ R56, R6, R15, R49 ;  /* 0x0000000f06387223 */ /* 0x000fe20000010031 */
[----:B------:R-:W-:Y:S01]  /*31f0*/  SHF.L.U32 R86, R57, 0x10, RZ ;  /* 0x0000001039567819 */ /* 0x000fe200000006ff */
[----:B------:R-:W-:Y:S01]  /*3200*/  FFMA.FTZ R88, R5, R48, R50 ;  /* 0x0000003005587223 */ /* 0x000fe20000010032 */
[----:B------:R-:W-:Y:S02]  /*3210*/  SHF.L.U32 R52, R51, 0x10, RZ ;  /* 0x0000001033347819 */ /* 0x000fe400000006ff */
[----:B------:R-:W5:Y:S01]  /*3220*/  LDG.E.128 R48, desc[UR6][R100.64+0xf800] ;  /* 0x00f8000664307981 */ /* 0x000f62000c1e1d00 */
[----:B------:R-:W-:Y:S01]  /*3230*/  PRMT R54, R54, 0x7632, R54 ;  /* 0x0000763236367816 */ /* 0x000fe20000000036 */
[----:B------:R-:W-:Y:S01]  /*3240*/  FFMA.FTZ R109, R9, R86, R88 ;  /* 0x00000056096d7223 */ /* 0x000fe20000010058 */
[----:B------:R-:W-:-:S02]  /*3250*/  SHF.L.U32 R105, R53, 0x10, RZ ;  /* 0x0000001035697819 */ /* 0x000fc400000006ff */
[----:B------:R-:W-:Y:S02]  /*3260*/  SHF.L.U32 R54, R54, 0x10, RZ ;  /* 0x0000001036367819 */ /* 0x000fe400000006ff */
[----:B------:R-:W-:Y:S01]  /*3270*/  SHF.L.U32 R107, R58, 0x10, RZ ;  /* 0x000000103a6b7819 */ /* 0x000fe200000006ff */
[----:B------:R-:W-:Y:S01]  /*3280*/  FFMA.FTZ R105, R4, R105, R109 ;  /* 0x0000006904697223 */ /* 0x000fe2000001006d */
[----:B------:R-:W-:Y:S02]  /*3290*/  PRMT R58, R58, 0x7632, R58 ;  /* 0x000076323a3a7816 */ /* 0x000fe4000000003a */
[C---:B------:R-:W-:Y:S02]  /*32a0*/  SHF.L.U32 R86, R60.reuse, 0x10, RZ ;  /* 0x000000103c567819 */ /* 0x040fe400000006ff */
[----:B------:R-:W-:Y:S01]  /*32b0*/  PRMT R60, R60, 0x7632, R60 ;  /* 0x000076323c3c7816 */ /* 0x000fe2000000003c */
[----:B------:R-:W-:Y:S01]  /*32c0*/  FFMA.FTZ R57, R7, R54, R84 ;  /* 0x0000003607397223 */ /* 0x000fe20000010054 */
[----:B------:R-:W-:Y:S01]  /*32d0*/  SHF.L.U32 R58, R58, 0x10, RZ ;  /* 0x000000103a3a7819 */ /* 0x000fe200000006ff */
[----:B------:R-:W-:-:S02]  /*32e0*/  IMAD.U32 R53, R55, 0x10000, RZ ;  /* 0x0001000037357824 */ /* 0x000fc400078e00ff */
[----:B------:R-:W-:Y:S01]  /*32f0*/  FFMA.FTZ R84, R12, R107, R105 ;  /* 0x0000006b0c547223 */ /* 0x000fe20000010069 */
[----:B------:R-:W-:Y:S01]  /*3300*/  FFMA.FTZ R86, R10, R86, R89 ;  /* 0x000000560a567223 */ /* 0x000fe20000010059 */
[----:B------:R-:W-:Y:S02]  /*3310*/  IMAD.U32 R60, R60, 0x10000, RZ ;  /* 0x000100003c3c7824 */ /* 0x000fe400078e00ff */
[----:B------:R-:W-:Y:S01]  /*3320*/  FFMA.FTZ R15, R11, R52, R56 ;  /* 0x000000340b0f7223 */ /* 0x000fe20000010038 */
[----:B------:R-:W-:Y:S01]  /*3330*/  FFMA.FTZ R105, R7, R58, R84 ;  /* 0x0000003a07697223 */ /* 0x000fe20000010054 */
[----:B------:R-:W-:Y:S01]  /*3340*/  PRMT R56, R55, 0x7632, R56 ;  /* 0x0000763237387816 */ /* 0x000fe20000000038 */
[----:B------:R-:W-:Y:S01]  /*3350*/  FFMA.FTZ R88, R6, R53, R57 ;  /* 0x0000003506587223 */ /* 0x000fe20000010039 */
[----:B------:R-:W-:Y:S01]  /*3360*/  SHF.L.U32 R84, R61, 0x10, RZ ;  /* 0x000000103d547819 */ /* 0x000fe200000006ff */
[----:B------:R-:W5:Y:S01]  /*3370*/  LDG.E.128 R52, desc[UR6][R100.64+0x13000] ;  /* 0x0130000664347981 */ /* 0x000f62000c1e1d00 */
[----:B------:R-:W-:Y:S01]  /*3380*/  FFMA.FTZ R60, R5, R60, R86 ;  /* 0x0000003c053c7223 */ /* 0x000fe20000010056 */
[----:B------:R-:W-:-:S02]  /*3390*/  PRMT R61, R61, 0x7632, R61 ;  /* 0x000076323d3d7816 */ /* 0x000fc4000000003d */
[----:B------:R-:W-:Y:S01]  /*33a0*/  PRMT R57, R59, 0x7632, R57 ;  /* 0x000076323b397816 */ /* 0x000fe20000000039 */
[----:B------:R-:W-:Y:S01]  /*33b0*/  FFMA.FTZ R107, R9, R84, R60 ;  /* 0x00000054096b7223 */ /* 0x000fe2000001003c */
[----:B------:R-:W-:Y:S01]  /*33c0*/  SHF.L.U32 R59, R59, 0x10, RZ ;  /* 0x000000103b3b7819 */ /* 0x000fe200000006ff */
[C---:B------:R-:W-:Y:S01]  /*33d0*/  IMAD.U32 R84, R64.reuse, 0x10000, RZ ;  /* 0x0001000040547824 */ /* 0x040fe200078e00ff */
[----:B------:R-:W-:Y:S02]  /*33e0*/  SHF.L.U32 R61, R61, 0x10, RZ ;  /* 0x000000103d3d7819 */ /* 0x000fe400000006ff */
[----:B------:R-:W-:Y:S01]  /*33f0*/  PRMT R64, R64, 0x7632, R64 ;  /* 0x0000763240407816 */ /* 0x000fe20000000040 */
[----:B------:R-:W-:Y:S01]  /*3400*/  FFMA.FTZ R59, R6, R59, R105 ;  /* 0x0000003b063b7223 */ /* 0x000fe20000010069 */
[----:B------:R-:W-:Y:S02]  /*3410*/  SHF.L.U32 R56, R56, 0x10, RZ ;  /* 0x0000001038387819 */ /* 0x000fe400000006ff */
[----:B------:R-:W-:Y:S01]  /*3420*/  SHF.L.U32 R58, R57, 0x10, RZ ;  /* 0x00000010393a7819 */ /* 0x000fe200000006ff */
[----:B------:R-:W-:Y:S01]  /*3430*/  FFMA.FTZ R61, R4, R61, R107 ;  /* 0x0000003d043d7223 */ /* 0x000fe2000001006b */
[----:B------:R-:W-:Y:S01]  /*3440*/  SHF.L.U32 R105, R62, 0x10, RZ ;  /* 0x000000103e697819 */ /* 0x000fe200000006ff */
[----:B------:R-:W-:Y:S01]  /*3450*/  FFMA.FTZ R86, R10, R84, R99 ;  /* 0x000000540a567223 */ /* 0x000fe20000010063 */
[----:B------:R-:W-:-:S02]  /*3460*/  SHF.L.U32 R64, R64, 0x10, RZ ;  /* 0x0000001040407819 */ /* 0x000fc400000006ff */
[----:B------:R-:W-:Y:S01]  /*3470*/  PRMT R60, R62, 0x7632, R60 ;  /* 0x000076323e3c7816 */ /* 0x000fe2000000003c */
[C---:B------:R-:W-:Y:S01]  /*3480*/  FFMA.FTZ R88, R11.reuse, R56, R88 ;  /* 0x000000380b587223 */ /* 0x040fe20000010058 */
[----:B------:R-:W-:Y:S01]  /*3490*/  FFMA.FTZ R89, R11, R58, R59 ;  /* 0x0000003a0b597223 */ /* 0x000fe2000001003b */
[--C-:B------:R-:W-:Y:S01]  /*34a0*/  FFMA.FTZ R62, R12, R105, R61.reuse ;  /* 0x000000690c3e7223 */ /* 0x100fe2000001003d */
[----:B------:R-:W5:Y:S01]  /*34b0*/  LDG.E.128 R56, desc[UR6][R100.64+0x16800] ;  /* 0x0168000664387981 */ /* 0x000f62000c1e1d00 */
[----:B------:R-:W-:Y:S01]  /*34c0*/  SHF.L.U32 R84, R65, 0x10, RZ ;  /* 0x0000001041547819 */ /* 0x000fe200000006ff */
[----:B------:R-:W-:Y:S01]  /*34d0*/  FFMA.FTZ R64, R5, R64, R86 ;  /* 0x0000004005407223 */ /* 0x000fe20000010056 */
[----:B------:R-:W-:Y:S02]  /*34e0*/  SHF.L.U32 R60, R60, 0x10, RZ ;  /* 0x000000103c3c7819 */ /* 0x000fe400000006ff */
[----:B------:R-:W-:Y:S01]  /*34f0*/  PRMT R61, R65, 0x7632, R61 ;  /* 0x00007632413d7816 */ /* 0x000fe2000000003d */
[----:B------:R-:W-:Y:S01]  /*3500*/  FFMA.FTZ R107, R9, R84, R64 ;  /* 0x00000054096b7223 */ /* 0x000fe20000010040 */
[----:B------:R-:W-:-:S02]  /*3510*/  IMAD.U32 R65, R63, 0x10000, RZ ;  /* 0x000100003f417824 */ /* 0x000fc400078e00ff */
[----:B------:R-:W-:Y:S01]  /*3520*/  FFMA.FTZ R99, R7, R60, R62 ;  /* 0x0000003c07637223 */ /* 0x000fe2000001003e */
[----:B------:R-:W-:Y:S02]  /*3530*/  SHF.L.U32 R105, R61, 0x10, RZ ;  /* 0x000000103d697819 */ /* 0x000fe400000006ff */
[----:B------:R-:W-:Y:S02]  /*3540*/  PRMT R64, R63, 0x7632, R64 ;  /* 0x000076323f407816 */ /* 0x000fe40000000040 */
[----:B------:R-:W5:Y:S01]  /*3550*/  LDG.E.128 R60, desc[UR6][R100.64+0x1a000] ;  /* 0x01a00006643c7981 */ /* 0x000f62000c1e1d00 */
[----:B------:R-:W-:Y:S01]  /*3560*/  FFMA.FTZ R90, R6, R65, R99 ;  /* 0x00000041065a7223 */ /* 0x000fe20000010063 */
[----:B------:R-:W-:Y:S01]  /*3570*/  PRMT R65, R66, 0x7632, R65 ;  /* 0x0000763242417816 */ /* 0x000fe20000000041 */
[----:B------:R-:W-:Y:S01]  /*3580*/  FFMA.FTZ R105, R4, R105, R107 ;  /* 0x0000006904697223 */ /* 0x000fe2000001006b */
[----:B------:R-:W-:Y:S02]  /*3590*/  SHF.L.U32 R99, R66, 0x10, RZ ;  /* 0x0000001042637819 */ /* 0x000fe400000006ff */
[----:B------:R-:W-:-:S02]  /*35a0*/  PRMT R84, R68, 0x7632, R84 ;  /* 0x0000763244547816 */ /* 0x000fc40000000054 */
[----:B------:R-:W-:Y:S02]  /*35b0*/  SHF.L.U32 R86, R68, 0x10, RZ ;  /* 0x0000001044567819 */ /* 0x000fe400000006ff */
[----:B------:R-:W-:Y:S01]  /*35c0*/  SHF.L.U32 R64, R64, 0x10, RZ ;  /* 0x0000001040407819 */ /* 0x000fe200000006ff */
[----:B------:R-:W-:Y:S02]  /*35d0*/  IMAD.U32 R66, R65, 0x10000, RZ ;  /* 0x0001000041427824 */ /* 0x000fe400078e00ff */
[----:B------:R-:W-:Y:S01]  /*35e0*/  FFMA.FTZ R68, R12, R99, R105 ;  /* 0x000000630c447223 */ /* 0x000fe20000010069 */
[----:B------:R-:W-:Y:S01]  /*35f0*/  SHF.L.U32 R84, R84, 0x10, RZ ;  /* 0x0000001054547819 */ /* 0x000fe200000006ff */
[----:B------:R-:W-:Y:S01]  /*3600*/  FFMA.FTZ R86, R10, R86, R97 ;  /* 0x000000560a567223 */ /* 0x000fe20000010061 */
[----:B------:R-:W-:Y:S01]  /*3610*/  FFMA.FTZ R90, R11, R64, R90 ;  /* 0x000000400b5a7223 */ /* 0x000fe2000001005a */
[----:B------:R-:W-:Y:S01]  /*3620*/  FFMA.FTZ R97, R7, R66, R68 ;  /* 0x0000004207617223 */ /* 0x000fe20000010044 */
[----:B------:R-:W-:Y:S01]  /*3630*/  SHF.L.U32 R64, R69, 0x10, RZ ;  /* 0x0000001045407819 */ /* 0x000fe200000006ff */
[----:B------:R-:W-:Y:S01]  /*3640*/  FFMA.FTZ R84, R5, R84, R86 ;  /* 0x0000005405547223 */ /* 0x000fe20000010056 */
[----:B------:R-:W-:-:S02]  /*3650*/  PRMT R69, R69, 0x7632, R69 ;  /* 0x0000763245457816 */ /* 0x000fc40000000045 */
[C---:B------:R-:W-:Y:S02]  /*3660*/  PRMT R66, R72.reuse, 0x7632, R66 ;  /* 0x0000763248427816 */ /* 0x040fe40000000042 */
[----:B------:R-:W-:Y:S01]  /*3670*/  SHF.L.U32 R72, R72, 0x10, RZ ;  /* 0x0000001048487819 */ /* 0x000fe200000006ff */
[----:B------:R-:W-:Y:S01]  /*3680*/  FFMA.FTZ R99, R9, R64, R84 ;  /* 0x0000004009637223 */ /* 0x000fe20000010054 */
[----:B------:R-:W-:Y:S01]  /*3690*/  IMAD.U32 R69, R69, 0x10000, RZ ;  /* 0x0001000045457824 */ /* 0x000fe200078e00ff */
[----:B------:R-:W-:Y:S02]  /*36a0*/  SHF.L.U32 R66, R66, 0x10, RZ ;  /* 0x0000001042427819 */ /* 0x000fe400000006ff */
[----:B------:R-:W-:Y:S01]  /*36b0*/  FFMA.FTZ R64, R10, R72, R91 ;  /* 0x000000480a407223 */ /* 0x000fe2000001005b */
[----:B------:R-:W-:Y:S01]  /*36c0*/  SHF.L.U32 R65, R67, 0x10, RZ ;  /* 0x0000001043417819 */ /* 0x000fe200000006ff */
[----:B------:R-:W-:Y:S01]  /*36d0*/  FFMA.FTZ R99, R4, R69, R99 ;  /* 0x0000004504637223 */ /* 0x000fe20000010063 */
[----:B------:R-:W-:Y:S01]  /*36e0*/  PRMT R86, R73, 0x7632, R86 ;  /* 0x0000763249567816 */ /* 0x000fe20000000056 */
[----:B------:R-:W-:Y:S01]  /*36f0*/  FFMA.FTZ R94, R5, R66, R64 ;  /* 0x00000042055e7223 */ /* 0x000fe20000010040 */
[----:B------:R-:W-:-:S02]  /*3700*/  SHF.L.U32 R92, R73, 0x10, RZ ;  /* 0x00000010495c7819 */ /* 0x000fc400000006ff */
[C---:B------:R-:W-:Y:S02]  /*3710*/  PRMT R69, R70.reuse, 0x7632, R69 ;  /* 0x0000763246457816 */ /* 0x040fe40000000045 */
[----:B------:R-:W-:Y:S01]  /*3720*/  SHF.L.U32 R91, R70, 0x10, RZ ;  /* 0x00000010465b7819 */ /* 0x000fe200000006ff */
[----:B------:R-:W-:Y:S01]  /*3730*/  FFMA.FTZ R72, R6, R65, R97 ;  /* 0x0000004106487223 */ /* 0x000fe20000010061 */
[----:B------:R-:W-:Y:S01]  /*3740*/  PRMT R68, R67, 0x7632, R68 ;  /* 0x0000763243447816 */ /* 0x000fe20000000044 */
[----:B------:R-:W-:Y:S01]  /*3750*/  FFMA.FTZ R105, R9, R92, R94 ;  /* 0x0000005c09697223 */ /* 0x000fe2000001005e */
[----:B------:R-:W-:Y:S01]  /*3760*/  SHF.L.U32 R97, R86, 0x10, RZ ;  /* 0x0000001056617819 */ /* 0x000fe200000006ff */
[----:B------:R-:W5:Y:S01]  /*3770*/  LDG.E.128 R64, desc[UR6][R100.64+0x1d800] ;  /* 0x01d8000664407981 */ /* 0x000f62000c1e1d00 */
[----:B------:R-:W-:Y:S02]  /*3780*/  IMAD.U32 R70, R69, 0x10000, RZ ;  /* 0x0001000045467824 */ /* 0x000fe400078e00ff */
[----:B------:R-:W-:Y:S01]  /*3790*/  FFMA.FTZ R84, R12, R91, R99 ;  /* 0x0000005b0c547223 */ /* 0x000fe20000010063 */
[----:B------:R-:W-:Y:S01]  /*37a0*/  SHF.L.U32 R99, R74, 0x10, RZ ;  /* 0x000000104a637819 */ /* 0x000fe200000006ff */
[----:B------:R-:W-:Y:S01]  /*37b0*/  FFMA.FTZ R97, R4, R97, R105 ;  /* 0x0000006104617223 */ /* 0x000fe20000010069 */
[----:B------:R-:W-:-:S02]  /*37c0*/  SHF.L.U32 R68, R68, 0x10, RZ ;  /* 0x0000001044447819 */ /* 0x000fc400000006ff */
[----:B------:R-:W-:Y:S01]  /*37d0*/  PRMT R74, R74, 0x7632, R74 ;  /* 0x000076324a4a7816 */ /* 0x000fe2000000004a */
[----:B------:R-:W-:Y:S01]  /*37e0*/  FFMA.FTZ R73, R7, R70, R84 ;  /* 0x0000004607497223 */ /* 0x000fe20000010054 */
[----:B------:R-:W-:Y:S01]  /*37f0*/  SHF.L.U32 R69, R71, 0x10, RZ ;  /* 0x0000001047457819 */ /* 0x000fe200000006ff */
[--C-:B------:R-:W-:Y:S01]  /*3800*/  FFMA.FTZ R91, R11, R68, R72.reuse ;  /* 0x000000440b5b7223 */ /* 0x100fe20000010048 */
[----:B------:R-:W-:Y:S01]  /*3810*/  SHF.L.U32 R74, R74, 0x10, RZ ;  /* 0x000000104a4a7819 */ /* 0x000fe200000006ff */
[----:B------:R-:W-:Y:S01]  /*3820*/  FFMA.FTZ R84, R12, R99, R97 ;  /* 0x000000630c547223 */ /* 0x000fe20000010061 */
[----:B------:R-:W-:Y:S01]  /*3830*/  IMAD.U32 R86, R76, 0x10000, RZ ;  /* 0x000100004c567824 */ /* 0x000fe200078e00ff */
[----:B------:R-:W-:Y:S01]  /*3840*/  PRMT R72, R71, 0x7632, R72 ;  /* 0x0000763247487816 */ /* 0x000fe20000000048 */
[--C-:B------:R-:W-:Y:S01]  /*3850*/  FFMA.FTZ R92, R6, R69, R73.reuse ;  /* 0x00000045065c7223 */ /* 0x100fe20000010049 */
[----:B------:R-:W-:Y:S01]  /*3860*/  PRMT R76, R76, 0x7632, R76 ;  /* 0x000076324c4c7816 */ /* 0x000fe2000000004c */
[----:B------:R-:W5:Y:S01]  /*3870*/  LDG.E.128 R68, desc[UR6][R100.64+0x21000] ;  /* 0x0210000664447981 */ /* 0x000f62000c1e1d00 */
[----:B------:R-:W-:Y:S01]  /*3880*/  PRMT R73, R75, 0x7632, R73 ;  /* 0x000076324b497816 */ /* 0x000fe20000000049 */
[----:B------:R-:W-:Y:S01]  /*3890*/  FFMA.FTZ R97, R7, R74, R84 ;  /* 0x0000004a07617223 */ /* 0x000fe20000010054 */
        /* <DEDUP_REMOVED lines=12> */
[----:B------:R-:W5:Y:S01]  /*3960*/  LDG.E.128 R72, desc[UR6][R100.64+0x24800] ;  /* 0x0248000664487981 */ /* 0x000f62000c1e1d00 */
[----:B------:R-:W-:Y:S02]  /*3970*/  SHF.L.U32 R77, R77, 0x10, RZ ;  /* 0x000000104d4d7819 */ /* 0x000fe400000006ff */
[C---:B------:R-:W-:Y:S02]  /*3980*/  PRMT R84, R80.reuse, 0x7632, R84 ;  /* 0x0000763250547816 */ /* 0x040fe40000000054 */
[----:B------:R-:W-:Y:S01]  /*3990*/  SHF.L.U32 R80, R80, 0x10, RZ ;  /* 0x0000001050507819 */ /* 0x000fe200000006ff */
[----:B------:R-:W-:Y:S01]  /*39a0*/  FFMA.FTZ R77, R4, R77, R99 ;  /* 0x0000004d044d7223 */ /* 0x000fe20000010063 */
[C---:B------:R-:W-:Y:S02]  /*39b0*/  PRMT R76, R78.reuse, 0x7632, R76 ;  /* 0x000076324e4c7816 */ /* 0x040fe4000000004c */
[----:B------:R-:W-:Y:S01]  /*39c0*/  SHF.L.U32 R97, R78, 0x10, RZ ;  /* 0x000000104e617819 */ /* 0x000fe200000006ff */
[----:B------:R-:W-:Y:S01]  /*39d0*/  FFMA.FTZ R80, R10, R80, R95 ;  /* 0x000000500a507223 */ /* 0x000fe2000001005f */
[----:B------:R-:W-:Y:S01]  /*39e0*/  SHF.L.U32 R84, R84, 0x10, RZ ;  /* 0x0000001054547819 */ /* 0x000fe200000006ff */
[----:B------:R-:W-:-:S02]  /*39f0*/  IMAD.U32 R76, R76, 0x10000, RZ ;  /* 0x000100004c4c7824 */ /* 0x000fc400078e00ff */
[----:B------:R-:W-:Y:S01]  /*3a00*/  FFMA.FTZ R78, R12, R97, R77 ;  /* 0x000000610c4e7223 */ /* 0x000fe2000001004d */
[----:B------:R-:W-:Y:S01]  /*3a10*/  SHF.L.U32 R86, R81, 0x10, RZ ;  /* 0x0000001051567819 */ /* 0x000fe200000006ff */
[--C-:B------:R-:W-:Y:S01]  /*3a20*/  FFMA.FTZ R84, R5, R84, R80.reuse ;  /* 0x0000005405547223 */ /* 0x100fe20000010050 */
[----:B------:R-:W-:Y:S01]  /*3a30*/  PRMT R80, R81, 0x7632, R80 ;  /* 0x0000763251507816 */ /* 0x000fe20000000050 */
[----:B------:R-:W-:Y:S01]  /*3a40*/  FFMA.FTZ R81, R7, R76, R78 ;  /* 0x0000004c07517223 */ /* 0x000fe2000001004e */
[----:B------:R-:W-:Y:S02]  /*3a50*/  SHF.L.U32 R76, R20, 0x10, RZ ;  /* 0x00000010144c7819 */ /* 0x000fe400000006ff */
[----:B------:R-:W-:Y:S02]  /*3a60*/  PRMT R20, R79, 0x7632, R20 ;  /* 0x000076324f147816 */ /* 0x000fe40000000014 */
[----:B------:R-:W-:Y:S02]  /*3a70*/  SHF.L.U32 R95, R80, 0x10, RZ ;  /* 0x00000010505f7819 */ /* 0x000fe400000006ff */
[----:B------:R-:W-:-:S02]  /*3a80*/  PRMT R80, R20, 0x7632, R80 ;  /* 0x0000763214507816 */ /* 0x000fc40000000050 */
[----:B------:R-:W-:Y:S01]  /*3a90*/  SHF.L.U32 R77, R79, 0x10, RZ ;  /* 0x000000104f4d7819 */ /* 0x000fe200000006ff */
[----:B------:R-:W-:Y:S01]  /*3aa0*/  FFMA.FTZ R97, R9, R86, R84 ;  /* 0x0000005609617223 */ /* 0x000fe20000010054 */
[----:B------:R-:W-:Y:S01]  /*3ab0*/  FFMA.FTZ R98, R10, R76, R87 ;  /* 0x0000004c0a627223 */ /* 0x000fe20000010057 */
[----:B------:R-:W-:Y:S01]  /*3ac0*/  IMAD.U32 R84, R80, 0x10000, RZ ;  /* 0x0001000050547824 */ /* 0x000fe200078e00ff */
[----:B------:R-:W-:Y:S01]  /*3ad0*/  PRMT R80, R82, 0x7632, R80 ;  /* 0x0000763252507816 */ /* 0x000fe20000000050 */
        /* <DEDUP_REMOVED lines=9> */
[----:B------:R-:W-:Y:S01]  /*3b70*/  SHF.L.U32 R87, R86, 0x10, RZ ;  /* 0x0000001056577819 */ /* 0x000fe200000006ff */
[----:B------:R-:W-:Y:S01]  /*3b80*/  FFMA.FTZ R97, R9, R96, R84 ;  /* 0x0000006009617223 */ /* 0x000fe20000010054 */
[----:B------:R-:W-:-:S02]  /*3b90*/  IMAD.U32 R21, R83, 0x10000, RZ ;  /* 0x0001000053157824 */ /* 0x000fc400078e00ff */
        /* <DEDUP_REMOVED lines=9> */
[----:B------:R-:W-:Y:S01]  /*3c30*/  IMAD.U32 R83, R24, 0x10000, RZ ;  /* 0x0001000018537824 */ /* 0x000fe200078e00ff */
[----:B------:R-:W-:-:S02]  /*3c40*/  SHF.L.U32 R80, R80, 0x10, RZ ;  /* 0x0000001050507819 */ /* 0x000fc400000006ff */
[----:B------:R-:W-:Y:S01]  /*3c50*/  PRMT R81, R24, 0x7632, R81 ;  /* 0x0000763218517816 */ /* 0x000fe20000000051 */
[C---:B------:R-:W-:Y:S01]  /*3c60*/  FFMA.FTZ R94, R11.reuse, R20, R94 ;  /* 0x000000140b5e7223 */ /* 0x040fe2000001005e */
[----:B------:R-:W-:Y:S01]  /*3c70*/  FFMA.FTZ R24, R11, R22, R21 ;  /* 0x000000160b187223 */ /* 0x000fe20000010015 */
[----:B------:R-:W-:Y:S01]  /*3c80*/  FFMA.FTZ R21, R7, R80, R82 ;  /* 0x0000005007157223 */ /* 0x000fe20000010052 */
[----:B------:R-:W-:Y:S01]  /*3c90*/  SHF.L.U32 R20, R81, 0x10, RZ ;  /* 0x0000001051147819 */ /* 0x000fe200000006ff */
[----:B------:R-:W-:Y:S02]  /*3ca0*/  FFMA.FTZ R86, R10, R83, R85 ;  /* 0x000000530a567223 */ /* 0x000fe40000010055 */
[----:B------:R-:W5:Y:S01]  /*3cb0*/  LDG.E.128 R80, desc[UR6][R100.64+0x2b800] ;  /* 0x02b8000664507981 */ /* 0x000f62000c1e1d00 */
[----:B------:R-:W-:Y:S01]  /*3cc0*/  SHF.L.U32 R84, R25, 0x10, RZ ;  /* 0x0000001019547819 */ /* 0x000fe200000006ff */
[----:B------:R-:W-:Y:S01]  /*3cd0*/  FFMA.FTZ R20, R5, R20, R86 ;  /* 0x0000001405147223 */ /* 0x000fe20000010056 */
[----:B------:R-:W-:-:S02]  /*3ce0*/  PRMT R96, R16, 0x7632, R96 ;  /* 0x0000763210607816 */ /* 0x000fc40000000060 */
[----:B------:R-:W-:Y:S01]  /*3cf0*/  SHF.L.U32 R16, R16, 0x10, RZ ;  /* 0x0000001010107819 */ /* 0x000fe200000006ff */
[----:B------:R-:W-:Y:S01]  /*3d00*/  FFMA.FTZ R95, R9, R84, R20 ;  /* 0x00000054095f7223 */ /* 0x000fe20000010014 */
[----:B------:R-:W-:Y:S01]  /*3d10*/  PRMT R22, R25, 0x7632, R22 ;  /* 0x0000763219167816 */ /* 0x000fe20000000016 */
[----:B------:R-:W5:Y:S01]  /*3d20*/  LDG.E.128 R84, desc[UR6][R100.64+0x2f000] ;  /* 0x02f0000664547981 */ /* 0x000f62000c1e1d00 */
[----:B------:R-:W-:Y:S02]  /*3d30*/  IMAD.U32 R96, R96, 0x10000, RZ ;  /* 0x0001000060607824 */ /* 0x000fe400078e00ff */
[----:B------:R-:W-:Y:S01]  /*3d40*/  FFMA.FTZ R20, R10, R16, R3 ;  /* 0x000000100a147223 */ /* 0x000fe20000010003 */
[C---:B------:R-:W-:Y:S02]  /*3d50*/  PRMT R10, R17.reuse, 0x7632, R10 ;  /* 0x00007632110a7816 */ /* 0x040fe4000000000a */
[----:B------:R-:W-:Y:S01]  /*3d60*/  SHF.L.U32 R16, R17, 0x10, RZ ;  /* 0x0000001011107819 */ /* 0x000fe200000006ff */
[----:B------:R-:W-:Y:S01]  /*3d70*/  FFMA.FTZ R20, R5, R96, R20 ;  /* 0x0000006005147223 */ /* 0x000fe20000010014 */
[----:B------:R-:W-:-:S02]  /*3d80*/  SHF.L.U32 R25, R22, 0x10, RZ ;  /* 0x0000001016197819 */ /* 0x000fc400000006ff */
[----:B------:R-:W-:Y:S01]  /*3d90*/  SHF.L.U32 R17, R10, 0x10, RZ ;  /* 0x000000100a117819 */ /* 0x000fe200000006ff */
[----:B------:R-:W-:Y:S01]  /*3da0*/  FFMA.FTZ R9, R9, R16, R20 ;  /* 0x0000001009097223 */ /* 0x000fe20000010014 */
[C---:B------:R-:W-:Y:S01]  /*3db0*/  SHF.L.U32 R3, R23.reuse, 0x10, RZ ;  /* 0x0000001017037819 */ /* 0x040fe200000006ff */
[----:B------:R-:W-:Y:S01]  /*3dc0*/  FFMA.FTZ R25, R4, R25, R95 ;  /* 0x0000001904197223 */ /* 0x000fe2000001005f */
[----:B------:R-:W-:Y:S01]  /*3dd0*/  SHF.L.U32 R5, R26, 0x10, RZ ;  /* 0x000000101a057819 */ /* 0x000fe200000006ff */
[----:B------:R-:W-:Y:S01]  /*3de0*/  FFMA.FTZ R17, R4, R17, R9 ;  /* 0x0000001104117223 */ /* 0x000fe20000010009 */
[----:B------:R-:W-:Y:S01]  /*3df0*/  PRMT R23, R23, 0x7632, R23 ;  /* 0x0000763217177816 */ /* 0x000fe20000000017 */
[----:B------:R-:W-:Y:S01]  /*3e00*/  FFMA.FTZ R10, R6, R3, R21 ;  /* 0x00000003060a7223 */ /* 0x000fe20000010015 */
[----:B------:R-:W-:Y:S01]  /*3e10*/  PRMT R9, R36, 0x7632, R9 ;  /* 0x0000763224097816 */ /* 0x000fe20000000009 */
[--C-:B------:R-:W-:Y:S01]  /*3e20*/  FFMA.FTZ R16, R12, R5, R25.reuse ;  /* 0x000000050c107223 */ /* 0x100fe20000010019 */
[----:B------:R-:W-:Y:S01]  /*3e30*/  PRMT R25, R32, 0x7632, R25 ;  /* 0x0000763220197816 */ /* 0x000fe20000000019 */
[----:B------:R-:W-:Y:S01]  /*3e40*/  IMAD.U32 R36, R36, 0x10000, RZ ;  /* 0x0001000024247824 */ /* 0x000fe200078e00ff */
[----:B------:R-:W-:-:S02]  /*3e50*/  SHF.L.U32 R3, R32, 0x10, RZ ;  /* 0x0000001020037819 */ /* 0x000fc400000006ff */
[----:B------:R-:W-:Y:S01]  /*3e60*/  PRMT R4, R26, 0x7632, R4 ;  /* 0x000076321a047816 */ /* 0x000fe20000000004 */
[----:B------:R-:W-:Y:S01]  /*3e70*/  IMAD.U32 R20, R9, 0x10000, RZ ;  /* 0x0001000009147824 */ /* 0x000fe200078e00ff */
[----:B------:R-:W-:Y:S01]  /*3e80*/  SHF.L.U32 R26, R23, 0x10, RZ ;  /* 0x00000010171a7819 */ /* 0x000fe200000006ff */
[----:B------:R-:W-:Y:S01]  /*3e90*/  FFMA.FTZ R8, R3, R36, R8 ;  /* 0x0000002403087223 */ /* 0x000fe20000010008 */
[----:B------:R-:W-:-:S03]  /*3ea0*/  SHF.L.U32 R25, R25, 0x10, RZ ;  /* 0x0000001019197819 */ /* 0x000fc600000006ff */
[----:B------:R-:W-:Y:S02]  /*3eb0*/  FFMA.FTZ R26, R11, R26, R10 ;  /* 0x0000001a0b1a7223 */ /* 0x000fe4000001000a */
[----:B------:R-:W-:Y:S02]  /*3ec0*/  FFMA.FTZ R10, R25, R20, R8 ;  /* 0x00000014190a7223 */ /* 0x000fe40000010008 */
[----:B------:R-:W5:Y:S01]  /*3ed0*/  LDG.E.128 R20, desc[UR6][R100.64+0x32800] ;  /* 0x0328000664147981 */ /* 0x000f62000c1e1d00 */
[----:B------:R-:W-:Y:S02]  /*3ee0*/  SHF.L.U32 R4, R4, 0x10, RZ ;  /* 0x0000001004047819 */ /* 0x000fe400000006ff */
[C---:B------:R-:W-:Y:S02]  /*3ef0*/  SHF.L.U32 R5, R18.reuse, 0x10, RZ ;  /* 0x0000001012057819 */ /* 0x040fe400000006ff */
[----:B------:R-:W-:Y:S01]  /*3f00*/  PRMT R18, R18, 0x7632, R18 ;  /* 0x0000763212127816 */ /* 0x000fe20000000012 */
[----:B------:R-:W-:Y:S01]  /*3f10*/  FFMA.FTZ R9, R7, R4, R16 ;  /* 0x0000000407097223 */ /* 0x000fe20000010010 */
[----:B------:R-:W-:Y:S01]  /*3f20*/  PRMT R32, R33, 0x7632, R32 ;  /* 0x0000763221207816 */ /* 0x000fe20000000020 */
[----:B------:R-:W-:Y:S01]  /*3f30*/  FFMA.FTZ R12, R12, R5, R17 ;  /* 0x000000050c0c7223 */ /* 0x000fe20000010011 */
[----:B------:R-:W-:-:S02]  /*3f40*/  PRMT R4, R37, 0x7632, R4 ;  /* 0x0000763225047816 */ /* 0x000fc40000000004 */
[----:B------:R-:W-:Y:S02]  /*3f50*/  SHF.L.U32 R8, R37, 0x10, RZ ;  /* 0x0000001025087819 */ /* 0x000fe400000006ff */
[----:B------:R-:W-:Y:S02]  /*3f60*/  SHF.L.U32 R33, R33, 0x10, RZ ;  /* 0x0000001021217819 */ /* 0x000fe400000006ff */
[C---:B------:R-:W-:Y:S01]  /*3f70*/  SHF.L.U32 R5, R27.reuse, 0x10, RZ ;  /* 0x000000101b057819 */ /* 0x040fe200000006ff */
[----:B------:R-:W-:Y:S01]  /*3f80*/  IMAD.U32 R18, R18, 0x10000, RZ ;  /* 0x0001000012127824 */ /* 0x000fe200078e00ff */
[----:B------:R-:W-:Y:S01]  /*3f90*/  PRMT R27, R27, 0x7632, R27 ;  /* 0x000076321b1b7816 */ /* 0x000fe2000000001b */
        /* <DEDUP_REMOVED lines=8> */
[----:B--2---:R-:W-:-:S02]  /*4020*/  SHF.L.U32 R16, R28, 0x10, RZ ;  /* 0x000000101c107819 */ /* 0x004fc400000006ff */
[----:B------:R-:W-:Y:S01]  /*4030*/  PRMT R28, R28, 0x7632, R28 ;  /* 0x000076321c1c7816 */ /* 0x000fe2000000001c */
[----:B------:R-:W-:Y:S01]  /*4040*/  FFMA.FTZ R4, R6, R5, R9 ;  /* 0x0000000506047223 */ /* 0x000fe20000010009 */
[----:B------:R-:W-:Y:S02]  /*4050*/  PRMT R38, R38, 0x7632, R38 ;  /* 0x0000763226267816 */ /* 0x000fe40000000026 */
[----:B------:R-:W-:Y:S01]  /*4060*/  PRMT R34, R34, 0x7632, R34 ;  /* 0x0000763222227816 */ /* 0x000fe20000000022 */
[----:B------:R-:W-:Y:S01]  /*4070*/  FFMA.FTZ R37, R27, R10, R12 ;  /* 0x0000000a1b257223 */ /* 0x000fe2000001000c */
[C---:B------:R-:W-:Y:S02]  /*4080*/  SHF.L.U32 R5, R19.reuse, 0x10, RZ ;  /* 0x0000001013057819 */ /* 0x040fe400000006ff */
        /* <DEDUP_REMOVED lines=8> */
[----:B------:R-:W-:-:S02]  /*4110*/  PRMT R12, R29, 0x7632, R12 ;  /* 0x000076321d0c7816 */ /* 0x000fc4000000000c */
[----:B------:R-:W-:Y:S01]  /*4120*/  SHF.L.U32 R36, R29, 0x10, RZ ;  /* 0x000000101d247819 */ /* 0x000fe200000006ff */
[C---:B------:R-:W-:Y:S01]  /*4130*/  FFMA.FTZ R96, R11.reuse, R96, R4 ;  /* 0x000000600b607223 */ /* 0x040fe20000010004 */
[----:B------:R-:W-:Y:S01]  /*4140*/  FFMA.FTZ R10, R34, R9, R37 ;  /* 0x00000009220a7223 */ /* 0x000fe20000010025 */
[----:B------:R-:W2:Y:S01]  /*4150*/  LDG.E.128 R4, desc[UR6][R100.64+0x2000] ;  /* 0x0020000664047981 */ /* 0x000ea2000c1e1d00 */
[----:B------:R-:W-:Y:S01]  /*4160*/  FFMA.FTZ R98, R11, R8, R98 ;  /* 0x000000080b627223 */ /* 0x000fe20000010062 */
[----:B------:R-:W-:Y:S01]  /*4170*/  SHF.L.U32 R9, R12, 0x10, RZ ;  /* 0x000000100c097819 */ /* 0x000fe200000006ff */
[----:B------:R-:W-:Y:S01]  /*4180*/  FFMA.FTZ R11, R33, R36, R28 ;  /* 0x00000024210b7223 */ /* 0x000fe2000001001c */
[----:B------:R-:W2:Y:S01]  /*4190*/  LDG.E.128 R16, desc[UR6][R102.64+0x2000] ;  /* 0x0020000666107981 */ /* 0x000ea2000c1e1d00 */
[----:B------:R-:W-:Y:S02]  /*41a0*/  SHF.L.U32 R12, R30, 0x10, RZ ;  /* 0x000000101e0c7819 */ /* 0x000fe400000006ff */
[----:B------:R-:W-:Y:S01]  /*41b0*/  FFMA.FTZ R36, R32, R9, R11 ;  /* 0x0000000920247223 */ /* 0x000fe2000001000b */
[----:B------:R-:W-:-:S03]  /*41c0*/  SHF.L.U32 R8, R39, 0x10, RZ ;  /* 0x0000001027087819 */ /* 0x000fc600000006ff */
[--C-:B------:R-:W-:Y:S01]  /*41d0*/  FFMA.FTZ R29, R27, R12, R36.reuse ;  /* 0x0000000c1b1d7223 */ /* 0x100fe20000010024 */
[C---:B---3--:R-:W-:Y:S01]  /*41e0*/  PRMT R36, R40.reuse, 0x7632, R36 ;  /* 0x0000763228247816 */ /* 0x048fe20000000024 */
[C---:B------:R-:W-:Y:S01]  /*41f0*/  IMAD.U32 R95, R35.reuse, 0x10000, RZ ;  /* 0x00010000235f7824 */ /* 0x040fe200078e00ff */
[----:B------:R-:W-:Y:S02]  /*4200*/  SHF.L.U32 R40, R40, 0x10, RZ ;  /* 0x0000001028287819 */ /* 0x000fe400000006ff */
        /* <DEDUP_REMOVED lines=8> */
[----:B------:R-:W-:Y:S01]  /*4290*/  SHF.L.U32 R35, R35, 0x10, RZ ;  /* 0x0000001023237819 */ /* 0x000fe200000006ff */
[----:B------:R-:W3:Y:S01]  /*42a0*/  LDG.E.128 R8, desc[UR6][R100.64+0x5800] ;  /* 0x0058000664087981 */ /* 0x000ee2000c1e1d00 */
[----:B------:R-:W-:Y:S01]  /*42b0*/  SHF.L.U32 R30, R41, 0x10, RZ ;  /* 0x00000010291e7819 */ /* 0x000fe200000006ff */
[----:B------:R-:W-:Y:S01]  /*42c0*/  FFMA.FTZ R36, R25, R36, R40 ;  /* 0x0000002419247223 */ /* 0x000fe20000010028 */
[----:B------:R-:W-:Y:S01]  /*42d0*/  PRMT R41, R41, 0x7632, R41 ;  /* 0x0000763229297816 */ /* 0x000fe20000000029 */
[----:B------:R-:W-:Y:S01]  /*42e0*/  FFMA.FTZ R97, R35, R12, R28 ;  /* 0x0000000c23617223 */ /* 0x000fe2000001001c */
[----:B------:R-:W-:Y:S01]  /*42f0*/  FFMA.FTZ R28, R34, R13, R29 ;  /* 0x0000000d221c7223 */ /* 0x000fe2000001001d */
[----:B------:R-:W-:Y:S01]  /*4300*/  FFMA.FTZ R13, R33, R30, R36 ;  /* 0x0000001e210d7223 */ /* 0x000fe20000010024 */
[----:B------:R-:W-:-:S02]  /*4310*/  SHF.L.U32 R41, R41, 0x10, RZ ;  /* 0x0000001029297819 */ /* 0x000fc400000006ff */
[C---:B----4-:R-:W-:Y:S01]  /*4320*/  PRMT R37, R44.reuse, 0x7632, R37 ;  /* 0x000076322c257816 */ /* 0x050fe20000000025 */
[----:B------:R-:W-:Y:S01]  /*4330*/  IMAD.U32 R44, R44, 0x10000, RZ ;  /* 0x000100002c2c7824 */ /* 0x000fe200078e00ff */
[----:B------:R-:W-:Y:S01]  /*4340*/  SHF.L.U32 R36, R42, 0x10, RZ ;  /* 0x000000102a247819 */ /* 0x000fe200000006ff */
[----:B------:R-:W-:Y:S01]  /*4350*/  FFMA.FTZ R38, R32, R41, R13 ;  /* 0x0000002920267223 */ /* 0x000fe2000001000d */
[----:B------:R-:W-:Y:S01]  /*4360*/  SHF.L.U32 R14, R31, 0x10, RZ ;  /* 0x000000101f0e7819 */ /* 0x000fe200000006ff */
[----:B------:R-:W-:Y:S01]  /*4370*/  FFMA.FTZ R44, R3, R44, R15 ;  /* 0x0000002c032c7223 */ /* 0x000fe2000001000f */
[----:B------:R-:W-:Y:S02]  /*4380*/  SHF.L.U32 R40, R37, 0x10, RZ ;  /* 0x0000001025287819 */ /* 0x000fe400000006ff */
[----:B------:R-:W-:Y:S01]  /*4390*/  PRMT R42, R42, 0x7632, R42 ;  /* 0x000076322a2a7816 */ /* 0x000fe2000000002a */
[----:B------:R-:W-:Y:S01]  /*43a0*/  FFMA.FTZ R15, R27, R36, R38 ;  /* 0x000000241b0f7223 */ /* 0x000fe20000010026 */
[----:B------:R-:W-:Y:S01]  /*43b0*/  PRMT R12, R31, 0x7632, R12 ;  /* 0x000076321f0c7816 */ /* 0x000fe2000000000c */
[----:B------:R-:W-:Y:S01]  /*43c0*/  FFMA.FTZ R14, R95, R14, R28 ;  /* 0x0000000e5f0e7223 */ /* 0x000fe2000001001c */
[C---:B------:R-:W-:Y:S01]  /*43d0*/  PRMT R36, R45.reuse, 0x7632, R36 ;  /* 0x000076322d247816 */ /* 0x040fe20000000024 */
[----:B------:R-:W4:Y:S01]  /*43e0*/  LDG.E.128 R28, desc[UR6][R100.64+0x9000] ;  /* 0x00900006641c7981 */ /* 0x000f22000c1e1d00 */
[----:B------:R-:W-:Y:S01]  /*43f0*/  SHF.L.U32 R38, R45, 0x10, RZ ;  /* 0x000000102d267819 */ /* 0x000fe200000006ff */
[----:B------:R-:W-:Y:S01]  /*4400*/  FFMA.FTZ R40, R25, R40, R44 ;  /* 0x0000002819287223 */ /* 0x000fe2000001002c */
[----:B------:R-:W-:Y:S01]  /*4410*/  SHF.L.U32 R12, R12, 0x10, RZ ;  /* 0x000000100c0c7819 */ /* 0x000fe200000006ff */
[----:B------:R-:W-:Y:S01]  /*4420*/  IMAD.U32 R13, R42, 0x10000, RZ ;  /* 0x000100002a0d7824 */ /* 0x000fe200078e00ff */
[----:B------:R-:W-:Y:S01]  /*4430*/  SHF.L.U32 R37, R36, 0x10, RZ ;  /* 0x0000001024257819 */ /* 0x000fe200000006ff */
[----:B------:R-:W-:-:S02]  /*4440*/  FFMA.FTZ R39, R33, R38, R40 ;  /* 0x0000002621277223 */ /* 0x000fc40000010028 */
[----:B------:R-:W-:Y:S01]  /*4450*/  FFMA.FTZ R36, R34, R13, R15 ;  /* 0x0000000d22247223 */ /* 0x000fe2000001000f */
[----:B------:R-:W-:Y:S01]  /*4460*/  FFMA.FTZ R99, R35, R12, R14 ;  /* 0x0000000c23637223 */ /* 0x000fe2000001000e */
[----:B------:R-:W-:Y:S01]  /*4470*/  PRMT R13, R46, 0x7632, R13 ;  /* 0x000076322e0d7816 */ /* 0x000fe2000000000d */
[----:B------:R-:W-:Y:S01]  /*4480*/  FFMA.FTZ R38, R32, R37, R39 ;  /* 0x0000002520267223 */ /* 0x000fe20000010027 */
[C---:B------:R-:W-:Y:S02]  /*4490*/  SHF.L.U32 R14, R43.reuse, 0x10, RZ ;  /* 0x000000102b0e7819 */ /* 0x040fe400000006ff */
[----:B------:R-:W-:Y:S02]  /*44a0*/  SHF.L.U32 R46, R46, 0x10, RZ ;  /* 0x000000102e2e7819 */ /* 0x000fe400000006ff */
[----:B------:R-:W-:Y:S01]  /*44b0*/  PRMT R12, R43, 0x7632, R12 ;  /* 0x000076322b0c7816 */ /* 0x000fe2000000000c */
[----:B------:R-:W-:Y:S01]  /*44c0*/  FFMA.FTZ R14, R95, R14, R36 ;  /* 0x0000000e5f0e7223 */ /* 0x000fe20000010024 */
[----:B------:R-:W-:-:S02]  /*44d0*/  IMAD.U32 R13, R13, 0x10000, RZ ;  /* 0x000100000d0d7824 */ /* 0x000fc400078e00ff */
[----:B------:R-:W-:Y:S01]  /*44e0*/  FFMA.FTZ R15, R27, R46, R38 ;  /* 0x0000002e1b0f7223 */ /* 0x000fe20000010026 */
[----:B------:R-:W-:Y:S02]  /*44f0*/  SHF.L.U32 R12, R12, 0x10, RZ ;  /* 0x000000100c0c7819 */ /* 0x000fe400000006ff */
[C---:B-----5:R-:W-:Y:S02]  /*4500*/  PRMT R36, R48.reuse, 0x7632, R36 ;  /* 0x0000763230247816 */ /* 0x060fe40000000024 */
[----:B------:R-:W-:Y:S01]  /*4510*/  SHF.L.U32 R48, R48, 0x10, RZ ;  /* 0x0000001030307819 */ /* 0x000fe200000006ff */
[----:B------:R-:W-:Y:S01]  /*4520*/  FFMA.FTZ R104, R35, R12, R14 ;  /* 0x0000000c23687223 */ /* 0x000fe2000001000e */
[----:B------:R-:W-:Y:S01]  /*4530*/  FFMA.FTZ R38, R34, R13, R15 ;  /* 0x0000000d22267223 */ /* 0x000fe2000001000f */
[----:B------:R-:W-:Y:S01]  /*4540*/  SHF.L.U32 R40, R36, 0x10, RZ ;  /* 0x0000001024287819 */ /* 0x000fe200000006ff */
[----:B------:R-:W5:Y:S01]  /*4550*/  LDG.E.128 R12, desc[UR6][R100.64+0xc800] ;  /* 0x00c80006640c7981 */ /* 0x000f62000c1e1d00 */
[----:B------:R-:W-:Y:S01]  /*4560*/  FFMA.FTZ R48, R3, R48, R88 ;  /* 0x0000003003307223 */ /* 0x000fe20000010058 */
[----:B------:R-:W-:-:S02]  /*4570*/  PRMT R37, R49, 0x7632, R37 ;  /* 0x0000763231257816 */ /* 0x000fc40000000025 */
[----:B------:R-:W-:Y:S01]  /*4580*/  SHF.L.U32 R42, R49, 0x10, RZ ;  /* 0x00000010312a7819 */ /* 0x000fe200000006ff */
[----:B------:R-:W-:Y:S01]  /*4590*/  FFMA.FTZ R40, R25, R40, R48 ;  /* 0x0000002819287223 */ /* 0x000fe20000010030 */
[----:B------:R-:W-:Y:S01]  /*45a0*/  SHF.L.U32 R36, R47, 0x10, RZ ;  /* 0x000000102f247819 */ /* 0x000fe200000006ff */
[----:B------:R-:W-:Y:S01]  /*45b0*/  IMAD.U32 R37, R37, 0x10000, RZ ;  /* 0x0001000025257824 */ /* 0x000fe200078e00ff */
[----:B------:R-:W-:Y:S01]  /*45c0*/  PRMT R47, R47, 0x7632, R47 ;  /* 0x000076322f2f7816 */ /* 0x000fe2000000002f */
        /* <DEDUP_REMOVED lines=10> */
[----:B------:R-:W-:Y:S01]  /*4670*/  SHF.L.U32 R42, R41, 0x10, RZ ;  /* 0x00000010292a7819 */ /* 0x000fe200000006ff */
[----:B------:R-:W-:Y:S01]  /*4680*/  FFMA.FTZ R52, R3, R52, R89 ;  /* 0x0000003403347223 */ /* 0x000fe20000010059 */
[----:B------:R-:W5:Y:S01]  /*4690*/  LDG.E.128 R36, desc[UR6][R100.64+0x10000] ;  /* 0x0100000664247981 */ /* 0x000f62000c1e1d00 */
[----:B------:R-:W-:Y:S01]  /*46a0*/  IMAD.U32 R41, R50, 0x10000, RZ ;  /* 0x0001000032297824 */ /* 0x000fe200078e00ff */
[----:B------:R-:W-:Y:S01]  /*46b0*/  PRMT R45, R53, 0x7632, R45 ;  /* 0x00007632352d7816 */ /* 0x000fe2000000002d */
[----:B------:R-:W-:Y:S01]  /*46c0*/  FFMA.FTZ R52, R25, R42, R52 ;  /* 0x0000002a19347223 */ /* 0x000fe20000010034 */
[----:B------:R-:W-:Y:S01]  /*46d0*/  SHF.L.U32 R46, R53, 0x10, RZ ;  /* 0x00000010352e7819 */ /* 0x000fe200000006ff */
[----:B------:R-:W-:Y:S01]  /*46e0*/  FFMA.FTZ R42, R34, R41, R43 ;  /* 0x00000029222a7223 */ /* 0x000fe2000001002b */
[----:B------:R-:W-:-:S02]  /*46f0*/  SHF.L.U32 R45, R45, 0x10, RZ ;  /* 0x000000102d2d7819 */ /* 0x000fc400000006ff */
[C---:B------:R-:W-:Y:S01]  /*4700*/  PRMT R43, R56.reuse, 0x7632, R43 ;  /* 0x00007632382b7816 */ /* 0x040fe2000000002b */
[----:B------:R-:W-:Y:S01]  /*4710*/  FFMA.FTZ R41, R33, R46, R52 ;  /* 0x0000002e21297223 */ /* 0x000fe20000010034 */
[C---:B------:R-:W-:Y:S02]  /*4720*/  PRMT R44, R51.reuse, 0x7632, R44 ;  /* 0x00007632332c7816 */ /* 0x040fe4000000002c */
[----:B------:R-:W-:Y:S02]  /*4730*/  SHF.L.U32 R40, R51, 0x10, RZ ;  /* 0x0000001033287819 */ /* 0x000fe400000006ff */
[----:B------:R-:W-:Y:S01]  /*4740*/  SHF.L.U32 R56, R56, 0x10, RZ ;  /* 0x0000001038387819 */ /* 0x000fe200000006ff */
[----:B------:R-:W-:Y:S02]  /*4750*/  IMAD.U32 R48, R54, 0x10000, RZ ;  /* 0x0001000036307824 */ /* 0x000fe400078e00ff */
        /* <DEDUP_REMOVED lines=8> */
[----:B------:R-:W5:Y:S01]  /*47e0*/  LDG.E.128 R40, desc[UR6][R100.64+0x13800] ;  /* 0x0138000664287981 */ /* 0x000f62000c1e1d00 */
[----:B------:R-:W-:Y:S01]  /*47f0*/  SHF.L.U32 R45, R54, 0x10, RZ ;  /* 0x00000010362d7819 */ /* 0x000fe200000006ff */
[----:B------:R-:W-:Y:S01]  /*4800*/  IMAD.U32 R60, R60, 0x10000, RZ ;  /* 0x000100003c3c7824 */ /* 0x000fe200078e00ff */
[----:B------:R-:W-:Y:S01]  /*4810*/  SHF.L.U32 R48, R57, 0x10, RZ ;  /* 0x0000001039307819 */ /* 0x000fe200000006ff */
[----:B------:R-:W-:Y:S01]  /*4820*/  FFMA.FTZ R52, R25, R52, R56 ;  /* 0x0000003419347223 */ /* 0x000fe20000010038 */
[----:B------:R-:W-:Y:S01]  /*4830*/  FFMA.FTZ R89, R35, R44, R46 ;  /* 0x0000002c23597223 */ /* 0x000fe2000001002e */
[----:B------:R-:W-:Y:S01]  /*4840*/  SHF.L.U32 R46, R49, 0x10, RZ ;  /* 0x00000010312e7819 */ /* 0x000fe200000006ff */
[----:B------:R-:W-:Y:S01]  /*4850*/  FFMA.FTZ R60, R3, R60, R91 ;  /* 0x0000003c033c7223 */ /* 0x000fe2000001005b */
[--C-:B------:R-:W-:Y:S01]  /*4860*/  FFMA.FTZ R44, R34, R45, R47.reuse ;  /* 0x0000002d222c7223 */ /* 0x100fe2000001002f */
[----:B------:R-:W-:Y:S01]  /*4870*/  FFMA.FTZ R45, R33, R48, R52 ;  /* 0x00000030212d7223 */ /* 0x000fe20000010034 */
[----:B------:R-:W-:Y:S01]  /*4880*/  PRMT R47, R61, 0x7632, R47 ;  /* 0x000076323d2f7816 */ /* 0x000fe2000000002f */
[----:B------:R-:W-:Y:S01]  /*4890*/  FFMA.FTZ R46, R25, R46, R60 ;  /* 0x0000002e192e7223 */ /* 0x000fe2000001003c */
[----:B------:R-:W-:-:S02]  /*48a0*/  SHF.L.U32 R48, R61, 0x10, RZ ;  /* 0x000000103d307819 */ /* 0x000fc400000006ff */
[----:B------:R-:W-:Y:S01]  /*48b0*/  PRMT R57, R57, 0x7632, R57 ;  /* 0x0000763239397816 */ /* 0x000fe20000000039 */
[----:B------:R-:W-:Y:S01]  /*48c0*/  IMAD.U32 R47, R47, 0x10000, RZ ;  /* 0x000100002f2f7824 */ /* 0x000fe200078e00ff */
[----:B------:R-:W-:Y:S01]  /*48d0*/  SHF.L.U32 R52, R55, 0x10, RZ ;  /* 0x0000001037347819 */ /* 0x000fe200000006ff */
[----:B------:R-:W-:Y:S01]  /*48e0*/  FFMA.FTZ R46, R33, R48, R46 ;  /* 0x00000030212e7223 */ /* 0x000fe2000001002e */
[----:B------:R-:W-:-:S03]  /*48f0*/  SHF.L.U32 R57, R57, 0x10, RZ ;  /* 0x0000001039397819 */ /* 0x000fc600000006ff */
[----:B------:R-:W-:Y:S01]  /*4900*/  FFMA.FTZ R52, R95, R52, R44 ;  /* 0x000000345f347223 */ /* 0x000fe2000001002c */
[C---:B------:R-:W-:Y:S01]  /*4910*/  FFMA.FTZ R49, R32.reuse, R47, R46 ;  /* 0x0000002f20317223 */ /* 0x040fe2000001002e */
[----:B------:R-:W-:Y:S02]  /*4920*/  FFMA.FTZ R50, R32, R57, R45 ;  /* 0x0000003920327223 */ /* 0x000fe4000001002d */
[----:B------:R-:W5:Y:S01]  /*4930*/  LDG.E.128 R44, desc[UR6][R100.64+0x17000] ;  /* 0x01700006642c7981 */ /* 0x000f62000c1e1d00 */
[----:B------:R-:W-:Y:S02]  /*4940*/  SHF.L.U32 R48, R58, 0x10, RZ ;  /* 0x000000103a307819 */ /* 0x000fe400000006ff */
[----:B------:R-:W-:Y:S02]  /*4950*/  SHF.L.U32 R60, R62, 0x10, RZ ;  /* 0x000000103e3c7819 */ /* 0x000fe400000006ff */
[----:B------:R-:W-:Y:S01]  /*4960*/  PRMT R58, R58, 0x7632, R58 ;  /* 0x000076323a3a7816 */ /* 0x000fe2000000003a */
[C---:B------:R-:W-:Y:S01]  /*4970*/  FFMA.FTZ R57, R27.reuse, R48, R50 ;  /* 0x000000301b397223 */ /* 0x040fe20000010032 */
[----:B------:R-:W-:Y:S01]  /*4980*/  PRMT R62, R62, 0x7632, R62 ;  /* 0x000076323e3e7816 */ /* 0x000fe2000000003e */
[----:B------:R-:W-:Y:S01]  /*4990*/  FFMA.FTZ R60, R27, R60, R49 ;  /* 0x0000003c1b3c7223 */ /* 0x000fe20000010031 */
[----:B------:R-:W-:Y:S01]  /*49a0*/  SHF.L.U32 R53, R58, 0x10, RZ ;  /* 0x000000103a357819 */ /* 0x000fe200000006ff */
[----:B------:R-:W5:Y:S01]  /*49b0*/  LDG.E.128 R48, desc[UR6][R100.64+0x1a800] ;  /* 0x01a8000664307981 */ /* 0x000f62000c1e1d00 */
[C---:B------:R-:W-:Y:S01]  /*49c0*/  PRMT R61, R64.reuse, 0x7632, R61 ;  /* 0x00007632403d7816 */ /* 0x040fe2000000003d */
[----:B------:R-:W-:Y:S01]  /*49d0*/  IMAD.U32 R64, R64, 0x10000, RZ ;  /* 0x0001000040407824 */ /* 0x000fe200078e00ff */
[----:B------:R-:W-:-:S02]  /*49e0*/  PRMT R54, R59, 0x7632, R54 ;  /* 0x000076323b367816 */ /* 0x000fc40000000036 */
[----:B------:R-:W-:Y:S02]  /*49f0*/  SHF.L.U32 R56, R59, 0x10, RZ ;  /* 0x000000103b387819 */ /* 0x000fe400000006ff */
[----:B------:R-:W-:Y:S01]  /*4a00*/  SHF.L.U32 R59, R62, 0x10, RZ ;  /* 0x000000103e3b7819 */ /* 0x000fe200000006ff */
[C---:B------:R-:W-:Y:S01]  /*4a10*/  FFMA.FTZ R58, R34.reuse, R53, R57 ;  /* 0x00000035223a7223 */ /* 0x040fe20000010039 */
[----:B------:R-:W-:Y:S01]  /*4a20*/  SHF.L.U32 R62, R61, 0x10, RZ ;  /* 0x000000103d3e7819 */ /* 0x000fe200000006ff */
[----:B------:R-:W-:Y:S01]  /*4a30*/  FFMA.FTZ R92, R3, R64, R92 ;  /* 0x00000040035c7223 */ /* 0x000fe2000001005c */
[C---:B------:R-:W-:Y:S01]  /*4a40*/  SHF.L.U32 R64, R65.reuse, 0x10, RZ ;  /* 0x0000001041407819 */ /* 0x040fe200000006ff */
[----:B------:R-:W-:Y:S01]  /*4a50*/  FFMA.FTZ R59, R34, R59, R60 ;  /* 0x0000003b223b7223 */ /* 0x000fe2000001003c */
[----:B------:R-:W-:Y:S01]  /*4a60*/  PRMT R65, R65, 0x7632, R65 ;  /* 0x0000763241417816 */ /* 0x000fe20000000041 */
[----:B------:R-:W-:Y:S01]  /*4a70*/  FFMA.FTZ R62, R25, R62, R92 ;  /* 0x0000003e193e7223 */ /* 0x000fe2000001005c */
[----:B------:R-:W-:Y:S01]  /*4a80*/  FFMA.FTZ R91, R95, R56, R58 ;  /* 0x000000385f5b7223 */ /* 0x000fe2000001003a */
[----:B------:R-:W-:-:S02]  /*4a90*/  SHF.L.U32 R60, R63, 0x10, RZ ;  /* 0x000000103f3c7819 */ /* 0x000fc400000006ff */
[----:B------:R-:W-:Y:S02]  /*4aa0*/  SHF.L.U32 R56, R68, 0x10, RZ ;  /* 0x0000001044387819 */ /* 0x000fe400000006ff */
[----:B------:R-:W-:Y:S01]  /*4ab0*/  PRMT R63, R63, 0x7632, R63 ;  /* 0x000076323f3f7816 */ /* 0x000fe2000000003f */
[----:B------:R-:W-:Y:S01]  /*4ac0*/  FFMA.FTZ R53, R33, R64, R62 ;  /* 0x0000004021357223 */ /* 0x000fe2000001003e */
[----:B------:R-:W-:Y:S01]  /*4ad0*/  SHF.L.U32 R65, R65, 0x10, RZ ;  /* 0x0000001041417819 */ /* 0x000fe200000006ff */
[----:B------:R-:W-:Y:S01]  /*4ae0*/  FFMA.FTZ R62, R3, R56, R93 ;  /* 0x00000038033e7223 */ /* 0x000fe2000001005d */
[----:B------:R-:W-:Y:S01]  /*4af0*/  PRMT R55, R55, 0x7632, R55 ;  /* 0x0000763237377816 */ /* 0x000fe20000000037 */
[----:B------:R-:W-:Y:S01]  /*4b00*/  FFMA.FTZ R59, R95, R60, R59 ;  /* 0x0000003c5f3b7223 */ /* 0x000fe2000001003b */
[----:B------:R-:W-:Y:S01]  /*4b10*/  SHF.L.U32 R90, R63, 0x10, RZ ;  /* 0x000000103f5a7819 */ /* 0x000fe200000006ff */
[----:B------:R-:W-:Y:S01]  /*4b20*/  FFMA.FTZ R58, R32, R65, R53 ;  /* 0x00000041203a7223 */ /* 0x000fe20000010035 */
[----:B------:R-:W-:-:S02]  /*4b30*/  PRMT R68, R68, 0x7632, R68 ;  /* 0x0000763244447816 */ /* 0x000fc40000000044 */
[C---:B------:R-:W-:Y:S01]  /*4b40*/  PRMT R56, R66.reuse, 0x7632, R56 ;  /* 0x0000763242387816 */ /* 0x040fe20000000038 */
[----:B------:R-:W-:Y:S01]  /*4b50*/  IMAD.U32 R66, R66, 0x10000, RZ ;  /* 0x0001000042427824 */ /* 0x000fe200078e00ff */
[----:B------:R-:W-:Y:S01]  /*4b60*/  SHF.L.U32 R54, R54, 0x10, RZ ;  /* 0x0000001036367819 */ /* 0x000fe200000006ff */
[----:B------:R-:W-:Y:S02]  /*4b70*/  IMAD.U32 R55, R55, 0x10000, RZ ;  /* 0x0001000037377824 */ /* 0x000fe400078e00ff */
[----:B------:R-:W-:Y:S01]  /*4b80*/  FFMA.FTZ R90, R35, R90, R59 ;  /* 0x0000005a235a7223 */ /* 0x000fe2000001003b */
[----:B------:R-:W-:Y:S01]  /*4b90*/  SHF.L.U32 R68, R68, 0x10, RZ ;  /* 0x0000001044447819 */ /* 0x000fe200000006ff */
[----:B------:R-:W-:Y:S01]  /*4ba0*/  FFMA.FTZ R59, R27, R66, R58 ;  /* 0x000000421b3b7223 */ /* 0x000fe2000001003a */
[----:B------:R-:W-:Y:S01]  /*4bb0*/  IMAD.U32 R58, R72, 0x10000, RZ ;  /* 0x00010000483a7824 */ /* 0x000fe200078e00ff */
[----:B------:R-:W-:Y:S01]  /*4bc0*/  SHF.L.U32 R57, R56, 0x10, RZ ;  /* 0x0000001038397819 */ /* 0x000fe200000006ff */
[C---:B------:R-:W-:Y:S01]  /*4bd0*/  FFMA.FTZ R92, R35.reuse, R55, R52 ;  /* 0x00000037235c7223 */ /* 0x040fe20000010034 */
[----:B------:R-:W-:Y:S01]  /*4be0*/  PRMT R72, R72, 0x7632, R72 ;  /* 0x0000763248487816 */ /* 0x000fe20000000048 */
[----:B------:R-:W-:Y:S01]  /*4bf0*/  FFMA.FTZ R91, R35, R54, R91 ;  /* 0x00000036235b7223 */ /* 0x000fe2000001005b */
[----:B------:R-:W-:Y:S01]  /*4c00*/  SHF.L.U32 R56, R69, 0x10, RZ ;  /* 0x0000001045387819 */ /* 0x000fe200000006ff */
[----:B------:R-:W5:Y:S01]  /*4c10*/  LDG.E.128 R52, desc[UR6][R100.64+0x1e000] ;  /* 0x01e0000664347981 */ /* 0x000f62000c1e1d00 */
[----:B------:R-:W-:Y:S01]  /*4c20*/  FFMA.FTZ R68, R25, R68, R62 ;  /* 0x0000004419447223 */ /* 0x000fe2000001003e */
[----:B------:R-:W-:Y:S01]  /*4c30*/  PRMT R69, R69, 0x7632, R69 ;  /* 0x0000763245457816 */ /* 0x000fe20000000045 */
[----:B------:R-:W-:Y:S01]  /*4c40*/  FFMA.FTZ R66, R3, R58, R94 ;  /* 0x0000003a03427223 */ /* 0x000fe2000001005e */
[----:B------:R-:W-:Y:S01]  /*4c50*/  SHF.L.U32 R72, R72, 0x10, RZ ;  /* 0x0000001048487819 */ /* 0x000fe200000006ff */
[----:B------:R-:W-:Y:S01]  /*4c60*/  FFMA.FTZ R62, R34, R57, R59 ;  /* 0x00000039223e7223 */ /* 0x000fe2000001003b */
[----:B------:R-:W-:Y:S01]  /*4c70*/  FFMA.FTZ R61, R33, R56, R68 ;  /* 0x00000038213d7223 */ /* 0x000fe20000010044 */
[----:B------:R-:W-:Y:S01]  /*4c80*/  SHF.L.U32 R69, R69, 0x10, RZ ;  /* 0x0000001045457819 */ /* 0x000fe200000006ff */
[----:B------:R-:W5:Y:S01]  /*4c90*/  LDG.E.128 R56, desc[UR6][R100.64+0x21800] ;  /* 0x0218000664387981 */ /* 0x000f62000c1e1d00 */
[----:B------:R-:W-:Y:S01]  /*4ca0*/  PRMT R63, R73, 0x7632, R63 ;  /* 0x00007632493f7816 */ /* 0x000fe2000000003f */
[----:B------:R-:W-:Y:S01]  /*4cb0*/  FFMA.FTZ R72, R25, R72, R66 ;  /* 0x0000004819487223 */ /* 0x000fe20000010042 */
[----:B------:R-:W-:Y:S01]  /*4cc0*/  SHF.L.U32 R94, R73, 0x10, RZ ;  /* 0x00000010495e7819 */ /* 0x000fe200000006ff */
[----:B------:R-:W-:Y:S01]  /*4cd0*/  FFMA.FTZ R68, R32, R69, R61 ;  /* 0x0000004520447223 */ /* 0x000fe2000001003d */
[C---:B------:R-:W-:Y:S01]  /*4ce0*/  SHF.L.U32 R66, R70.reuse, 0x10, RZ ;  /* 0x0000001046427819 */ /* 0x040fe200000006ff */
[----:B------:R-:W-:Y:S01]  /*4cf0*/  IMAD.U32 R61, R63, 0x10000, RZ ;  /* 0x000100003f3d7824 */ /* 0x000fe200078e00ff */
[----:B------:R-:W-:Y:S01]  /*4d00*/  PRMT R70, R70, 0x7632, R70 ;  /* 0x0000763246467816 */ /* 0x000fe20000000046 */
[----:B------:R-:W-:Y:S01]  /*4d10*/  FFMA.FTZ R65, R33, R94, R72 ;  /* 0x0000005e21417223 */ /* 0x000fe20000010048 */
[----:B------:R-:W-:Y:S01]  /*4d20*/  SHF.L.U32 R60, R67, 0x10, RZ ;  /* 0x00000010433c7819 */ /* 0x000fe200000006ff */
        /* <DEDUP_REMOVED lines=13> */
[----:B------:R-:W-:Y:S02]  /*4e00*/  IMAD.U32 R76, R76, 0x10000, RZ ;  /* 0x000100004c4c7824 */ /* 0x000fe400078e00ff */
[----:B------:R-:W-:Y:S01]  /*4e10*/  FFMA.FTZ R68, R34, R61, R63 ;  /* 0x0000003d22447223 */ /* 0x000fe2000001003f */
[----:B------:R-:W-:Y:S01]  /*4e20*/  SHF.L.U32 R66, R75, 0x10, RZ ;  /* 0x000000104b427819 */ /* 0x000fe200000006ff */
[----:B------:R-:W5:Y:S01]  /*4e30*/  LDG.E.128 R60, desc[UR6][R100.64+0x25000] ;  /* 0x02500006643c7981 */ /* 0x000f62000c1e1d00 */
[----:B------:R-:W-:Y:S01]  /*4e40*/  SHF.L.U32 R70, R67, 0x10, RZ ;  /* 0x0000001043467819 */ /* 0x000fe200000006ff */
[----:B------:R-:W-:Y:S01]  /*4e50*/  FFMA.FTZ R24, R3, R76, R24 ;  /* 0x0000004c03187223 */ /* 0x000fe20000010018 */
[----:B------:R-:W-:Y:S01]  /*4e60*/  PRMT R65, R71, 0x7632, R65 ;  /* 0x0000763247417816 */ /* 0x000fe20000000041 */
[----:B------:R-:W-:Y:S01]  /*4e70*/  FFMA.FTZ R93, R95, R66, R68 ;  /* 0x000000425f5d7223 */ /* 0x000fe20000010044 */
[----:B------:R-:W-:Y:S01]  /*4e80*/  PRMT R67, R77, 0x7632, R67 ;  /* 0x000076324d437816 */ /* 0x000fe20000000043 */
[----:B------:R-:W-:Y:S01]  /*4e90*/  FFMA.FTZ R70, R25, R70, R24 ;  /* 0x0000004619467223 */ /* 0x000fe20000010018 */
[----:B------:R-:W-:Y:S01]  /*4ea0*/  SHF.L.U32 R68, R77, 0x10, RZ ;  /* 0x000000104d447819 */ /* 0x000fe200000006ff */
[----:B------:R-:W-:Y:S01]  /*4eb0*/  IMAD.U32 R24, R65, 0x10000, RZ ;  /* 0x0001000041187824 */ /* 0x000fe200078e00ff */
[----:B------:R-:W-:-:S02]  /*4ec0*/  SHF.L.U32 R67, R67, 0x10, RZ ;  /* 0x0000001043437819 */ /* 0x000fc400000006ff */
[----:B------:R-:W-:Y:S01]  /*4ed0*/  PRMT R75, R75, 0x7632, R75 ;  /* 0x000076324b4b7816 */ /* 0x000fe2000000004b */
[----:B------:R-:W-:Y:S01]  /*4ee0*/  FFMA.FTZ R65, R33, R68, R70 ;  /* 0x0000004421417223 */ /* 0x000fe20000010046 */
[----:B------:R-:W-:Y:S01]  /*4ef0*/  FFMA.FTZ R105, R35, R24, R105 ;  /* 0x0000001823697223 */ /* 0x000fe20000010069 */
[C---:B------:R-:W-:Y:S02]  /*4f00*/  PRMT R24, R78.reuse, 0x7632, R24 ;  /* 0x000076324e187816 */ /* 0x040fe40000000018 */
[----:B------:R-:W-:Y:S01]  /*4f10*/  SHF.L.U32 R78, R78, 0x10, RZ ;  /* 0x000000104e4e7819 */ /* 0x000fe200000006ff */
[----:B------:R-:W-:Y:S01]  /*4f20*/  FFMA.FTZ R72, R32, R67, R65 ;  /* 0x0000004320487223 */ /* 0x000fe20000010041 */
[----:B------:R-:W-:Y:S02]  /*4f30*/  PRMT R73, R80, 0x7632, R73 ;  /* 0x0000763250497816 */ /* 0x000fe40000000049 */
[----:B------:R-:W-:Y:S02]  /*4f40*/  SHF.L.U32 R64, R64, 0x10, RZ ;  /* 0x0000001040407819 */ /* 0x000fe400000006ff */
[----:B------:R-:W-:-:S02]  /*4f50*/  SHF.L.U32 R66, R75, 0x10, RZ ;  /* 0x000000104b427819 */ /* 0x000fc400000006ff */
[----:B------:R-:W-:Y:S01]  /*4f60*/  SHF.L.U32 R80, R80, 0x10, RZ ;  /* 0x0000001050507819 */ /* 0x000fe200000006ff */
[----:B------:R-:W-:Y:S01]  /*4f70*/  FFMA.FTZ R71, R27, R78, R72 ;  /* 0x0000004e1b477223 */ /* 0x000fe20000010048 */
[----:B------:R-:W-:Y:S01]  /*4f80*/  SHF.L.U32 R72, R73, 0x10, RZ ;  /* 0x0000001049487819 */ /* 0x000fe200000006ff */
[C---:B------:R-:W-:Y:S01]  /*4f90*/  FFMA.FTZ R94, R35.reuse, R64, R94 ;  /* 0x00000040235e7223 */ /* 0x040fe2000001005e */
[----:B------:R-:W-:Y:S01]  /*4fa0*/  FFMA.FTZ R93, R35, R66, R93 ;  /* 0x00000042235d7223 */ /* 0x000fe2000001005d */
[----:B------:R-:W-:Y:S01]  /*4fb0*/  FFMA.FTZ R26, R3, R80, R26 ;  /* 0x00000050031a7223 */ /* 0x000fe2000001001a */
[----:B------:R-:W5:Y:S01]  /*4fc0*/  LDG.E.128 R64, desc[UR6][R100.64+0x28800] ;  /* 0x0288000664407981 */ /* 0x000f62000c1e1d00 */
[----:B------:R-:W-:Y:S02]  /*4fd0*/  SHF.L.U32 R69, R24, 0x10, RZ ;  /* 0x0000001018457819 */ /* 0x000fe400000006ff */
[C---:B------:R-:W-:Y:S01]  /*4fe0*/  PRMT R73, R84.reuse, 0x7632, R73 ;  /* 0x0000763254497816 */ /* 0x040fe20000000049 */
[----:B------:R-:W-:Y:S01]  /*4ff0*/  FFMA.FTZ R72, R25, R72, R26 ;  /* 0x0000004819487223 */ /* 0x000fe2000001001a */
[----:B------:R-:W-:-:S02]  /*5000*/  SHF.L.U32 R84, R84, 0x10, RZ ;  /* 0x0000001054547819 */ /* 0x000fc400000006ff */
[----:B------:R-:W-:Y:S01]  /*5010*/  SHF.L.U32 R26, R81, 0x10, RZ ;  /* 0x00000010511a7819 */ /* 0x000fe200000006ff */
[C---:B------:R-:W-:Y:S01]  /*5020*/  IMAD.U32 R70, R79.reuse, 0x10000, RZ ;  /* 0x000100004f467824 */ /* 0x040fe200078e00ff */
[----:B------:R-:W-:Y:S01]  /*5030*/  PRMT R68, R79, 0x7632, R68 ;  /* 0x000076324f447816 */ /* 0x000fe20000000044 */
[----:B------:R-:W-:Y:S01]  /*5040*/  FFMA.FTZ R24, R34, R69, R71 ;  /* 0x0000004522187223 */ /* 0x000fe20000010047 */
[----:B------:R-:W-:Y:S01]  /*5050*/  PRMT R81, R81, 0x7632, R81 ;  /* 0x0000763251517816 */ /* 0x000fe20000000051 */
[----:B------:R-:W-:Y:S02]  /*5060*/  IMAD.U32 R74, R73, 0x10000, RZ ;  /* 0x00010000494a7824 */ /* 0x000fe400078e00ff */
[----:B------:R-:W-:Y:S01]  /*5070*/  FFMA.FTZ R84, R3, R84, R96 ;  /* 0x0000005403547223 */ /* 0x000fe20000010060 */
[----:B------:R-:W-:Y:S01]  /*5080*/  FFMA.FTZ R73, R33, R26, R72 ;  /* 0x0000001a21497223 */ /* 0x000fe20000010048 */
[----:B------:R-:W-:Y:S01]  /*5090*/  SHF.L.U32 R80, R68, 0x10, RZ ;  /* 0x0000001044507819 */ /* 0x000fe200000006ff */
[----:B------:R-:W-:Y:S01]  /*50a0*/  FFMA.FTZ R24, R95, R70, R24 ;  /* 0x000000465f187223 */ /* 0x000fe20000010018 */
[----:B------:R-:W-:Y:S01]  /*50b0*/  SHF.L.U32 R81, R81, 0x10, RZ ;  /* 0x0000001051517819 */ /* 0x000fe200000006ff */
[----:B------:R-:W-:Y:S01]  /*50c0*/  FFMA.FTZ R74, R25, R74, R84 ;  /* 0x0000004a194a7223 */ /* 0x000fe20000010054 */
[C---:B------:R-:W-:Y:S01]  /*50d0*/  SHF.L.U32 R72, R85.reuse, 0x10, RZ ;  /* 0x0000001055487819 */ /* 0x040fe200000006ff */
[----:B------:R-:W5:Y:S01]  /*50e0*/  LDG.E.128 R68, desc[UR6][R100.64+0x2c000] ;  /* 0x02c0000664447981 */ /* 0x000f62000c1e1d00 */
[----:B------:R-:W-:Y:S01]  /*50f0*/  PRMT R85, R85, 0x7632, R85 ;  /* 0x0000763255557816 */ /* 0x000fe20000000055 */
[----:B------:R-:W-:Y:S01]  /*5100*/  FFMA.FTZ R80, R35, R80, R24 ;  /* 0x0000005023507223 */ /* 0x000fe20000010018 */
[----:B------:R-:W-:Y:S01]  /*5110*/  FFMA.FTZ R26, R32, R81, R73 ;  /* 0x00000051201a7223 */ /* 0x000fe20000010049 */
[----:B------:R-:W-:Y:S01]  /*5120*/  FFMA.FTZ R73, R33, R72, R74 ;  /* 0x0000004821497223 */ /* 0x000fe2000001004a */
[----:B------:R-:W-:Y:S01]  /*5130*/  SHF.L.U32 R85, R85, 0x10, RZ ;  /* 0x0000001055557819 */ /* 0x000fe200000006ff */
[C---:B------:R-:W-:Y:S01]  /*5140*/  IMAD.U32 R24, R82.reuse, 0x10000, RZ ;  /* 0x0001000052187824 */ /* 0x040fe200078e00ff */
[----:B------:R-:W-:-:S02]  /*5150*/  PRMT R82, R82, 0x7632, R82 ;  /* 0x0000763252527816 */ /* 0x000fc40000000052 */
[----:B------:R-:W-:Y:S01]  /*5160*/  PRMT R72, R86, 0x7632, R72 ;  /* 0x0000763256487816 */ /* 0x000fe20000000048 */
[----:B------:R-:W-:Y:S01]  /*5170*/  FFMA.FTZ R85, R32, R85, R73 ;  /* 0x0000005520557223 */ /* 0x000fe20000010049 */
[----:B------:R-:W-:Y:S01]  /*5180*/  SHF.L.U32 R86, R86, 0x10, RZ ;  /* 0x0000001056567819 */ /* 0x000fe200000006ff */
[C---:B------:R-:W-:Y:S01]  /*5190*/  FFMA.FTZ R75, R27.reuse, R24, R26 ;  /* 0x000000181b4b7223 */ /* 0x040fe2000001001a */
[----:B------:R-:W-:Y:S02]  /*51a0*/  SHF.L.U32 R73, R82, 0x10, RZ ;  /* 0x0000001052497819 */ /* 0x000fe400000006ff */
[----:B------:R-:W-:Y:S01]  /*51b0*/  SHF.L.U32 R77, R72, 0x10, RZ ;  /* 0x00000010484d7819 */ /* 0x000fe200000006ff */
[----:B------:R-:W-:Y:S01]  /*51c0*/  FFMA.FTZ R86, R27, R86, R85 ;  /* 0x000000561b567223 */ /* 0x000fe20000010055 */
[----:B------:R-:W-:Y:S01]  /*51d0*/  SHF.L.U32 R26, R83, 0x10, RZ ;  /* 0x00000010531a7819 */ /* 0x000fe200000006ff */
[----:B------:R-:W-:Y:S01]  /*51e0*/  FFMA.FTZ R76, R34, R73, R75 ;  /* 0x00000049224c7223 */ /* 0x000fe2000001004b */
[C---:B------:R-:W-:Y:S01]  /*51f0*/  PRMT R79, R20.reuse, 0x7632, R79 ;  /* 0x00007632144f7816 */ /* 0x040fe2000000004f */
[----:B------:R-:W5:Y:S01]  /*5200*/  LDG.E.128 R72, desc[UR6][R100.64+0x2f800] ;  /* 0x02f8000664487981 */ /* 0x000f62000c1e1d00 */
[----:B------:R-:W-:Y:S01]  /*5210*/  SHF.L.U32 R20, R20, 0x10, RZ ;  /* 0x0000001014147819 */ /* 0x000fe200000006ff */
[----:B------:R-:W-:Y:S01]  /*5220*/  FFMA.FTZ R77, R34, R77, R86 ;  /* 0x0000004d224d7223 */ /* 0x000fe20000010056 */
[----:B------:R-:W-:-:S02]  /*5230*/  IMAD.U32 R78, R87, 0x10000, RZ ;  /* 0x00010000574e7824 */ /* 0x000fc400078e00ff */
        /* <DEDUP_REMOVED lines=9> */
[----:B------:R-:W-:Y:S02]  /*52d0*/  SHF.L.U32 R24, R24, 0x10, RZ ;  /* 0x0000001018187819 */ /* 0x000fe400000006ff */
[----:B------:R-:W-:Y:S01]  /*52e0*/  SHF.L.U32 R20, R87, 0x10, RZ ;  /* 0x0000001057147819 */ /* 0x000fe200000006ff */
[----:B------:R-:W-:Y:S01]  /*52f0*/  FFMA.FTZ R33, R33, R78, R76 ;  /* 0x0000004e21217223 */ /* 0x000fe2000001004c */
[----:B------:R-:W-:Y:S01]  /*5300*/  SHF.L.U32 R21, R21, 0x10, RZ ;  /* 0x0000001015157819 */ /* 0x000fe200000006ff */
[C---:B------:R-:W-:Y:S01]  /*5310*/  FFMA.FTZ R81, R35.reuse, R24, R26 ;  /* 0x0000001823517223 */ /* 0x040fe2000001001a */
[C---:B------:R-:W-:Y:S01]  /*5320*/  PRMT R24, R22.reuse, 0x7632, R24 ;  /* 0x0000763216187816 */ /* 0x040fe20000000018 */
[----:B------:R-:W-:Y:S01]  /*5330*/  FFMA.FTZ R3, R35, R20, R77 ;  /* 0x0000001423037223 */ /* 0x000fe2000001004d */
[----:B------:R-:W-:Y:S01]  /*5340*/  SHF.L.U32 R22, R22, 0x10, RZ ;  /* 0x0000001016167819 */ /* 0x000fe200000006ff */
[----:B------:R-:W-:Y:S01]  /*5350*/  FFMA.FTZ R20, R32, R21, R33 ;  /* 0x0000001520147223 */ /* 0x000fe20000010021 */
[----:B------:R-:W-:-:S02]  /*5360*/  PRMT R86, R23, 0x7632, R86 ;  /* 0x0000763217567816 */ /* 0x000fc40000000056 */
[----:B------:R-:W-:Y:S01]  /*5370*/  SHF.L.U32 R26, R23, 0x10, RZ ;  /* 0x00000010171a7819 */ /* 0x000fe200000006ff */
[----:B------:R-:W-:Y:S02]  /*5380*/  FFMA.FTZ R27, R27, R22, R20 ;  /* 0x000000161b1b7223 */ /* 0x000fe40000010014 */
[----:B------:R-:W5:Y:S01]  /*5390*/  LDG.E.128 R20, desc[UR6][R100.64+0x33000] ;  /* 0x0330000664147981 */ /* 0x000f62000c1e1d00 */
[----:B--2---:R-:W-:Y:S01]  /*53a0*/  PRMT R25, R4, 0x7632, R25 ;  /* 0x0000763204197816 */ /* 0x004fe20000000019 */
[----:B------:R-:W-:Y:S01]  /*53b0*/  IMAD.U32 R32, R16, 0x10000, RZ ;  /* 0x0001000010207824 */ /* 0x000fe200078e00ff */
[----:B------:R-:W-:Y:S02]  /*53c0*/  SHF.L.U32 R4, R4, 0x10, RZ ;  /* 0x0000001004047819 */ /* 0x000fe400000006ff */
[----:B------:R-:W-:Y:S02]  /*53d0*/  PRMT R33, R16, 0x7632, R33 ;  /* 0x0000763210217816 */ /* 0x000fe40000000021 */
[----:B------:R-:W-:Y:S01]  /*53e0*/  SHF.L.U32 R16, R25, 0x10, RZ ;  /* 0x0000001019107819 */ /* 0x000fe200000006ff */
[----:B------:R-:W-:Y:S01]  /*53f0*/  FFMA.FTZ R4, R32, R4, R97 ;  /* 0x0000000420047223 */ /* 0x000fe20000010061 */
[----:B------:R-:W-:Y:S01]  /*5400*/  SHF.L.U32 R33, R33, 0x10, RZ ;  /* 0x0000001021217819 */ /* 0x000fe200000006ff */
[----:B------:R-:W-:Y:S01]  /*5410*/  IMAD.U32 R82, R17, 0x10000, RZ ;  /* 0x0001000011527824 */ /* 0x000fe200078e00ff */
[----:B------:R-:W-:-:S02]  /*5420*/  SHF.L.U32 R25, R24, 0x10, RZ ;  /* 0x0000001018197819 */ /* 0x000fc400000006ff */
[----:B------:R-:W-:Y:S01]  /*5430*/  SHF.L.U32 R77, R5, 0x10, RZ ;  /* 0x00000010054d7819 */ /* 0x000fe200000006ff */
[----:B------:R-:W-:Y:S01]  /*5440*/  FFMA.FTZ R79, R33, R16, R4 ;  /* 0x00000010214f7223 */ /* 0x000fe20000010004 */
[----:B------:R-:W-:Y:S02]  /*5450*/  PRMT R5, R5, 0x7632, R5 ;  /* 0x0000763205057816 */ /* 0x000fe40000000005 */
[----:B------:R-:W-:Y:S01]  /*5460*/  PRMT R17, R17, 0x7632, R17 ;  /* 0x0000763211117816 */ /* 0x000fe20000000011 */
[----:B------:R-:W-:Y:S01]  /*5470*/  FFMA.FTZ R4, R34, R25, R27 ;  /* 0x0000001922047223 */ /* 0x000fe2000001001b */
[----:B------:R-:W-:Y:S01]  /*5480*/  SHF.L.U32 R5, R5, 0x10, RZ ;  /* 0x0000001005057819 */ /* 0x000fe200000006ff */
[----:B------:R-:W-:Y:S01]  /*5490*/  FFMA.FTZ R77, R82, R77, R79 ;  /* 0x0000004d524d7223 */ /* 0x000fe2000001004f */
[----:B------:R-:W-:Y:S02]  /*54a0*/  SHF.L.U32 R34, R17, 0x10, RZ ;  /* 0x0000001011227819 */ /* 0x000fe400000006ff */
[----:B------:R-:W-:-:S02]  /*54b0*/  PRMT R16, R6, 0x7632, R16 ;  /* 0x0000763206107816 */ /* 0x000fc40000000010 */
[----:B------:R-:W-:Y:S02]  /*54c0*/  SHF.L.U32 R24, R6, 0x10, RZ ;  /* 0x0000001006187819 */ /* 0x000fe400000006ff */
[C---:B------:R-:W-:Y:S02]  /*54d0*/  PRMT R84, R18.reuse, 0x7632, R84 ;  /* 0x0000763212547816 */ /* 0x040fe40000000054 */
[----:B------:R-:W-:Y:S01]  /*54e0*/  SHF.L.U32 R83, R18, 0x10, RZ ;  /* 0x0000001012537819 */ /* 0x000fe200000006ff */
[----:B------:R-:W-:Y:S01]  /*54f0*/  FFMA.FTZ R18, R34, R5, R77 ;  /* 0x0000000522127223 */ /* 0x000fe2000001004d */
[--C-:B------:R-:W-:Y:S01]  /*5500*/  FFMA.FTZ R6, R95, R26, R4.reuse ;  /* 0x0000001a5f067223 */ /* 0x100fe20000010004 */
[----:B------:R-:W-:Y:S01]  /*5510*/  IMAD.U32 R5, R16, 0x10000, RZ ;  /* 0x0001000010057824 */ /* 0x000fe200078e00ff */
[C---:B---3--:R-:W-:Y:S01]  /*5520*/  PRMT R4, R8.reuse, 0x7632, R4 ;  /* 0x0000763208047816 */ /* 0x048fe20000000004 */
[----:B------:R-:W2:Y:S01]  /*5530*/  LDG.E.128 R76, desc[UR6][R102.64+0x2800] ;  /* 0x00280006664c7981 */ /* 0x000ea2000c1e1d00 */
[----:B------:R-:W-:Y:S01]  /*5540*/  SHF.L.U32 R16, R8, 0x10, RZ ;  /* 0x0000001008107819 */ /* 0x000fe200000006ff */
[----:B------:R-:W-:Y:S01]  /*5550*/  FFMA.FTZ R17, R83, R24, R18 ;  /* 0x0000001853117223 */ /* 0x000fe20000010012 */
[----:B------:R-:W-:Y:S01]  /*5560*/  SHF.L.U32 R84, R84, 0x10, RZ ;  /* 0x0000001054547819 */ /* 0x000fe200000006ff */
[----:B------:R-:W3:Y:S01]  /*5570*/  LDG.E.128 R24, desc[UR6][R100.64+0x2800] ;  /* 0x0028000664187981 */ /* 0x000ee2000c1e1d00 */
        /* <DEDUP_REMOVED lines=8> */
[--C-:B------:R-:W-:Y:S02]  /*5600*/  FFMA.FTZ R5, R85, R4, R8.reuse ;  /* 0x0000000455057223 */ /* 0x100fe40000010008 */
[----:B------:R-:W-:Y:S01]  /*5610*/  FFMA.FTZ R17, R82, R17, R87 ;  /* 0x0000001152117223 */ /* 0x000fe20000010057 */
[----:B------:R-:W-:Y:S02]  /*5620*/  PRMT R19, R19, 0x7632, R19 ;  /* 0x0000763213137816 */ /* 0x000fe40000000013 */
[----:B------:R-:W-:Y:S02]  /*5630*/  PRMT R7, R7, 0x7632, R7 ;  /* 0x0000763207077816 */ /* 0x000fe40000000007 */
[C---:B----4-:R-:W-:Y:S02]  /*5640*/  PRMT R8, R28.reuse, 0x7632, R8 ;  /* 0x000076321c087816 */ /* 0x050fe40000000008 */
[----:B------:R-:W-:-:S02]  /*5650*/  SHF.L.U32 R87, R28, 0x10, RZ ;  /* 0x000000101c577819 */ /* 0x000fc400000006ff */
[----:B------:R-:W-:Y:S02]  /*5660*/  SHF.L.U32 R9, R9, 0x10, RZ ;  /* 0x0000001009097819 */ /* 0x000fe400000006ff */
        /* <DEDUP_REMOVED lines=10> */
[----:B------:R-:W-:Y:S01]  /*5710*/  FFMA.FTZ R17, R33, R8, R104 ;  /* 0x0000000821117223 */ /* 0x000fe20000010068 */
[C---:B------:R-:W-:Y:S01]  /*5720*/  SHF.L.U32 R8, R10.reuse, 0x10, RZ ;  /* 0x000000100a087819 */ /* 0x040fe200000006ff */
[----:B------:R-:W4:Y:S01]  /*5730*/  LDG.E.128 R4, desc[UR6][R100.64+0x6000] ;  /* 0x0060000664047981 */ /* 0x000f22000c1e1d00 */
        /* <DEDUP_REMOVED lines=8> */
[----:B------:R-:W-:-:S02]  /*57c0*/  PRMT R16, R11, 0x7632, R16 ;  /* 0x000076320b107816 */ /* 0x000fc40000000010 */
[----:B------:R-:W-:Y:S02]  /*57d0*/  SHF.L.U32 R18, R11, 0x10, RZ ;  /* 0x000000100b127819 */ /* 0x000fe400000006ff */
[C---:B-----5:R-:W-:Y:S01]  /*57e0*/  PRMT R95, R12.reuse, 0x7632, R95 ;  /* 0x000076320c5f7816 */ /* 0x060fe2000000005f */
[----:B------:R-:W5:Y:S01]  /*57f0*/  LDG.E.128 R8, desc[UR6][R100.64+0x9800] ;  /* 0x0098000664087981 */ /* 0x000f62000c1e1d00 */
[----:B------:R-:W-:Y:S01]  /*5800*/  SHF.L.U32 R97, R12, 0x10, RZ ;  /* 0x000000100c617819 */ /* 0x000fe200000006ff */
[----:B------:R-:W-:Y:S01]  /*5810*/  FFMA.FTZ R28, R84, R17, R19 ;  /* 0x00000011541c7223 */ /* 0x000fe20000010013 */
[----:B------:R-:W-:Y:S01]  /*5820*/  FFMA.FTZ R29, R83, R96, R98 ;  /* 0x00000060531d7223 */ /* 0x000fe20000010062 */
[----:B------:R-:W-:Y:S01]  /*5830*/  IMAD.U32 R19, R30, 0x10000, RZ ;  /* 0x000100001e137824 */ /* 0x000fe200078e00ff */
[----:B------:R-:W-:Y:S01]  /*5840*/  SHF.L.U32 R30, R95, 0x10, RZ ;  /* 0x000000105f1e7819 */ /* 0x000fe200000006ff */
[----:B------:R-:W-:Y:S01]  /*5850*/  FFMA.FTZ R88, R32, R97, R88 ;  /* 0x0000006120587223 */ /* 0x000fe20000010058 */
[----:B------:R-:W-:Y:S01]  /*5860*/  FFMA.FTZ R17, R85, R18, R28 ;  /* 0x0000001255117223 */ /* 0x000fe2000001001c */
[----:B------:R-:W-:Y:S01]  /*5870*/  SHF.L.U32 R95, R16, 0x10, RZ ;  /* 0x00000010105f7819 */ /* 0x000fe200000006ff */
[----:B------:R-:W-:Y:S01]  /*5880*/  FFMA.FTZ R28, R84, R19, R29 ;  /* 0x00000013541c7223 */ /* 0x000fe2000001001d */
[----:B------:R-:W-:Y:S01]  /*5890*/  PRMT R16, R13, 0x7632, R16 ;  /* 0x000076320d107816 */ /* 0x000fe20000000010 */
[----:B------:R-:W-:Y:S01]  /*58a0*/  FFMA.FTZ R29, R33, R30, R88 ;  /* 0x0000001e211d7223 */ /* 0x000fe20000010058 */
[----:B------:R-:W-:-:S02]  /*58b0*/  SHF.L.U32 R19, R13, 0x10, RZ ;  /* 0x000000100d137819 */ /* 0x000fc400000006ff */
[C---:B------:R-:W-:Y:S01]  /*58c0*/  PRMT R12, R31.reuse, 0x7632, R12 ;  /* 0x000076321f0c7816 */ /* 0x040fe2000000000c */
[----:B------:R-:W-:Y:S01]  /*58d0*/  FFMA.FTZ R95, R86, R95, R17 ;  /* 0x0000005f565f7223 */ /* 0x000fe20000010011 */
[----:B------:R-:W-:Y:S01]  /*58e0*/  SHF.L.U32 R18, R31, 0x10, RZ ;  /* 0x000000101f127819 */ /* 0x000fe200000006ff */
[----:B------:R-:W-:Y:S01]  /*58f0*/  FFMA.FTZ R19, R82, R19, R29 ;  /* 0x0000001352137223 */ /* 0x000fe2000001001d */
[----:B------:R-:W-:Y:S01]  /*5900*/  SHF.L.U32 R17, R16, 0x10, RZ ;  /* 0x0000001010117819 */ /* 0x000fe200000006ff */
[----:B------:R-:W-:Y:S01]  /*5910*/  IMAD.U32 R13, R12, 0x10000, RZ ;  /* 0x000100000c0d7824 */ /* 0x000fe200078e00ff */
[C---:B------:R-:W-:Y:S01]  /*5920*/  PRMT R12, R14.reuse, 0x7632, R12 ;  /* 0x000076320e0c7816 */ /* 0x040fe2000000000c */
[--C-:B------:R-:W-:Y:S01]  /*5930*/  FFMA.FTZ R18, R85, R18, R28.reuse ;  /* 0x0000001255127223 */ /* 0x100fe2000001001c */
[----:B------:R-:W-:Y:S01]  /*5940*/  SHF.L.U32 R14, R14, 0x10, RZ ;  /* 0x000000100e0e7819 */ /* 0x000fe200000006ff */
[----:B------:R-:W-:Y:S01]  /*5950*/  FFMA.FTZ R16, R34, R17, R19 ;  /* 0x0000001122107223 */ /* 0x000fe20000010013 */
[----:B------:R-:W-:Y:S01]  /*5960*/  PRMT R28, R36, 0x7632, R28 ;  /* 0x00007632241c7816 */ /* 0x000fe2000000001c */
[----:B------:R-:W-:Y:S01]  /*5970*/  FFMA.FTZ R88, R86, R13, R18 ;  /* 0x0000000d56587223 */ /* 0x000fe20000010012 */
[----:B------:R-:W-:Y:S01]  /*5980*/  SHF.L.U32 R36, R36, 0x10, RZ ;  /* 0x0000001024247819 */ /* 0x000fe200000006ff */
[----:B------:R-:W-:Y:S01]  /*5990*/  FFMA.FTZ R29, R83, R14, R16 ;  /* 0x0000000e531d7223 */ /* 0x000fe20000010010 */
[----:B------:R-:W-:Y:S01]  /*59a0*/  SHF.L.U32 R13, R12, 0x10, RZ ;  /* 0x000000100c0d7819 */ /* 0x000fe200000006ff */
[----:B------:R-:W-:Y:S01]  /*59b0*/  IMAD.U32 R28, R28, 0x10000, RZ ;  /* 0x000100001c1c7824 */ /* 0x000fe200078e00ff */
[----:B------:R-:W5:Y:S01]  /*59c0*/  LDG.E.128 R16, desc[UR6][R100.64+0xd000] ;  /* 0x00d0000664107981 */ /* 0x000f62000c1e1d00 */
[----:B------:R-:W-:-:S02]  /*59d0*/  FFMA.FTZ R36, R32, R36, R89 ;  /* 0x0000002420247223 */ /* 0x000fc40000010059 */
[----:B------:R-:W-:Y:S01]  /*59e0*/  FFMA.FTZ R14, R84, R13, R29 ;  /* 0x0000000d540e7223 */ /* 0x000fe2000001001d */
[----:B------:R-:W-:Y:S01]  /*59f0*/  SHF.L.U32 R13, R37, 0x10, RZ ;  /* 0x00000010250d7819 */ /* 0x000fe200000006ff */
[----:B------:R-:W-:Y:S01]  /*5a00*/  FFMA.FTZ R31, R33, R28, R36 ;  /* 0x0000001c211f7223 */ /* 0x000fe20000010024 */
[----:B------:R-:W-:Y:S02]  /*5a10*/  PRMT R37, R37, 0x7632, R37 ;  /* 0x0000763225257816 */ /* 0x000fe40000000025 */
[----:B------:R-:W-:Y:S01]  /*5a20*/  PRMT R28, R15, 0x7632, R28 ;  /* 0x000076320f1c7816 */ /* 0x000fe2000000001c */
[----:B------:R-:W-:Y:S01]  /*5a30*/  FFMA.FTZ R31, R82, R13, R31 ;  /* 0x0000000d521f7223 */ /* 0x000fe2000001001f */
[----:B------:R-:W-:Y:S02]  /*5a40*/  SHF.L.U32 R37, R37, 0x10, RZ ;  /* 0x0000001025257819 */ /* 0x000fe400000006ff */
[----:B------:R-:W-:Y:S01]  /*5a50*/  SHF.L.U32 R12, R15, 0x10, RZ ;  /* 0x000000100f0c7819 */ /* 0x000fe200000006ff */
[----:B------:R-:W-:Y:S01]  /*5a60*/  IMAD.U32 R89, R28, 0x10000, RZ ;  /* 0x000100001c597824 */ /* 0x000fe200078e00ff */
[----:B------:R-:W-:-:S02]  /*5a70*/  PRMT R36, R40, 0x7632, R36 ;  /* 0x0000763228247816 */ /* 0x000fc40000000024 */
        /* <DEDUP_REMOVED lines=8> */
[----:B------:R-:W5:Y:S01]  /*5b00*/  LDG.E.128 R12, desc[UR6][R100.64+0x10800] ;  /* 0x01080006640c7981 */ /* 0x000f62000c1e1d00 */
[----:B------:R-:W-:Y:S01]  /*5b10*/  FFMA.FTZ R89, R86, R89, R29 ;  /* 0x0000005956597223 */ /* 0x000fe2000001001d */
[----:B------:R-:W-:Y:S01]  /*5b20*/  PRMT R28, R41, 0x7632, R28 ;  /* 0x00007632291c7816 */ /* 0x000fe2000000001c */
[----:B------:R-:W-:Y:S01]  /*5b30*/  FFMA.FTZ R97, R33, R36, R92 ;  /* 0x0000002421617223 */ /* 0x000fe2000001005c */
[----:B------:R-:W-:-:S02]  /*5b40*/  SHF.L.U32 R41, R41, 0x10, RZ ;  /* 0x0000001029297819 */ /* 0x000fc400000006ff */
[----:B------:R-:W-:Y:S01]  /*5b50*/  SHF.L.U32 R29, R38, 0x10, RZ ;  /* 0x00000010261d7819 */ /* 0x000fe200000006ff */
[C---:B------:R-:W-:Y:S01]  /*5b60*/  IMAD.U32 R38, R39.reuse, 0x10000, RZ ;  /* 0x0001000027267824 */ /* 0x040fe200078e00ff */
[----:B------:R-:W-:Y:S01]  /*5b70*/  SHF.L.U32 R37, R28, 0x10, RZ ;  /* 0x000000101c257819 */ /* 0x000fe200000006ff */
[----:B------:R-:W-:Y:S02]  /*5b80*/  FFMA.FTZ R97, R82, R41, R97 ;  /* 0x0000002952617223 */ /* 0x000fe40000010061 */
[----:B------:R-:W-:Y:S01]  /*5b90*/  FFMA.FTZ R40, R84, R29, R31 ;  /* 0x0000001d54287223 */ /* 0x000fe2000001001f */
[----:B------:R-:W-:Y:S01]  /*5ba0*/  PRMT R41, R42, 0x7632, R41 ;  /* 0x000076322a297816 */ /* 0x000fe20000000029 */
[----:B------:R-:W-:Y:S01]  /*5bb0*/  FFMA.FTZ R92, R34, R37, R97 ;  /* 0x00000025225c7223 */ /* 0x000fe20000010061 */
[----:B------:R-:W-:Y:S01]  /*5bc0*/  PRMT R36, R39, 0x7632, R36 ;  /* 0x0000763227247816 */ /* 0x000fe20000000024 */
[--C-:B------:R-:W-:Y:S01]  /*5bd0*/  FFMA.FTZ R39, R85, R38, R40.reuse ;  /* 0x0000002655277223 */ /* 0x100fe20000010028 */
[----:B------:R-:W-:Y:S01]  /*5be0*/  SHF.L.U32 R42, R42, 0x10, RZ ;  /* 0x000000102a2a7819 */ /* 0x000fe200000006ff */
[----:B------:R-:W5:Y:S01]  /*5bf0*/  LDG.E.128 R28, desc[UR6][R100.64+0x14000] ;  /* 0x01400006641c7981 */ /* 0x000f62000c1e1d00 */
        /* <DEDUP_REMOVED lines=9> */
[C---:B------:R-:W-:Y:S01]  /*5c90*/  SHF.L.U32 R97, R48.reuse, 0x10, RZ ;  /* 0x0000001030617819 */ /* 0x040fe200000006ff */
[----:B------:R-:W-:Y:S01]  /*5ca0*/  FFMA.FTZ R99, R33, R40, R44 ;  /* 0x0000002821637223 */ /* 0x000fe2000001002c */
[----:B------:R-:W-:Y:S01]  /*5cb0*/  PRMT R48, R48, 0x7632, R48 ;  /* 0x0000763230307816 */ /* 0x000fe20000000030 */
[----:B------:R-:W-:Y:S01]  /*5cc0*/  FFMA.FTZ R91, R86, R37, R39 ;  /* 0x00000025565b7223 */ /* 0x000fe20000010027 */
[----:B------:R-:W-:Y:S01]  /*5cd0*/  PRMT R40, R45, 0x7632, R40 ;  /* 0x000076322d287816 */ /* 0x000fe20000000028 */
[----:B------:R-:W-:Y:S01]  /*5ce0*/  FFMA.FTZ R41, R85, R36, R38 ;  /* 0x0000002455297223 */ /* 0x000fe20000010026 */
[----:B------:R-:W-:Y:S01]  /*5cf0*/  SHF.L.U32 R45, R45, 0x10, RZ ;  /* 0x000000102d2d7819 */ /* 0x000fe200000006ff */
[----:B------:R-:W5:Y:S01]  /*5d00*/  LDG.E.128 R36, desc[UR6][R100.64+0x17800] ;  /* 0x0178000664247981 */ /* 0x000f62000c1e1d00 */
[----:B------:R-:W-:Y:S01]  /*5d10*/  PRMT R43, R43, 0x7632, R43 ;  /* 0x000076322b2b7816 */ /* 0x000fe2000000002b */
[----:B------:R-:W-:Y:S01]  /*5d20*/  FFMA.FTZ R90, R32, R97, R90 ;  /* 0x00000061205a7223 */ /* 0x000fe2000001005a */
[----:B------:R-:W-:Y:S01]  /*5d30*/  IMAD.U32 R48, R48, 0x10000, RZ ;  /* 0x0001000030307824 */ /* 0x000fe200078e00ff */
[----:B------:R-:W-:Y:S01]  /*5d40*/  SHF.L.U32 R97, R40, 0x10, RZ ;  /* 0x0000001028617819 */ /* 0x000fe200000006ff */
[----:B------:R-:W-:Y:S01]  /*5d50*/  FFMA.FTZ R45, R82, R45, R99 ;  /* 0x0000002d522d7223 */ /* 0x000fe20000010063 */
[----:B------:R-:W-:Y:S01]  /*5d60*/  SHF.L.U32 R99, R49, 0x10, RZ ;  /* 0x0000001031637819 */ /* 0x000fe200000006ff */
[----:B------:R-:W-:Y:S01]  /*5d70*/  FFMA.FTZ R107, R33, R48, R90 ;  /* 0x00000030216b7223 */ /* 0x000fe2000001005a */
[----:B------:R-:W-:-:S02]  /*5d80*/  PRMT R49, R49, 0x7632, R49 ;  /* 0x0000763231317816 */ /* 0x000fc40000000031 */
[----:B------:R-:W-:Y:S01]  /*5d90*/  SHF.L.U32 R43, R43, 0x10, RZ ;  /* 0x000000102b2b7819 */ /* 0x000fe200000006ff */
[----:B------:R-:W-:Y:S01]  /*5da0*/  FFMA.FTZ R42, R34, R97, R45 ;  /* 0x00000061222a7223 */ /* 0x000fe2000001002d */
[----:B------:R-:W-:Y:S01]  /*5db0*/  SHF.L.U32 R40, R46, 0x10, RZ ;  /* 0x000000102e287819 */ /* 0x000fe200000006ff */
[----:B------:R-:W-:Y:S01]  /*5dc0*/  FFMA.FTZ R99, R82, R99, R107 ;  /* 0x0000006352637223 */ /* 0x000fe2000001006b */
[----:B------:R-:W-:Y:S01]  /*5dd0*/  PRMT R46, R46, 0x7632, R46 ;  /* 0x000076322e2e7816 */ /* 0x000fe2000000002e */
[----:B------:R-:W-:Y:S02]  /*5de0*/  IMAD.U32 R49, R49, 0x10000, RZ ;  /* 0x0001000031317824 */ /* 0x000fe400078e00ff */
[----:B------:R-:W-:Y:S01]  /*5df0*/  FFMA.FTZ R90, R86, R43, R41 ;  /* 0x0000002b565a7223 */ /* 0x000fe20000010029 */
[----:B------:R-:W-:Y:S01]  /*5e00*/  FFMA.FTZ R43, R83, R40, R42 ;  /* 0x00000028532b7223 */ /* 0x000fe2000001002a */
[----:B------:R-:W-:Y:S01]  /*5e10*/  PRMT R40, R50, 0x7632, R40 ;  /* 0x0000763232287816 */ /* 0x000fe20000000028 */
[----:B------:R-:W-:Y:S01]  /*5e20*/  FFMA.FTZ R42, R34, R49, R99 ;  /* 0x00000031222a7223 */ /* 0x000fe20000010063 */
[----:B------:R-:W-:-:S02]  /*5e30*/  SHF.L.U32 R41, R46, 0x10, RZ ;  /* 0x000000102e297819 */ /* 0x000fc400000006ff */
[----:B------:R-:W-:Y:S01]  /*5e40*/  SHF.L.U32 R50, R50, 0x10, RZ ;  /* 0x0000001032327819 */ /* 0x000fe200000006ff */
[----:B------:R-:W-:Y:S01]  /*5e50*/  IMAD.U32 R45, R40, 0x10000, RZ ;  /* 0x00010000282d7824 */ /* 0x000fe200078e00ff */
[C---:B------:R-:W-:Y:S01]  /*5e60*/  PRMT R44, R47.reuse, 0x7632, R44 ;  /* 0x000076322f2c7816 */ /* 0x040fe2000000002c */
[----:B------:R-:W-:Y:S01]  /*5e70*/  FFMA.FTZ R46, R84, R41, R43 ;  /* 0x00000029542e7223 */ /* 0x000fe2000001002b */
[----:B------:R-:W-:Y:S01]  /*5e80*/  SHF.L.U32 R48, R47, 0x10, RZ ;  /* 0x000000102f307819 */ /* 0x000fe200000006ff */
[----:B------:R-:W-:Y:S01]  /*5e90*/  FFMA.FTZ R47, R83, R50, R42 ;  /* 0x00000032532f7223 */ /* 0x000fe2000001002a */
[C---:B------:R-:W-:Y:S01]  /*5ea0*/  SHF.L.U32 R49, R52.reuse, 0x10, RZ ;  /* 0x0000001034317819 */ /* 0x040fe200000006ff */
[----:B------:R-:W5:Y:S01]  /*5eb0*/  LDG.E.128 R40, desc[UR6][R100.64+0x1b000] ;  /* 0x01b0000664287981 */ /* 0x000f62000c1e1d00 */
[----:B------:R-:W-:Y:S01]  /*5ec0*/  PRMT R52, R52, 0x7632, R52 ;  /* 0x0000763234347816 */ /* 0x000fe20000000034 */
[----:B------:R-:W-:Y:S01]  /*5ed0*/  FFMA.FTZ R45, R84, R45, R47 ;  /* 0x0000002d542d7223 */ /* 0x000fe2000001002f */
        /* <DEDUP_REMOVED lines=24> */
[C---:B------:R-:W-:Y:S01]  /*6060*/  IMAD.U32 R53, R57.reuse, 0x10000, RZ ;  /* 0x0001000039357824 */ /* 0x040fe200078e00ff */
[----:B------:R-:W-:-:S02]  /*6070*/  PRMT R57, R57, 0x7632, R57 ;  /* 0x0000763239397816 */ /* 0x000fc40000000039 */
[----:B------:R-:W-:Y:S01]  /*6080*/  SHF.L.U32 R49, R54, 0x10, RZ ;  /* 0x0000001036317819 */ /* 0x000fe200000006ff */
[----:B------:R-:W-:Y:S01]  /*6090*/  FFMA.FTZ R51, R83, R48, R50 ;  /* 0x0000003053337223 */ /* 0x000fe20000010032 */
[----:B------:R-:W-:Y:S01]  /*60a0*/  SHF.L.U32 R57, R57, 0x10, RZ ;  /* 0x0000001039397819 */ /* 0x000fe200000006ff */
[----:B------:R-:W-:Y:S01]  /*60b0*/  FFMA.FTZ R53, R82, R53, R97 ;  /* 0x0000003552357223 */ /* 0x000fe20000010061 */
[----:B------:R-:W-:Y:S01]  /*60c0*/  SHF.L.U32 R54, R58, 0x10, RZ ;  /* 0x000000103a367819 */ /* 0x000fe200000006ff */
[----:B------:R-:W-:Y:S01]  /*60d0*/  FFMA.FTZ R50, R84, R49, R51 ;  /* 0x0000003154327223 */ /* 0x000fe20000010033 */
[C---:B------:R-:W-:Y:S01]  /*60e0*/  SHF.L.U32 R48, R55.reuse, 0x10, RZ ;  /* 0x0000001037307819 */ /* 0x040fe200000006ff */
[----:B------:R-:W-:Y:S01]  /*60f0*/  IMAD.U32 R49, R60, 0x10000, RZ ;  /* 0x000100003c317824 */ /* 0x000fe200078e00ff */
[----:B------:R-:W-:Y:S01]  /*6100*/  PRMT R58, R58, 0x7632, R58 ;  /* 0x000076323a3a7816 */ /* 0x000fe2000000003a */
[----:B------:R-:W-:Y:S01]  /*6110*/  FFMA.FTZ R56, R34, R57, R53 ;  /* 0x0000003922387223 */ /* 0x000fe20000010035 */
[----:B------:R-:W-:Y:S01]  /*6120*/  PRMT R52, R55, 0x7632, R52 ;  /* 0x0000763237347816 */ /* 0x000fe20000000034 */
[----:B------:R-:W-:Y:S01]  /*6130*/  FFMA.FTZ R53, R85, R48, R50 ;  /* 0x0000003055357223 */ /* 0x000fe20000010032 */
[----:B------:R-:W-:Y:S01]  /*6140*/  SHF.L.U32 R55, R58, 0x10, RZ ;  /* 0x000000103a377819 */ /* 0x000fe200000006ff */
[----:B------:R-:W-:Y:S01]  /*6150*/  FFMA.FTZ R58, R32, R49, R93 ;  /* 0x00000031203a7223 */ /* 0x000fe2000001005d */
[----:B------:R-:W-:Y:S01]  /*6160*/  PRMT R60, R60, 0x7632, R60 ;  /* 0x000076323c3c7816 */ /* 0x000fe2000000003c */
[----:B------:R-:W5:Y:S01]  /*6170*/  LDG.E.128 R48, desc[UR6][R100.64+0x22000] ;  /* 0x0220000664307981 */ /* 0x000f62000c1e1d00 */
[----:B------:R-:W-:-:S02]  /*6180*/  FFMA.FTZ R57, R83, R54, R56 ;  /* 0x0000003653397223 */ /* 0x000fc40000010038 */
[----:B------:R-:W-:Y:S02]  /*6190*/  SHF.L.U32 R60, R60, 0x10, RZ ;  /* 0x000000103c3c7819 */ /* 0x000fe400000006ff */
[----:B------:R-:W-:Y:S01]  /*61a0*/  FFMA.FTZ R56, R84, R55, R57 ;  /* 0x0000003754387223 */ /* 0x000fe20000010039 */
[----:B------:R-:W-:Y:S02]  /*61b0*/  SHF.L.U32 R54, R59, 0x10, RZ ;  /* 0x000000103b367819 */ /* 0x000fe400000006ff */
[----:B------:R-:W-:Y:S01]  /*61c0*/  SHF.L.U32 R55, R61, 0x10, RZ ;  /* 0x000000103d377819 */ /* 0x000fe200000006ff */
[----:B------:R-:W-:Y:S01]  /*61d0*/  FFMA.FTZ R57, R33, R60, R58 ;  /* 0x0000003c21397223 */ /* 0x000fe2000001003a */
[----:B------:R-:W-:Y:S02]  /*61e0*/  PRMT R59, R59, 0x7632, R59 ;  /* 0x000076323b3b7816 */ /* 0x000fe4000000003b */
[----:B------:R-:W-:Y:S01]  /*61f0*/  PRMT R61, R61, 0x7632, R61 ;  /* 0x000076323d3d7816 */ /* 0x000fe2000000003d */
[----:B------:R-:W-:Y:S01]  /*6200*/  FFMA.FTZ R54, R85, R54, R56 ;  /* 0x0000003655367223 */ /* 0x000fe20000010038 */
[----:B------:R-:W-:Y:S01]  /*6210*/  FFMA.FTZ R55, R82, R55, R57 ;  /* 0x0000003752377223 */ /* 0x000fe20000010039 */
[----:B------:R-:W-:Y:S01]  /*6220*/  SHF.L.U32 R59, R59, 0x10, RZ ;  /* 0x000000103b3b7819 */ /* 0x000fe200000006ff */
[----:B------:R-:W-:Y:S01]  /*6230*/  IMAD.U32 R93, R52, 0x10000, RZ ;  /* 0x00010000345d7824 */ /* 0x000fe200078e00ff */
[----:B------:R-:W-:-:S02]  /*6240*/  SHF.L.U32 R61, R61, 0x10, RZ ;  /* 0x000000103d3d7819 */ /* 0x000fc400000006ff */
[----:B------:R-:W-:Y:S01]  /*6250*/  SHF.L.U32 R57, R64, 0x10, RZ ;  /* 0x0000001040397819 */ /* 0x000fe200000006ff */
[----:B------:R-:W-:Y:S01]  /*6260*/  FFMA.FTZ R93, R86, R93, R53 ;  /* 0x0000005d565d7223 */ /* 0x000fe20000010035 */
[----:B------:R-:W-:Y:S01]  /*6270*/  PRMT R64, R64, 0x7632, R64 ;  /* 0x0000763240407816 */ /* 0x000fe20000000040 */
[----:B------:R-:W-:Y:S01]  /*6280*/  FFMA.FTZ R96, R86, R59, R54 ;  /* 0x0000003b56607223 */ /* 0x000fe20000010036 */
[----:B------:R-:W-:Y:S01]  /*6290*/  FFMA.FTZ R58, R34, R61, R55 ;  /* 0x0000003d223a7223 */ /* 0x000fe20000010037 */
[C---:B------:R-:W-:Y:S01]  /*62a0*/  IMAD.U32 R56, R62.reuse, 0x10000, RZ ;  /* 0x000100003e387824 */ /* 0x040fe200078e00ff */
        /* <DEDUP_REMOVED lines=8> */
[----:B------:R-:W-:Y:S02]  /*6330*/  PRMT R65, R65, 0x7632, R65 ;  /* 0x0000763241417816 */ /* 0x000fe40000000041 */
[----:B------:R-:W-:Y:S01]  /*6340*/  SHF.L.U32 R58, R63, 0x10, RZ ;  /* 0x000000103f3a7819 */ /* 0x000fe200000006ff */
[----:B------:R-:W-:Y:S01]  /*6350*/  FFMA.FTZ R60, R84, R57, R59 ;  /* 0x00000039543c7223 */ /* 0x000fe2000001003b */
        /* <DEDUP_REMOVED lines=8> */
[----:B------:R-:W-:Y:S01]  /*63e0*/  FFMA.FTZ R60, R32, R57, R81 ;  /* 0x00000039203c7223 */ /* 0x000fe20000010051 */
[C---:B------:R-:W-:Y:S01]  /*63f0*/  IMAD.U32 R62, R66.reuse, 0x10000, RZ ;  /* 0x00010000423e7824 */ /* 0x040fe200078e00ff */
[----:B------:R-:W5:Y:S01]  /*6400*/  LDG.E.128 R56, desc[UR6][R100.64+0x29000] ;  /* 0x0290000664387981 */ /* 0x000f62000c1e1d00 */
[----:B------:R-:W-:-:S02]  /*6410*/  PRMT R66, R66, 0x7632, R66 ;  /* 0x0000763242427816 */ /* 0x000fc40000000042 */
[----:B------:R-:W-:Y:S01]  /*6420*/  SHF.L.U32 R68, R68, 0x10, RZ ;  /* 0x0000001044447819 */ /* 0x000fe200000006ff */
[----:B------:R-:W-:Y:S01]  /*6430*/  IMAD.U32 R81, R69, 0x10000, RZ ;  /* 0x0001000045517824 */ /* 0x000fe200078e00ff */
[----:B------:R-:W-:Y:S01]  /*6440*/  SHF.L.U32 R65, R66, 0x10, RZ ;  /* 0x0000001042417819 */ /* 0x000fe200000006ff */
[----:B------:R-:W-:Y:S01]  /*6450*/  FFMA.FTZ R97, R83, R62, R64 ;  /* 0x0000003e53617223 */ /* 0x000fe20000010040 */
[----:B------:R-:W-:Y:S01]  /*6460*/  PRMT R69, R69, 0x7632, R69 ;  /* 0x0000763245457816 */ /* 0x000fe20000000045 */
[----:B------:R-:W-:Y:S01]  /*6470*/  FFMA.FTZ R99, R33, R68, R60 ;  /* 0x0000004421637223 */ /* 0x000fe2000001003c */
[----:B------:R-:W-:Y:S01]  /*6480*/  FFMA.FTZ R80, R86, R61, R63 ;  /* 0x0000003d56507223 */ /* 0x000fe2000001003f */
[C---:B------:R-:W-:Y:S01]  /*6490*/  PRMT R68, R72.reuse, 0x7632, R68 ;  /* 0x0000763248447816 */ /* 0x040fe20000000044 */
[----:B------:R-:W5:Y:S01]  /*64a0*/  LDG.E.128 R60, desc[UR6][R100.64+0x2c800] ;  /* 0x02c80006643c7981 */ /* 0x000f62000c1e1d00 */
[----:B------:R-:W-:Y:S01]  /*64b0*/  SHF.L.U32 R72, R72, 0x10, RZ ;  /* 0x0000001048487819 */ /* 0x000fe200000006ff */
[----:B------:R-:W-:Y:S01]  /*64c0*/  FFMA.FTZ R66, R84, R65, R97 ;  /* 0x0000004154427223 */ /* 0x000fe20000010061 */
[----:B------:R-:W-:Y:S01]  /*64d0*/  SHF.L.U32 R64, R67, 0x10, RZ ;  /* 0x0000001043407819 */ /* 0x000fe200000006ff */
[----:B------:R-:W-:Y:S01]  /*64e0*/  FFMA.FTZ R81, R82, R81, R99 ;  /* 0x0000005152517223 */ /* 0x000fe20000010063 */
[----:B------:R-:W-:Y:S01]  /*64f0*/  SHF.L.U32 R69, R69, 0x10, RZ ;  /* 0x0000001045457819 */ /* 0x000fe200000006ff */
[--C-:B------:R-:W-:Y:S01]  /*6500*/  FFMA.FTZ R72, R32, R72, R3.reuse ;  /* 0x0000004820487223 */ /* 0x100fe20000010003 */
[----:B------:R-:W-:Y:S01]  /*6510*/  PRMT R3, R70, 0x7632, R3 ;  /* 0x0000763246037816 */ /* 0x000fe20000000003 */
[----:B------:R-:W-:Y:S01]  /*6520*/  FFMA.FTZ R65, R85, R64, R66 ;  /* 0x0000004055417223 */ /* 0x000fe20000010042 */
[----:B------:R-:W-:Y:S01]  /*6530*/  SHF.L.U32 R68, R68, 0x10, RZ ;  /* 0x0000001044447819 */ /* 0x000fe200000006ff */
[----:B------:R-:W-:Y:S01]  /*6540*/  FFMA.FTZ R64, R34, R69, R81 ;  /* 0x0000004522407223 */ /* 0x000fe20000010051 */
[----:B------:R-:W-:Y:S01]  /*6550*/  IMAD.U32 R70, R70, 0x10000, RZ ;  /* 0x0001000046467824 */ /* 0x000fe200078e00ff */
        /* <DEDUP_REMOVED lines=9> */
[----:B------:R-:W-:Y:S02]  /*65f0*/  SHF.L.U32 R64, R71, 0x10, RZ ;  /* 0x0000001047407819 */ /* 0x000fe400000006ff */
[----:B------:R-:W-:Y:S01]  /*6600*/  SHF.L.U32 R3, R67, 0x10, RZ ;  /* 0x0000001043037819 */ /* 0x000fe200000006ff */
[C---:B------:R-:W-:Y:S01]  /*6610*/  IMAD.U32 R68, R74.reuse, 0x10000, RZ ;  /* 0x000100004a447824 */ /* 0x040fe200078e00ff */
[----:B------:R-:W-:Y:S01]  /*6620*/  PRMT R74, R74, 0x7632, R74 ;  /* 0x000076324a4a7816 */ /* 0x000fe2000000004a */
[----:B------:R-:W-:Y:S01]  /*6630*/  FFMA.FTZ R70, R34, R73, R81 ;  /* 0x0000004922467223 */ /* 0x000fe20000010051 */
[----:B------:R-:W-:Y:S01]  /*6640*/  PRMT R71, R71, 0x7632, R71 ;  /* 0x0000763247477816 */ /* 0x000fe20000000047 */
[----:B------:R-:W-:Y:S01]  /*6650*/  FFMA.FTZ R64, R85, R64, R66 ;  /* 0x0000004055407223 */ /* 0x000fe20000010042 */
[----:B------:R-:W-:Y:S01]  /*6660*/  FFMA.FTZ R3, R86, R3, R65 ;  /* 0x0000000356037223 */ /* 0x000fe20000010041 */
[----:B------:R-:W-:-:S02]  /*6670*/  SHF.L.U32 R66, R20, 0x10, RZ ;  /* 0x0000001014427819 */ /* 0x000fc400000006ff */
[----:B------:R-:W-:Y:S01]  /*6680*/  PRMT R65, R20, 0x7632, R65 ;  /* 0x0000763214417816 */ /* 0x000fe20000000041 */
[----:B------:R-:W-:Y:S01]  /*6690*/  FFMA.FTZ R69, R83, R68, R70 ;  /* 0x0000004453457223 */ /* 0x000fe20000010046 */
[----:B------:R-:W-:Y:S02]  /*66a0*/  SHF.L.U32 R67, R74, 0x10, RZ ;  /* 0x000000104a437819 */ /* 0x000fe400000006ff */
[----:B------:R-:W-:Y:S01]  /*66b0*/  SHF.L.U32 R71, R71, 0x10, RZ ;  /* 0x0000001047477819 */ /* 0x000fe200000006ff */
[----:B------:R-:W-:Y:S01]  /*66c0*/  FFMA.FTZ R72, R32, R66, R87 ;  /* 0x0000004220487223 */ /* 0x000fe20000010057 */
[----:B------:R-:W-:Y:S02]  /*66d0*/  IMAD.U32 R70, R65, 0x10000, RZ ;  /* 0x0001000041467824 */ /* 0x000fe400078e00ff */
[--C-:B------:R-:W-:Y:S01]  /*66e0*/  FFMA.FTZ R68, R84, R67, R69.reuse ;  /* 0x0000004354447223 */ /* 0x100fe20000010045 */
        /* <DEDUP_REMOVED lines=11> */
[----:B------:R-:W5:Y:S02]  /*67a0*/  LDG.E.128 R68, desc[UR6][R100.64+0x3000] ;  /* 0x0030000664447981 */ /* 0x000f64000c1e1d00 */
[----:B------:R-:W-:-:S02]  /*67b0*/  FFMA.FTZ R34, R34, R73, R81 ;  /* 0x0000004922227223 */ /* 0x000fc40000010051 */
[----:B------:R0:W5:Y:S01]  /*67c0*/  LDG.E.128 R72, desc[UR6][R102.64+0x3000] ;  /* 0x0030000666487981 */ /* 0x000162000c1e1d00 */
[C---:B------:R-:W-:Y:S01]  /*67d0*/  IMAD.U32 R32, R22.reuse, 0x10000, RZ ;  /* 0x0001000016207824 */ /* 0x040fe200078e00ff */
[----:B------:R-:W-:Y:S01]  /*67e0*/  PRMT R22, R22, 0x7632, R22 ;  /* 0x0000763216167816 */ /* 0x000fe20000000016 */
[----:B------:R-:W-:Y:S01]  /*67f0*/  FFMA.FTZ R21, R86, R21, R33 ;  /* 0x0000001556157223 */ /* 0x000fe20000010021 */
[----:B---3--:R-:W-:Y:S01]  /*6800*/  SHF.L.U32 R81, R24, 0x10, RZ ;  /* 0x0000001018517819 */ /* 0x008fe200000006ff */
[----:B------:R-:W-:Y:S01]  /*6810*/  FFMA.FTZ R83, R83, R32, R34 ;  /* 0x0000002053537223 */ /* 0x000fe20000010022 */
[C---:B------:R-:W-:Y:S02]  /*6820*/  PRMT R32, R23.reuse, 0x7632, R32 ;  /* 0x0000763217207816 */ /* 0x040fe40000000020 */
[----:B------:R-:W-:Y:S02]  /*6830*/  SHF.L.U32 R33, R22, 0x10, RZ ;  /* 0x0000001016217819 */ /* 0x000fe400000006ff */
[----:B------:R-:W-:-:S02]  /*6840*/  SHF.L.U32 R34, R23, 0x10, RZ ;  /* 0x0000001017227819 */ /* 0x000fc400000006ff */
[----:B--2---:R-:W-:Y:S02]  /*6850*/  SHF.L.U32 R22, R76, 0x10, RZ ;  /* 0x000000104c167819 */ /* 0x004fe400000006ff */
[----:B------:R-:W-:Y:S02]  /*6860*/  PRMT R24, R24, 0x7632, R24 ;  /* 0x0000763218187816 */ /* 0x000fe40000000018 */
[----:B------:R-:W-:Y:S01]  /*6870*/  PRMT R23, R76, 0x7632, R23 ;  /* 0x000076324c177816 */ /* 0x000fe20000000017 */
[----:B------:R-:W-:Y:S02]  /*6880*/  FFMA.FTZ R98, R22, R81, R35 ;  /* 0x0000005116627223 */ /* 0x000fe40000010023 */
[----:B------:R-:W-:Y:S01]  /*6890*/  IMAD.U32 R24, R24, 0x10000, RZ ;  /* 0x0001000018187824 */ /* 0x000fe200078e00ff */
[----:B------:R-:W-:Y:S01]  /*68a0*/  SHF.L.U32 R23, R23, 0x10, RZ ;  /* 0x0000001017177819 */ /* 0x000fe200000006ff */
[----:B------:R-:W-:Y:S01]  /*68b0*/  FFMA.FTZ R84, R84, R33, R83 ;  /* 0x0000002154547223 */ /* 0x000fe20000010053 */
[----:B------:R-:W-:-:S02]  /*68c0*/  SHF.L.U32 R76, R25, 0x10, RZ ;  /* 0x00000010194c7819 */ /* 0x000fc400000006ff */
[----:B------:R-:W-:Y:S01]  /*68d0*/  SHF.L.U32 R81, R77, 0x10, RZ ;  /* 0x000000104d517819 */ /* 0x000fe200000006ff */
[----:B------:R-:W-:Y:S01]  /*68e0*/  FFMA.FTZ R24, R23, R24, R98 ;  /* 0x0000001817187223 */ /* 0x000fe20000010062 */
[----:B------:R-:W-:Y:S01]  /*68f0*/  PRMT R33, R25, 0x7632, R33 ;  /* 0x0000763219217816 */ /* 0x000fe20000000021 */
[----:B------:R-:W-:Y:S01]  /*6900*/  FFMA.FTZ R25, R85, R34, R84 ;  /* 0x0000002255197223 */ /* 0x000fe20000010054 */
[----:B------:R-:W-:Y:S01]  /*6910*/  PRMT R82, R77, 0x7632, R82 ;  /* 0x000076324d527816 */ /* 0x000fe20000000052 */
[----:B------:R-:W-:Y:S01]  /*6920*/  FFMA.FTZ R35, R81, R76, R24 ;  /* 0x0000004c51237223 */ /* 0x000fe20000010018 */
[----:B------:R-:W-:Y:S02]  /*6930*/  SHF.L.U32 R85, R32, 0x10, RZ ;  /* 0x0000001020557819 */ /* 0x000fe400000006ff */
[----:B------:R-:W-:Y:S01]  /*6940*/  SHF.L.U32 R24, R26, 0x10, RZ ;  /* 0x000000101a187819 */ /* 0x000fe200000006ff */
[----:B------:R-:W-:Y:S01]  /*6950*/  IMAD.U32 R82, R82, 0x10000, RZ ;  /* 0x0001000052527824 */ /* 0x000fe200078e00ff */
[----:B------:R-:W-:-:S02]  /*6960*/  SHF.L.U32 R33, R33, 0x10, RZ ;  /* 0x0000001021217819 */ /* 0x000fc400000006ff */
[----:B------:R-:W-:Y:S01]  /*6970*/  PRMT R26, R26, 0x7632, R26 ;  /* 0x000076321a1a7816 */ /* 0x000fe2000000001a */
[----:B------:R-:W-:Y:S01]  /*6980*/  FFMA.FTZ R85, R86, R85, R25 ;  /* 0x0000005556557223 */ /* 0x000fe20000010019 */
[----:B------:R-:W-:Y:S01]  /*6990*/  SHF.L.U32 R83, R78, 0x10, RZ ;  /* 0x000000104e537819 */ /* 0x000fe200000006ff */
[----:B------:R-:W-:Y:S01]  /*69a0*/  FFMA.FTZ R32, R82, R33, R35 ;  /* 0x0000002152207223 */ /* 0x000fe20000010023 */
[----:B------:R-:W-:Y:S02]  /*69b0*/  SHF.L.U32 R25, R26, 0x10, RZ ;  /* 0x000000101a197819 */ /* 0x000fe400000006ff */
[----:B------:R-:W-:Y:S02]  /*69c0*/  PRMT R84, R78, 0x7632, R84 ;  /* 0x000076324e547816 */ /* 0x000fe40000000054 */
[----:B----4-:R-:W-:Y:S02]  /*69d0*/  SHF.L.U32 R26, R4, 0x10, RZ ;  /* 0x00000010041a7819 */ /* 0x010fe400000006ff */
[----:B------:R-:W-:Y:S01]  /*69e0*/  PRMT R4, R79, 0x7632, R4 ;  /* 0x000076324f047816 */ /* 0x000fe20000000004 */
[----:B------:R-:W-:Y:S01]  /*69f0*/  FFMA.FTZ R33, R83, R24, R32 ;  /* 0x0000001853217223 */ /* 0x000fe20000010020 */
[----:B------:R-:W-:-:S02]  /*6a00*/  IMAD.U32 R84, R84, 0x10000, RZ ;  /* 0x0001000054547824 */ /* 0x000fc400078e00ff */
[----:B------:R-:W-:Y:S02]  /*6a10*/  PRMT R24, R4, 0x7632, R24 ;  /* 0x0000763204187816 */ /* 0x000fe40000000018 */
[----:B------:R-:W-:Y:S01]  /*6a20*/  SHF.L.U32 R86, R79, 0x10, RZ ;  /* 0x000000104f567819 */ /* 0x000fe200000006ff */
[----:B------:R-:W-:Y:S01]  /*6a30*/  FFMA.FTZ R35, R84, R25, R33 ;  /* 0x0000001954237223 */ /* 0x000fe20000010021 */
[----:B-----5:R-:W-:Y:S02]  /*6a40*/  IMAD.U32 R79, R8, 0x10000, RZ ;  /* 0x00010000084f7824 */ /* 0x020fe400078e00ff */
[----:B------:R-:W-:Y:S01]  /*6a50*/  FFMA.FTZ R34, R22, R26, R95 ;  /* 0x0000001a16227223 */ /* 0x000fe2000001005f */
[C---:B------:R-:W-:Y:S02]  /*6a60*/  SHF.L.U32 R33, R27.reuse, 0x10, RZ ;  /* 0x000000101b217819 */ /* 0x040fe400000006ff */
[----:B------:R-:W-:Y:S02]  /*6a70*/  SHF.L.U32 R32, R24, 0x10, RZ ;  /* 0x0000001018207819 */ /* 0x000fe400000006ff */
[----:B------:R-:W-:-:S02]  /*6a80*/  PRMT R8, R27, 0x7632, R8 ;  /* 0x000076321b087816 */ /* 0x000fc40000000008 */
[----:B------:R-:W2:Y:S01]  /*6a90*/  LDG.E.128 R24, desc[UR6][R100.64+0x6800] ;  /* 0x0068000664187981 */ /* 0x000ea2000c1e1d00 */
[----:B------:R-:W-:Y:S01]  /*6aa0*/  FFMA.FTZ R98, R22, R79, R88 ;  /* 0x0000004f16627223 */ /* 0x000fe20000010058 */
[----:B------:R-:W-:Y:S01]  /*6ab0*/  PRMT R79, R8, 0x7632, R79 ;  /* 0x00007632084f7816 */ /* 0x000fe2000000004f */
[----:B------:R-:W-:Y:S01]  /*6ac0*/  FFMA.FTZ R77, R86, R33, R35 ;  /* 0x00000021564d7223 */ /* 0x000fe20000010023 */
[----:B------:R-:W-:Y:S01]  /*6ad0*/  FFMA.FTZ R78, R23, R32, R34 ;  /* 0x00000020174e7223 */ /* 0x000fe20000010022 */
[C---:B------:R-:W-:Y:S01]  /*6ae0*/  SHF.L.U32 R76, R5.reuse, 0x10, RZ ;  /* 0x00000010054c7819 */ /* 0x040fe200000006ff */
[----:B------:R-:W3:Y:S01]  /*6af0*/  LDG.E.128 R32, desc[UR6][R100.64+0x33800] ;  /* 0x0338000664207981 */ /* 0x000ee2000c1e1d00 */
[----:B------:R-:W-:Y:S02]  /*6b00*/  PRMT R5, R5, 0x7632, R5 ;  /* 0x0000763205057816 */ /* 0x000fe40000000005 */
[----:B------:R-:W-:Y:S02]  /*6b10*/  SHF.L.U32 R87, R8, 0x10, RZ ;  /* 0x0000001008577819 */ /* 0x000fe400000006ff */
[----:B------:R-:W-:Y:S01]  /*6b20*/  SHF.L.U32 R8, R79, 0x10, RZ ;  /* 0x000000104f087819 */ /* 0x000fe200000006ff */
[----:B------:R-:W-:Y:S01]  /*6b30*/  FFMA.FTZ R79, R81, R76, R78 ;  /* 0x0000004c514f7223 */ /* 0x000fe2000001004e */
[----:B------:R-:W-:Y:S01]  /*6b40*/  SHF.L.U32 R88, R4, 0x10, RZ ;  /* 0x0000001004587819 */ /* 0x000fe200000006ff */
[----:B------:R-:W-:Y:S01]  /*6b50*/  IMAD.U32 R5, R5, 0x10000, RZ ;  /* 0x0001000005057824 */ /* 0x000fe200078e00ff */
[----:B------:R-:W-:Y:S01]  /*6b60*/  SHF.L.U32 R4, R9, 0x10, RZ ;  /* 0x0000001009047819 */ /* 0x000fe200000006ff */
[----:B------:R-:W-:Y:S01]  /*6b70*/  FFMA.FTZ R8, R23, R8, R98 ;  /* 0x0000000817087223 */ /* 0x000fe20000010062 */
[----:B------:R-:W-:Y:S01]  /*6b80*/  PRMT R9, R9, 0x7632, R9 ;  /* 0x0000763209097816 */ /* 0x000fe20000000009 */
[----:B------:R-:W-:-:S02]  /*6b90*/  FFMA.FTZ R78, R82, R5, R79 ;  /* 0x00000005524e7223 */ /* 0x000fc4000001004f */
[--C-:B------:R-:W-:Y:S01]  /*6ba0*/  FFMA.FTZ R5, R81, R4, R8.reuse ;  /* 0x0000000451057223 */ /* 0x100fe20000010008 */
[----:B------:R-:W-:Y:S02]  /*6bb0*/  SHF.L.U32 R9, R9, 0x10, RZ ;  /* 0x0000001009097819 */ /* 0x000fe400000006ff */
[C---:B------:R-:W-:Y:S02]  /*6bc0*/  SHF.L.U32 R4, R6.reuse, 0x10, RZ ;  /* 0x0000001006047819 */ /* 0x040fe400000006ff */
[----:B------:R-:W-:Y:S01]  /*6bd0*/  PRMT R8, R6, 0x7632, R8 ;  /* 0x0000763206087816 */ /* 0x000fe20000000008 */
[----:B------:R-:W-:Y:S01]  /*6be0*/  FFMA.FTZ R98, R82, R9, R5 ;  /* 0x0000000952627223 */ /* 0x000fe20000010005 */
[----:B------:R-:W-:Y:S01]  /*6bf0*/  FFMA.FTZ R87, R88, R87, R77 ;  /* 0x0000005758577223 */ /* 0x000fe2000001004d */
[--C-:B------:R-:W-:Y:S01]  /*6c00*/  FFMA.FTZ R79, R83, R4, R78.reuse ;  /* 0x00000004534f7223 */ /* 0x100fe2000001004e */
[----:B------:R-:W-:Y:S02]  /*6c10*/  SHF.L.U32 R9, R8, 0x10, RZ ;  /* 0x0000001008097819 */ /* 0x000fe400000006ff */
[C---:B------:R-:W-:Y:S01]  /*6c20*/  PRMT R78, R10.reuse, 0x7632, R78 ;  /* 0x000076320a4e7816 */ /* 0x040fe2000000004e */
[----:B------:R-:W-:Y:S01]  /*6c30*/  IMAD.U32 R10, R10, 0x10000, RZ ;  /* 0x000100000a0a7824 */ /* 0x000fe200078e00ff */
[----:B------:R-:W-:-:S02]  /*6c40*/  PRMT R8, R16, 0x7632, R8 ;  /* 0x0000763210087816 */ /* 0x000fc40000000008 */
[C---:B------:R-:W-:Y:S02]  /*6c50*/  PRMT R76, R7.reuse, 0x7632, R76 ;  /* 0x00007632074c7816 */ /* 0x040fe4000000004c */
[----:B------:R-:W-:Y:S02]  /*6c60*/  SHF.L.U32 R77, R7, 0x10, RZ ;  /* 0x00000010074d7819 */ /* 0x000fe400000006ff */
[----:B------:R-:W-:Y:S01]  /*6c70*/  SHF.L.U32 R16, R16, 0x10, RZ ;  /* 0x0000001010107819 */ /* 0x000fe200000006ff */
[----:B------:R-:W4:Y:S01]  /*6c80*/  LDG.E.128 R4, desc[UR6][R100.64+0xa000] ;  /* 0x00a0000664047981 */ /* 0x000f22000c1e1d00 */
[----:B------:R-:W-:Y:S01]  /*6c90*/  SHF.L.U32 R95, R78, 0x10, RZ ;  /* 0x000000104e5f7819 */ /* 0x000fe200000006ff */
[----:B------:R-:W-:Y:S01]  /*6ca0*/  FFMA.FTZ R10, R83, R10, R98 ;  /* 0x0000000a530a7223 */ /* 0x000fe20000010062 */
[----:B------:R-:W-:Y:S01]  /*6cb0*/  SHF.L.U32 R8, R8, 0x10, RZ ;  /* 0x0000001008087819 */ /* 0x000fe200000006ff */
[----:B------:R-:W-:Y:S01]  /*6cc0*/  FFMA.FTZ R78, R22, R16, R89 ;  /* 0x00000010164e7223 */ /* 0x000fe20000010059 */
[C---:B------:R-:W-:Y:S01]  /*6cd0*/  FFMA.FTZ R9, R84.reuse, R9, R79 ;  /* 0x0000000954097223 */ /* 0x040fe2000001004f */
[----:B------:R-:W-:Y:S01]  /*6ce0*/  FFMA.FTZ R10, R84, R95, R10 ;  /* 0x0000005f540a7223 */ /* 0x000fe2000001000a */
[----:B------:R-:W-:Y:S01]  /*6cf0*/  IMAD.U32 R79, R11, 0x10000, RZ ;  /* 0x000100000b4f7824 */ /* 0x000fe200078e00ff */
[----:B------:R-:W-:Y:S01]  /*6d00*/  SHF.L.U32 R16, R17, 0x10, RZ ;  /* 0x0000001011107819 */ /* 0x000fe200000006ff */
[----:B------:R-:W-:-:S02]  /*6d10*/  FFMA.FTZ R8, R23, R8, R78 ;  /* 0x0000000817087223 */ /* 0x000fc4000001004e */
[----:B------:R-:W-:Y:S02]  /*6d20*/  FFMA.FTZ R10, R86, R79, R10 ;  /* 0x0000004f560a7223 */ /* 0x000fe4000001000a */
[--C-:B------:R-:W-:Y:S01]  /*6d30*/  FFMA.FTZ R79, R81, R16, R8.reuse ;  /* 0x00000010514f7223 */ /* 0x100fe20000010008 */
[C---:B------:R-:W-:Y:S02]  /*6d40*/  PRMT R8, R12.reuse, 0x7632, R8 ;  /* 0x000076320c087816 */ /* 0x040fe40000000008 */
[----:B------:R-:W-:Y:S02]  /*6d50*/  PRMT R11, R11, 0x7632, R11 ;  /* 0x000076320b0b7816 */ /* 0x000fe4000000000b */
[----:B------:R-:W-:Y:S02]  /*6d60*/  SHF.L.U32 R12, R12, 0x10, RZ ;  /* 0x000000100c0c7819 */ /* 0x000fe400000006ff */
[----:B------:R-:W-:Y:S02]  /*6d70*/  PRMT R17, R17, 0x7632, R17 ;  /* 0x0000763211117816 */ /* 0x000fe40000000011 */
[----:B------:R-:W-:Y:S01]  /*6d80*/  SHF.L.U32 R11, R11, 0x10, RZ ;  /* 0x000000100b0b7819 */ /* 0x000fe200000006ff */
[----:B------:R-:W-:Y:S01]  /*6d90*/  FFMA.FTZ R12, R22, R12, R91 ;  /* 0x0000000c160c7223 */ /* 0x000fe2000001005b */
[----:B------:R-:W-:Y:S01]  /*6da0*/  SHF.L.U32 R8, R8, 0x10, RZ ;  /* 0x0000001008087819 */ /* 0x000fe200000006ff */
[----:B------:R-:W-:-:S02]  /*6db0*/  IMAD.U32 R17, R17, 0x10000, RZ ;  /* 0x0001000011117824 */ /* 0x000fc400078e00ff */
[----:B------:R-:W-:Y:S01]  /*6dc0*/  FFMA.FTZ R77, R86, R77, R9 ;  /* 0x0000004d564d7223 */ /* 0x000fe20000010009 */
[----:B------:R-:W-:Y:S01]  /*6dd0*/  SHF.L.U32 R9, R76, 0x10, RZ ;  /* 0x000000104c097819 */ /* 0x000fe200000006ff */
[----:B------:R-:W-:Y:S01]  /*6de0*/  FFMA.FTZ R89, R88, R11, R10 ;  /* 0x0000000b58597223 */ /* 0x000fe2000001000a */
[----:B------:R-:W-:Y:S01]  /*6df0*/  FFMA.FTZ R76, R23, R8, R12 ;  /* 0x00000008174c7223 */ /* 0x000fe2000001000c */
[----:B------:R-:W-:Y:S01]  /*6e00*/  FFMA.FTZ R10, R82, R17, R79 ;  /* 0x00000011520a7223 */ /* 0x000fe2000001004f */
[----:B------:R-:W-:Y:S01]  /*6e10*/  SHF.L.U32 R8, R18, 0x10, RZ ;  /* 0x0000001012087819 */ /* 0x000fe200000006ff */
[C---:B------:R-:W-:Y:S01]  /*6e20*/  IMAD.U32 R95, R28.reuse, 0x10000, RZ ;  /* 0x000100001c5f7824 */ /* 0x040fe200078e00ff */
[C---:B------:R-:W-:Y:S02]  /*6e30*/  SHF.L.U32 R16, R13.reuse, 0x10, RZ ;  /* 0x000000100d107819 */ /* 0x040fe400000006ff */
[----:B------:R-:W-:Y:S02]  /*6e40*/  PRMT R28, R28, 0x7632, R28 ;  /* 0x000076321c1c7816 */ /* 0x000fe4000000001c */
[----:B------:R-:W-:Y:S01]  /*6e50*/  PRMT R13, R13, 0x7632, R13 ;  /* 0x000076320d0d7816 */ /* 0x000fe2000000000d */
[----:B------:R-:W-:Y:S01]  /*6e60*/  FFMA.FTZ R91, R88, R9, R77 ;  /* 0x00000009585b7223 */ /* 0x000fe2000001004d */
[----:B------:R-:W-:Y:S01]  /*6e70*/  PRMT R18, R18, 0x7632, R18 ;  /* 0x0000763212127816 */ /* 0x000fe20000000012 */
[----:B------:R-:W-:Y:S01]  /*6e80*/  FFMA.FTZ R17, R83, R8, R10 ;  /* 0x0000000853117223 */ /* 0x000fe2000001000a */
[----:B------:R-:W-:Y:S01]  /*6e90*/  PRMT R12, R19, 0x7632, R12 ;  /* 0x00007632130c7816 */ /* 0x000fe2000000000c */
[----:B------:R-:W-:Y:S01]  /*6ea0*/  FFMA.FTZ R79, R81, R16, R76 ;  /* 0x00000010514f7223 */ /* 0x000fe2000001004c */
[----:B------:R-:W-:Y:S01]  /*6eb0*/  SHF.L.U32 R77, R19, 0x10, RZ ;  /* 0x00000010134d7819 */ /* 0x000fe200000006ff */
[----:B------:R-:W5:Y:S01]  /*6ec0*/  LDG.E.128 R8, desc[UR6][R100.64+0xd800] ;  /* 0x00d8000664087981 */ /* 0x000f62000c1e1d00 */
        /* <DEDUP_REMOVED lines=8> */
[C---:B------:R-:W-:Y:S01]  /*6f50*/  IMAD.U32 R76, R29.reuse, 0x10000, RZ ;  /* 0x000100001d4c7824 */ /* 0x040fe200078e00ff */
[----:B------:R-:W-:Y:S02]  /*6f60*/  PRMT R28, R29, 0x7632, R28 ;  /* 0x000076321d1c7816 */ /* 0x000fe4000000001c */
        /* <DEDUP_REMOVED lines=9> */
[----:B------:R-:W-:Y:S01]  /*7000*/  FFMA.FTZ R29, R84, R29, R79 ;  /* 0x0000001d541d7223 */ /* 0x000fe2000001004f */
[----:B------:R-:W5:Y:S01]  /*7010*/  LDG.E.128 R16, desc[UR6][R100.64+0x11000] ;  /* 0x0110000664107981 */ /* 0x000f62000c1e1d00 */
[----:B------:R-:W-:Y:S01]  /*7020*/  SHF.L.U32 R95, R28, 0x10, RZ ;  /* 0x000000101c5f7819 */ /* 0x000fe200000006ff */
[----:B------:R-:W-:Y:S01]  /*7030*/  FFMA.FTZ R36, R23, R36, R94 ;  /* 0x0000002417247223 */ /* 0x000fe2000001005e */
[----:B------:R-:W-:Y:S01]  /*7040*/  FFMA.FTZ R97, R81, R76, R90 ;  /* 0x0000004c51617223 */ /* 0x000fe2000001005a */
[----:B------:R-:W-:Y:S01]  /*7050*/  FFMA.FTZ R94, R86, R13, R29 ;  /* 0x0000000d565e7223 */ /* 0x000fe2000001001d */
[----:B------:R-:W-:-:S02]  /*7060*/  SHF.L.U32 R76, R37, 0x10, RZ ;  /* 0x00000010254c7819 */ /* 0x000fc400000006ff */
[----:B------:R-:W-:Y:S01]  /*7070*/  PRMT R13, R37, 0x7632, R13 ;  /* 0x00007632250d7816 */ /* 0x000fe2000000000d */
[----:B------:R-:W-:Y:S01]  /*7080*/  FFMA.FTZ R28, R82, R95, R97 ;  /* 0x0000005f521c7223 */ /* 0x000fe20000010061 */
[C---:B------:R-:W-:Y:S02]  /*7090*/  SHF.L.U32 R14, R30.reuse, 0x10, RZ ;  /* 0x000000101e0e7819 */ /* 0x040fe400000006ff */
[----:B------:R-:W-:Y:S01]  /*70a0*/  PRMT R30, R30, 0x7632, R30 ;  /* 0x000076321e1e7816 */ /* 0x000fe2000000001e */
[--C-:B------:R-:W-:Y:S01]  /*70b0*/  FFMA.FTZ R99, R81, R76, R36.reuse ;  /* 0x0000004c51637223 */ /* 0x100fe20000010024 */
[----:B------:R-:W-:Y:S02]  /*70c0*/  SHF.L.U32 R97, R13, 0x10, RZ ;  /* 0x000000100d617819 */ /* 0x000fe400000006ff */
[----:B------:R-:W-:Y:S01]  /*70d0*/  PRMT R15, R15, 0x7632, R15 ;  /* 0x000076320f0f7816 */ /* 0x000fe2000000000f */
[----:B------:R-:W-:Y:S01]  /*70e0*/  IMAD.U32 R79, R30, 0x10000, RZ ;  /* 0x000100001e4f7824 */ /* 0x000fe200078e00ff */
[----:B------:R-:W-:Y:S01]  /*70f0*/  PRMT R36, R40, 0x7632, R36 ;  /* 0x0000763228247816 */ /* 0x000fe20000000024 */
[----:B------:R-:W-:Y:S01]  /*7100*/  FFMA.FTZ R30, R82, R97, R99 ;  /* 0x00000061521e7223 */ /* 0x000fe20000010063 */
[----:B------:R-:W-:Y:S01]  /*7110*/  SHF.L.U32 R99, R40, 0x10, RZ ;  /* 0x0000001028637819 */ /* 0x000fe200000006ff */
[----:B------:R-:W-:Y:S01]  /*7120*/  FFMA.FTZ R95, R83, R14, R28 ;  /* 0x0000000e535f7223 */ /* 0x000fe2000001001c */
[----:B------:R-:W-:-:S02]  /*7130*/  SHF.L.U32 R29, R12, 0x10, RZ ;  /* 0x000000100c1d7819 */ /* 0x000fc400000006ff */
[----:B------:R-:W-:Y:S02]  /*7140*/  SHF.L.U32 R37, R15, 0x10, RZ ;  /* 0x000000100f257819 */ /* 0x000fe400000006ff */
[C---:B------:R-:W-:Y:S01]  /*7150*/  SHF.L.U32 R28, R38.reuse, 0x10, RZ ;  /* 0x00000010261c7819 */ /* 0x040fe200000006ff */
[----:B------:R-:W5:Y:S01]  /*7160*/  LDG.E.128 R12, desc[UR6][R100.64+0x14800] ;  /* 0x01480006640c7981 */ /* 0x000f62000c1e1d00 */
[----:B------:R-:W-:Y:S01]  /*7170*/  PRMT R38, R38, 0x7632, R38 ;  /* 0x0000763226267816 */ /* 0x000fe20000000026 */
[----:B------:R-:W-:Y:S01]  /*7180*/  FFMA.FTZ R92, R22, R99, R92 ;  /* 0x00000063165c7223 */ /* 0x000fe2000001005c */
[----:B------:R-:W-:Y:S01]  /*7190*/  SHF.L.U32 R36, R36, 0x10, RZ ;  /* 0x0000001024247819 */ /* 0x000fe200000006ff */
[C---:B------:R-:W-:Y:S01]  /*71a0*/  FFMA.FTZ R94, R88.reuse, R37, R94 ;  /* 0x00000025585e7223 */ /* 0x040fe2000001005e */
[----:B------:R-:W-:Y:S01]  /*71b0*/  FFMA.FTZ R90, R88, R29, R77 ;  /* 0x0000001d585a7223 */ /* 0x000fe2000001004d */
[----:B------:R-:W-:Y:S01]  /*71c0*/  IMAD.U32 R37, R38, 0x10000, RZ ;  /* 0x0001000026257824 */ /* 0x000fe200078e00ff */
[----:B------:R-:W-:Y:S01]  /*71d0*/  SHF.L.U32 R38, R41, 0x10, RZ ;  /* 0x0000001029267819 */ /* 0x000fe200000006ff */
[----:B------:R-:W-:Y:S01]  /*71e0*/  FFMA.FTZ R92, R23, R36, R92 ;  /* 0x00000024175c7223 */ /* 0x000fe2000001005c */
[----:B------:R-:W-:Y:S01]  /*71f0*/  PRMT R36, R41, 0x7632, R36 ;  /* 0x0000763229247816 */ /* 0x000fe20000000024 */
[----:B------:R-:W-:Y:S01]  /*7200*/  FFMA.FTZ R97, R83, R28, R30 ;  /* 0x0000001c53617223 */ /* 0x000fe2000001001e */
[C---:B------:R-:W-:Y:S01]  /*7210*/  SHF.L.U32 R29, R31.reuse, 0x10, RZ ;  /* 0x000000101f1d7819 */ /* 0x040fe200000006ff */
[C---:B------:R-:W-:Y:S01]  /*7220*/  FFMA.FTZ R95, R84.reuse, R79, R95 ;  /* 0x0000004f545f7223 */ /* 0x040fe2000001005f */
[----:B------:R-:W-:Y:S01]  /*7230*/  PRMT R31, R31, 0x7632, R31 ;  /* 0x000076321f1f7816 */ /* 0x000fe2000000001f */
[----:B------:R-:W5:Y:S01]  /*7240*/  LDG.E.128 R76, desc[UR6][R100.64+0x18000] ;  /* 0x01800006644c7981 */ /* 0x000f62000c1e1d00 */
[----:B------:R-:W-:Y:S01]  /*7250*/  FFMA.FTZ R97, R84, R37, R97 ;  /* 0x0000002554617223 */ /* 0x000fe20000010061 */
[----:B------:R-:W-:-:S02]  /*7260*/  IMAD.U32 R99, R36, 0x10000, RZ ;  /* 0x0001000024637824 */ /* 0x000fc400078e00ff */
[----:B0-----:R-:W-:Y:S01]  /*7270*/  FFMA.FTZ R103, R81, R38, R92 ;  /* 0x0000002651677223 */ /* 0x001fe2000001005c */
[----:B------:R-:W-:Y:S01]  /*7280*/  SHF.L.U32 R37, R31, 0x10, RZ ;  /* 0x000000101f257819 */ /* 0x000fe200000006ff */
[----:B------:R-:W-:Y:S01]  /*7290*/  FFMA.FTZ R95, R86, R29, R95 ;  /* 0x0000001d565f7223 */ /* 0x000fe2000001005f */
[----:B------:R-:W-:Y:S02]  /*72a0*/  PRMT R40, R44, 0x7632, R40 ;  /* 0x000076322c287816 */ /* 0x000fe40000000028 */
[C---:B------:R-:W-:Y:S02]  /*72b0*/  SHF.L.U32 R41, R39.reuse, 0x10, RZ ;  /* 0x0000001027297819 */ /* 0x040fe400000006ff */
[----:B------:R-:W-:Y:S01]  /*72c0*/  PRMT R36, R42, 0x7632, R36 ;  /* 0x000076322a247816 */ /* 0x000fe20000000024 */
[----:B------:R-:W-:Y:S01]  /*72d0*/  FFMA.FTZ R38, R82, R99, R103 ;  /* 0x0000006352267223 */ /* 0x000fe20000010067 */
[----:B------:R-:W-:Y:S01]  /*72e0*/  SHF.L.U32 R44, R44, 0x10, RZ ;  /* 0x000000102c2c7819 */ /* 0x000fe200000006ff */
[----:B------:R-:W5:Y:S01]  /*72f0*/  LDG.E.128 R28, desc[UR6][R100.64+0x1b800] ;  /* 0x01b80006641c7981 */ /* 0x000f62000c1e1d00 */
[----:B------:R-:W-:Y:S01]  /*7300*/  SHF.L.U32 R42, R42, 0x10, RZ ;  /* 0x000000102a2a7819 */ /* 0x000fe200000006ff */
[----:B------:R-:W-:Y:S01]  /*7310*/  FFMA.FTZ R92, R88, R37, R95 ;  /* 0x00000025585c7223 */ /* 0x000fe2000001005f */
[----:B------:R-:W-:Y:S01]  /*7320*/  PRMT R39, R39, 0x7632, R39 ;  /* 0x0000763227277816 */ /* 0x000fe20000000027 */
[----:B------:R-:W-:Y:S01]  /*7330*/  FFMA.FTZ R41, R86, R41, R97 ;  /* 0x0000002956297223 */ /* 0x000fe20000010061 */
[----:B------:R-:W-:Y:S01]  /*7340*/  SHF.L.U32 R37, R36, 0x10, RZ ;  /* 0x0000001024257819 */ /* 0x000fe200000006ff */
[----:B------:R-:W-:-:S02]  /*7350*/  IMAD.U32 R40, R40, 0x10000, RZ ;  /* 0x0001000028287824 */ /* 0x000fc400078e00ff */
[----:B------:R-:W-:Y:S01]  /*7360*/  FFMA.FTZ R44, R22, R44, R93 ;  /* 0x0000002c162c7223 */ /* 0x000fe2000001005d */
[----:B------:R-:W-:Y:S01]  /*7370*/  FFMA.FTZ R97, R83, R42, R38 ;  /* 0x0000002a53617223 */ /* 0x000fe20000010026 */
[----:B------:R-:W-:Y:S02]  /*7380*/  SHF.L.U32 R39, R39, 0x10, RZ ;  /* 0x0000001027277819 */ /* 0x000fe400000006ff */
[----:B------:R-:W-:Y:S01]  /*7390*/  SHF.L.U32 R36, R45, 0x10, RZ ;  /* 0x000000102d247819 */ /* 0x000fe200000006ff */
[----:B------:R-:W-:Y:S01]  /*73a0*/  FFMA.FTZ R40, R23, R40, R44 ;  /* 0x0000002817287223 */ /* 0x000fe2000001002c */
[----:B------:R-:W-:Y:S01]  /*73b0*/  PRMT R45, R45, 0x7632, R45 ;  /* 0x000076322d2d7816 */ /* 0x000fe2000000002d */
[----:B------:R-:W-:Y:S01]  /*73c0*/  FFMA.FTZ R97, R84, R37, R97 ;  /* 0x0000002554617223 */ /* 0x000fe20000010061 */
[C---:B------:R-:W-:Y:S01]  /*73d0*/  SHF.L.U32 R37, R43.reuse, 0x10, RZ ;  /* 0x000000102b257819 */ /* 0x040fe200000006ff */
[----:B------:R-:W-:Y:S01]  /*73e0*/  FFMA.FTZ R95, R88, R39, R41 ;  /* 0x00000027585f7223 */ /* 0x000fe20000010029 */
[----:B------:R-:W-:Y:S01]  /*73f0*/  PRMT R43, R43, 0x7632, R43 ;  /* 0x000076322b2b7816 */ /* 0x000fe2000000002b */
[--C-:B------:R-:W-:Y:S01]  /*7400*/  FFMA.FTZ R39, R81, R36, R40.reuse ;  /* 0x0000002451277223 */ /* 0x100fe20000010028 */
[----:B------:R-:W-:Y:S01]  /*7410*/  SHF.L.U32 R45, R45, 0x10, RZ ;  /* 0x000000102d2d7819 */ /* 0x000fe200000006ff */
[----:B------:R-:W-:Y:S01]  /*7420*/  FFMA.FTZ R37, R86, R37, R97 ;  /* 0x0000002556257223 */ /* 0x000fe20000010061 */
[----:B------:R-:W-:Y:S01]  /*7430*/  SHF.L.U32 R43, R43, 0x10, RZ ;  /* 0x000000102b2b7819 */ /* 0x000fe200000006ff */
[C---:B------:R-:W-:Y:S01]  /*7440*/  IMAD.U32 R41, R48.reuse, 0x10000, RZ ;  /* 0x0001000030297824 */ /* 0x040fe200078e00ff */
[----:B------:R-:W-:Y:S01]  /*7450*/  PRMT R40, R48, 0x7632, R40 ;  /* 0x0000763230287816 */ /* 0x000fe20000000028 */
[----:B------:R-:W-:Y:S01]  /*7460*/  FFMA.FTZ R38, R82, R45, R39 ;  /* 0x0000002d52267223 */ /* 0x000fe20000010027 */
[----:B------:R-:W-:Y:S01]  /*7470*/  SHF.L.U32 R36, R46, 0x10, RZ ;  /* 0x000000102e247819 */ /* 0x000fe200000006ff */
[----:B------:R-:W-:Y:S01]  /*7480*/  FFMA.FTZ R93, R88, R43, R37 ;  /* 0x0000002b585d7223 */ /* 0x000fe20000010025 */
[----:B------:R-:W-:Y:S01]  /*7490*/  SHF.L.U32 R40, R40, 0x10, RZ ;  /* 0x0000001028287819 */ /* 0x000fe200000006ff */
[----:B------:R-:W-:-:S02]  /*74a0*/  FFMA.FTZ R96, R22, R41, R96 ;  /* 0x0000002916607223 */ /* 0x000fc40000010060 */
[----:B------:R-:W-:Y:S02]  /*74b0*/  FFMA.FTZ R43, R83, R36, R38 ;  /* 0x00000024532b7223 */ /* 0x000fe40000010026 */
[----:B------:R-:W5:Y:S01]  /*74c0*/  LDG.E.128 R36, desc[UR6][R100.64+0x1f000] ;  /* 0x01f0000664247981 */ /* 0x000f62000c1e1d00 */
[----:B------:R-:W-:Y:S01]  /*74d0*/  PRMT R42, R49, 0x7632, R42 ;  /* 0x00007632312a7816 */ /* 0x000fe2000000002a */
[----:B------:R-:W-:Y:S01]  /*74e0*/  FFMA.FTZ R96, R23, R40, R96 ;  /* 0x0000002817607223 */ /* 0x000fe20000010060 */
[----:B------:R-:W-:Y:S02]  /*74f0*/  SHF.L.U32 R44, R49, 0x10, RZ ;  /* 0x00000010312c7819 */ /* 0x000fe400000006ff */
[----:B------:R-:W-:Y:S02]  /*7500*/  PRMT R46, R46, 0x7632, R46 ;  /* 0x000076322e2e7816 */ /* 0x000fe4000000002e */
[----:B------:R-:W-:Y:S01]  /*7510*/  SHF.L.U32 R45, R42, 0x10, RZ ;  /* 0x000000102a2d7819 */ /* 0x000fe200000006ff */
[----:B------:R-:W-:Y:S01]  /*7520*/  FFMA.FTZ R49, R81, R44, R96 ;  /* 0x0000002c51317223 */ /* 0x000fe20000010060 */
[----:B------:R-:W-:-:S02]  /*7530*/  SHF.L.U32 R41, R46, 0x10, RZ ;  /* 0x000000102e297819 */ /* 0x000fc400000006ff */
[----:B------:R-:W-:Y:S01]  /*7540*/  PRMT R42, R50, 0x7632, R42 ;  /* 0x00007632322a7816 */ /* 0x000fe2000000002a */
        /* <DEDUP_REMOVED lines=8> */
[----:B------:R-:W-:Y:S01]  /*75d0*/  SHF.L.U32 R43, R42, 0x10, RZ ;  /* 0x000000102a2b7819 */ /* 0x000fe200000006ff */
[----:B------:R-:W-:-:S02]  /*75e0*/  IMAD.U32 R46, R46, 0x10000, RZ ;  /* 0x000100002e2e7824 */ /* 0x000fc400078e00ff */
[----:B------:R-:W-:Y:S01]  /*75f0*/  FFMA.FTZ R80, R22, R49, R80 ;  /* 0x0000003116507223 */ /* 0x000fe20000010050 */
[----:B------:R-:W-:Y:S01]  /*7600*/  FFMA.FTZ R47, R86, R47, R41 ;  /* 0x0000002f562f7223 */ /* 0x000fe20000010029 */
[C---:B------:R-:W-:Y:S01]  /*7610*/  PRMT R42, R53.reuse, 0x7632, R42 ;  /* 0x00007632352a7816 */ /* 0x040fe2000000002a */
[----:B------:R-:W-:Y:S01]  /*7620*/  FFMA.FTZ R45, R84, R43, R45 ;  /* 0x0000002b542d7223 */ /* 0x000fe2000001002d */
[----:B------:R-:W-:Y:S01]  /*7630*/  SHF.L.U32 R44, R53, 0x10, RZ ;  /* 0x00000010352c7819 */ /* 0x000fe200000006ff */
[----:B------:R-:W-:Y:S01]  /*7640*/  FFMA.FTZ R46, R23, R46, R80 ;  /* 0x0000002e172e7223 */ /* 0x000fe20000010050 */
[----:B------:R-:W-:Y:S02]  /*7650*/  SHF.L.U32 R41, R40, 0x10, RZ ;  /* 0x0000001028297819 */ /* 0x000fe400000006ff */
[C---:B------:R-:W-:Y:S02]  /*7660*/  SHF.L.U32 R43, R51.reuse, 0x10, RZ ;  /* 0x00000010332b7819 */ /* 0x040fe400000006ff */
[----:B------:R-:W-:Y:S01]  /*7670*/  PRMT R51, R51, 0x7632, R51 ;  /* 0x0000763233337816 */ /* 0x000fe20000000033 */
[----:B------:R-:W-:Y:S01]  /*7680*/  FFMA.FTZ R53, R81, R44, R46 ;  /* 0x0000002c51357223 */ /* 0x000fe2000001002e */
[----:B------:R-:W-:Y:S01]  /*7690*/  SHF.L.U32 R49, R42, 0x10, RZ ;  /* 0x000000102a317819 */ /* 0x000fe200000006ff */
[----:B------:R-:W-:Y:S01]  /*76a0*/  FFMA.FTZ R80, R88, R41, R47 ;  /* 0x0000002958507223 */ /* 0x000fe2000001002f */
[----:B------:R-:W-:Y:S01]  /*76b0*/  FFMA.FTZ R45, R86, R43, R45 ;  /* 0x0000002b562d7223 */ /* 0x000fe2000001002d */
[----:B------:R-:W-:Y:S01]  /*76c0*/  IMAD.U32 R51, R51, 0x10000, RZ ;  /* 0x0001000033337824 */ /* 0x000fe200078e00ff */
[----:B------:R-:W5:Y:S01]  /*76d0*/  LDG.E.128 R40, desc[UR6][R100.64+0x22800] ;  /* 0x0228000664287981 */ /* 0x000f62000c1e1d00 */
[----:B------:R-:W-:Y:S01]  /*76e0*/  SHF.L.U32 R44, R54, 0x10, RZ ;  /* 0x00000010362c7819 */ /* 0x000fe200000006ff */
        /* <DEDUP_REMOVED lines=8> */
[----:B------:R-:W-:-:S03]  /*7770*/  SHF.L.U32 R56, R56, 0x10, RZ ;  /* 0x0000001038387819 */ /* 0x000fc600000006ff */
[----:B------:R-:W-:Y:S01]  /*7780*/  FFMA.FTZ R49, R84, R45, R47 ;  /* 0x0000002d54317223 */ /* 0x000fe2000001002f */
[C---:B------:R-:W-:Y:S01]  /*7790*/  SHF.L.U32 R45, R60.reuse, 0x10, RZ ;  /* 0x000000103c2d7819 */ /* 0x040fe200000006ff */
[----:B------:R-:W-:Y:S01]  /*77a0*/  FFMA.FTZ R56, R23, R56, R48 ;  /* 0x0000003817387223 */ /* 0x000fe20000010030 */
[----:B------:R-:W-:Y:S02]  /*77b0*/  PRMT R60, R60, 0x7632, R60 ;  /* 0x000076323c3c7816 */ /* 0x000fe4000000003c */
[C---:B------:R-:W-:Y:S02]  /*77c0*/  PRMT R48, R57.reuse, 0x7632, R48 ;  /* 0x0000763239307816 */ /* 0x040fe40000000030 */
[----:B------:R-:W-:Y:S01]  /*77d0*/  SHF.L.U32 R50, R57, 0x10, RZ ;  /* 0x0000001039327819 */ /* 0x000fe200000006ff */
[----:B------:R-:W-:Y:S01]  /*77e0*/  FFMA.FTZ R20, R22, R45, R20 ;  /* 0x0000002d16147223 */ /* 0x000fe20000010014 */
[----:B------:R-:W-:Y:S01]  /*77f0*/  SHF.L.U32 R60, R60, 0x10, RZ ;  /* 0x000000103c3c7819 */ /* 0x000fe200000006ff */
[----:B------:R-:W5:Y:S01]  /*7800*/  LDG.E.128 R44, desc[UR6][R100.64+0x26000] ;  /* 0x02600006642c7981 */ /* 0x000f62000c1e1d00 */
[----:B------:R-:W-:Y:S01]  /*7810*/  SHF.L.U32 R51, R48, 0x10, RZ ;  /* 0x0000001030337819 */ /* 0x000fe200000006ff */
[----:B------:R-:W-:Y:S01]  /*7820*/  FFMA.FTZ R53, R81, R50, R56 ;  /* 0x0000003251357223 */ /* 0x000fe20000010038 */
[C---:B------:R-:W-:Y:S01]  /*7830*/  PRMT R50, R61.reuse, 0x7632, R50 ;  /* 0x000076323d327816 */ /* 0x040fe20000000032 */
[----:B------:R-:W-:-:S02]  /*7840*/  IMAD.U32 R52, R61, 0x10000, RZ ;  /* 0x000100003d347824 */ /* 0x000fc400078e00ff */
[----:B------:R-:W-:Y:S01]  /*7850*/  FFMA.FTZ R60, R23, R60, R20 ;  /* 0x0000003c173c7223 */ /* 0x000fe20000010014 */
[----:B------:R-:W-:Y:S01]  /*7860*/  FFMA.FTZ R48, R82, R51, R53 ;  /* 0x0000003352307223 */ /* 0x000fe20000010035 */
[----:B------:R-:W-:Y:S02]  /*7870*/  SHF.L.U32 R51, R50, 0x10, RZ ;  /* 0x0000001032337819 */ /* 0x000fe400000006ff */
[C---:B------:R-:W-:Y:S01]  /*7880*/  SHF.L.U32 R20, R58.reuse, 0x10, RZ ;  /* 0x000000103a147819 */ /* 0x040fe200000006ff */
[----:B------:R-:W-:Y:S01]  /*7890*/  FFMA.FTZ R53, R81, R52, R60 ;  /* 0x0000003451357223 */ /* 0x000fe2000001003c */
[----:B------:R-:W-:Y:S02]  /*78a0*/  PRMT R58, R58, 0x7632, R58 ;  /* 0x000076323a3a7816 */ /* 0x000fe4000000003a */
[C---:B------:R-:W-:Y:S01]  /*78b0*/  PRMT R3, R55.reuse, 0x7632, R3 ;  /* 0x0000763237037816 */ /* 0x040fe20000000003 */
[----:B------:R-:W-:Y:S02]  /*78c0*/  IMAD.U32 R55, R55, 0x10000, RZ ;  /* 0x0001000037377824 */ /* 0x000fe400078e00ff */
[----:B------:R-:W-:Y:S01]  /*78d0*/  FFMA.FTZ R52, R82, R51, R53 ;  /* 0x0000003352347223 */ /* 0x000fe20000010035 */
[----:B------:R-:W-:Y:S01]  /*78e0*/  SHF.L.U32 R53, R58, 0x10, RZ ;  /* 0x000000103a357819 */ /* 0x000fe200000006ff */
[----:B------:R-:W-:Y:S01]  /*78f0*/  FFMA.FTZ R61, R83, R20, R48 ;  /* 0x00000014533d7223 */ /* 0x000fe20000010030 */
[----:B------:R-:W-:Y:S01]  /*7900*/  FFMA.FTZ R55, R86, R55, R49 ;  /* 0x0000003756377223 */ /* 0x000fe20000010031 */
[C---:B------:R-:W-:Y:S01]  /*7910*/  PRMT R20, R62.reuse, 0x7632, R20 ;  /* 0x000076323e147816 */ /* 0x040fe20000000014 */
[----:B------:R-:W5:Y:S01]  /*7920*/  LDG.E.128 R48, desc[UR6][R100.64+0x29800] ;  /* 0x0298000664307981 */ /* 0x000f62000c1e1d00 */
[----:B------:R-:W-:Y:S01]  /*7930*/  SHF.L.U32 R62, R62, 0x10, RZ ;  /* 0x000000103e3e7819 */ /* 0x000fe200000006ff */
[----:B------:R-:W-:-:S02]  /*7940*/  IMAD.U32 R57, R59, 0x10000, RZ ;  /* 0x000100003b397824 */ /* 0x000fc400078e00ff */
[----:B------:R-:W-:Y:S01]  /*7950*/  FFMA.FTZ R53, R84, R53, R61 ;  /* 0x0000003554357223 */ /* 0x000fe2000001003d */
[----:B------:R-:W-:Y:S01]  /*7960*/  SHF.L.U32 R61, R20, 0x10, RZ ;  /* 0x00000010143d7819 */ /* 0x000fe200000006ff */
[----:B------:R-:W-:Y:S02]  /*7970*/  FFMA.FTZ R97, R83, R62, R52 ;  /* 0x0000003e53617223 */ /* 0x000fe40000010034 */
[----:B------:R-:W-:Y:S01]  /*7980*/  FFMA.FTZ R52, R86, R57, R53 ;  /* 0x0000003956347223 */ /* 0x000fe20000010035 */
[C---:B------:R-:W-:Y:S02]  /*7990*/  SHF.L.U32 R53, R63.reuse, 0x10, RZ ;  /* 0x000000103f357819 */ /* 0x040fe400000006ff */
[----:B------:R-:W-:Y:S01]  /*79a0*/  PRMT R63, R63, 0x7632, R63 ;  /* 0x000076323f3f7816 */ /* 0x000fe2000000003f */
[----:B------:R-:W-:Y:S01]  /*79b0*/  FFMA.FTZ R61, R84, R61, R97 ;  /* 0x0000003d543d7223 */ /* 0x000fe20000010061 */
[C---:B------:R-:W-:Y:S01]  /*79c0*/  IMAD.U32 R54, R64.reuse, 0x10000, RZ ;  /* 0x0001000040367824 */ /* 0x040fe200078e00ff */
        /* <DEDUP_REMOVED lines=8> */
[----:B------:R-:W-:Y:S02]  /*7a50*/  SHF.L.U32 R21, R72, 0x10, RZ ;  /* 0x0000001048157819 */ /* 0x000fe400000006ff */
[----:B------:R-:W-:-:S02]  /*7a60*/  PRMT R57, R68, 0x7632, R57 ;  /* 0x0000763244397816 */ /* 0x000fc40000000039 */
[----:B------:R-:W-:Y:S02]  /*7a70*/  PRMT R61, R72, 0x7632, R61 ;  /* 0x00007632483d7816 */ /* 0x000fe4000000003d */
[----:B------:R-:W-:Y:S01]  /*7a80*/  SHF.L.U32 R3, R3, 0x10, RZ ;  /* 0x0000001003037819 */ /* 0x000fe200000006ff */
[----:B------:R-:W-:Y:S01]  /*7a90*/  FFMA.FTZ R68, R23, R64, R56 ;  /* 0x0000004017447223 */ /* 0x000fe20000010038 */
[----:B------:R-:W-:Y:S01]  /*7aa0*/  SHF.L.U32 R59, R59, 0x10, RZ ;  /* 0x000000103b3b7819 */ /* 0x000fe200000006ff */
[----:B------:R-:W-:Y:S01]  /*7ab0*/  FFMA.FTZ R64, R21, R58, R87 ;  /* 0x0000003a15407223 */ /* 0x000fe20000010057 */
[----:B------:R-:W-:Y:S01]  /*7ac0*/  SHF.L.U32 R61, R61, 0x10, RZ ;  /* 0x000000103d3d7819 */ /* 0x000fe200000006ff */
[----:B------:R-:W-:Y:S02]  /*7ad0*/  IMAD.U32 R56, R57, 0x10000, RZ ;  /* 0x0001000039387824 */ /* 0x000fe400078e00ff */
[C---:B------:R-:W-:Y:S01]  /*7ae0*/  FFMA.FTZ R20, R88.reuse, R3, R55 ;  /* 0x0000000358147223 */ /* 0x040fe20000010037 */
[----:B------:R-:W-:Y:S01]  /*7af0*/  FFMA.FTZ R3, R88, R59, R52 ;  /* 0x0000003b58037223 */ /* 0x000fe20000010034 */
[----:B------:R-:W-:Y:S01]  /*7b00*/  PRMT R62, R73, 0x7632, R62 ;  /* 0x00007632493e7816 */ /* 0x000fe2000000003e */
[----:B------:R-:W5:Y:S01]  /*7b10*/  LDG.E.128 R52, desc[UR6][R100.64+0x2d000] ;  /* 0x02d0000664347981 */ /* 0x000f62000c1e1d00 */
[----:B------:R-:W-:Y:S01]  /*7b20*/  PRMT R57, R69, 0x7632, R57 ;  /* 0x0000763245397816 */ /* 0x000fe20000000039 */
[----:B------:R-:W-:Y:S01]  /*7b30*/  FFMA.FTZ R56, R61, R56, R64 ;  /* 0x000000383d387223 */ /* 0x000fe20000010040 */
[----:B------:R-:W-:-:S02]  /*7b40*/  SHF.L.U32 R58, R69, 0x10, RZ ;  /* 0x00000010453a7819 */ /* 0x000fc400000006ff */
[----:B------:R-:W-:Y:S01]  /*7b50*/  SHF.L.U32 R73, R73, 0x10, RZ ;  /* 0x0000001049497819 */ /* 0x000fe200000006ff */
[----:B------:R-:W-:-:S04]  /*7b60*/  IMAD.U32 R69, R57, 0x10000, RZ ;  /* 0x0001000039457824 */ /* 0x000fc800078e00ff */
[----:B------:R-:W-:Y:S02]  /*7b70*/  FFMA.FTZ R87, R73, R58, R56 ;  /* 0x0000003a49577223 */ /* 0x000fe40000010038 */
[----:B------:R-:W5:Y:S04]  /*7b80*/  LDG.E.128 R56, desc[UR6][R100.64+0x30800] ;  /* 0x0308000664387981 */ /* 0x000f68000c1e1d00 */
[----:B------:R-:W5:Y:S01]  /*7b90*/  LDG.E.128 R100, desc[UR6][R100.64+0x34000] ;  /* 0x0340000664647981 */ /* 0x000f62000c1e1d00 */
[C---:B------:R-:W-:Y:S02]  /*7ba0*/  SHF.L.U32 R64, R65.reuse, 0x10, RZ ;  /* 0x0000001041407819 */ /* 0x040fe400000006ff */
[----:B------:R-:W-:Y:S02]  /*7bb0*/  SHF.L.U32 R62, R62, 0x10, RZ ;  /* 0x000000103e3e7819 */ /* 0x000fe400000006ff */
[----:B------:R-:W-:Y:S01]  /*7bc0*/  PRMT R65, R65, 0x7632, R65 ;  /* 0x0000763241417816 */ /* 0x000fe20000000041 */
[----:B------:R-:W-:-:S02]  /*7bd0*/  FFMA.FTZ R63, R81, R64, R68 ;  /* 0x00000040513f7223 */ /* 0x000fc40000010044 */
[----:B------:R-:W-:Y:S01]  /*7be0*/  FFMA.FTZ R97, R62, R69, R87 ;  /* 0x000000453e617223 */ /* 0x000fe20000010057 */
[----:B------:R-:W-:Y:S02]  /*7bf0*/  SHF.L.U32 R65, R65, 0x10, RZ ;  /* 0x0000001041417819 */ /* 0x000fe400000006ff */
[----:B------:R-:W-:Y:S02]  /*7c00*/  PRMT R69, R74, 0x7632, R69 ;  /* 0x000076324a457816 */ /* 0x000fe40000000045 */
[C---:B------:R-:W-:Y:S02]  /*7c10*/  PRMT R72, R70.reuse, 0x7632, R72 ;  /* 0x0000763246487816 */ /* 0x040fe40000000048 */
[----:B------:R-:W-:Y:S02]  /*7c20*/  SHF.L.U32 R87, R70, 0x10, RZ ;  /* 0x0000001046577819 */ /* 0x000fe400000006ff */
[----:B------:R-:W-:Y:S01]  /*7c30*/  SHF.L.U32 R74, R74, 0x10, RZ ;  /* 0x000000104a4a7819 */ /* 0x000fe200000006ff */
[----:B------:R-:W-:-:S02]  /*7c40*/  IMAD.U32 R64, R66, 0x10000, RZ ;  /* 0x0001000042407824 */ /* 0x000fc400078e00ff */
[----:B------:R-:W-:Y:S01]  /*7c50*/  FFMA.FTZ R68, R82, R65, R63 ;  /* 0x0000004152447223 */ /* 0x000fe2000001003f */
[----:B------:R-:W-:Y:S02]  /*7c60*/  SHF.L.U32 R72, R72, 0x10, RZ ;  /* 0x0000001048487819 */ /* 0x000fe400000006ff */
[----:B------:R-:W-:Y:S01]  /*7c70*/  SHF.L.U32 R63, R69, 0x10, RZ ;  /* 0x00000010453f7819 */ /* 0x000fe200000006ff */
[----:B------:R-:W-:Y:S01]  /*7c80*/  FFMA.FTZ R70, R74, R87, R97 ;  /* 0x000000574a467223 */ /* 0x000fe20000010061 */
[----:B------:R-:W-:Y:S01]  /*7c90*/  FFMA.FTZ R87, R83, R64, R68 ;  /* 0x0000004053577223 */ /* 0x000fe20000010044 */
[----:B------:R-:W-:Y:S02]  /*7ca0*/  SHF.L.U32 R69, R71, 0x10, RZ ;  /* 0x0000001047457819 */ /* 0x000fe400000006ff */
[----:B------:R-:W-:Y:S01]  /*7cb0*/  SHF.L.U32 R64, R75, 0x10, RZ ;  /* 0x000000104b407819 */ /* 0x000fe200000006ff */
[----:B------:R-:W-:Y:S01]  /*7cc0*/  FFMA.FTZ R97, R63, R72, R70 ;  /* 0x000000483f617223 */ /* 0x000fe20000010046 */
[----:B------:R-:W-:-:S02]  /*7cd0*/  PRMT R71, R71, 0x7632, R71 ;  /* 0x0000763247477816 */ /* 0x000fc40000000047 */
[----:B------:R-:W-:Y:S02]  /*7ce0*/  PRMT R65, R66, 0x7632, R65 ;  /* 0x0000763242417816 */ /* 0x000fe40000000041 */
[----:B--2---:R-:W-:Y:S01]  /*7cf0*/  SHF.L.U32 R72, R24, 0x10, RZ ;  /* 0x0000001018487819 */ /* 0x004fe200000006ff */
[----:B------:R-:W-:Y:S01]  /*7d00*/  FFMA.FTZ R70, R64, R69, R97 ;  /* 0x0000004540467223 */ /* 0x000fe20000010061 */
[----:B------:R-:W-:Y:S01]  /*7d10*/  SHF.L.U32 R68, R71, 0x10, RZ ;  /* 0x0000001047447819 */ /* 0x000fe200000006ff */
[----:B------:R-:W-:Y:S01]  /*7d20*/  IMAD.U32 R69, R65, 0x10000, RZ ;  /* 0x0001000041457824 */ /* 0x000fe200078e00ff */
[----:B------:R-:W-:Y:S02]  /*7d30*/  PRMT R75, R75, 0x7632, R75 ;  /* 0x000076324b4b7816 */ /* 0x000fe4000000004b */
[----:B------:R-:W-:Y:S01]  /*7d40*/  PRMT R71, R24, 0x7632, R71 ;  /* 0x0000763218477816 */ /* 0x000fe20000000047 */
[----:B------:R-:W-:Y:S01]  /*7d50*/  FFMA.FTZ R98, R21, R72, R91 ;  /* 0x0000004815627223 */ /* 0x000fe2000001005b */
[----:B------:R-:W-:Y:S01]  /*7d60*/  PRMT R66, R67, 0x7632, R66 ;  /* 0x0000763243427816 */ /* 0x000fe20000000042 */
[----:B---3--:R-:W-:Y:S01]  /*7d70*/  IMAD.U32 R24, R32, 0x10000, RZ ;  /* 0x0001000020187824 */ /* 0x008fe200078e00ff */
[----:B------:R-:W-:Y:S01]  /*7d80*/  SHF.L.U32 R65, R75, 0x10, RZ ;  /* 0x000000104b417819 */ /* 0x000fe200000006ff */
[----:B------:R-:W-:Y:S01]  /*7d90*/  FFMA.FTZ R69, R84, R69, R87 ;  /* 0x0000004554457223 */ /* 0x000fe20000010057 */
[----:B------:R-:W-:-:S02]  /*7da0*/  SHF.L.U32 R67, R67, 0x10, RZ ;  /* 0x0000001043437819 */ /* 0x000fc400000006ff */
[----:B------:R-:W-:Y:S02]  /*7db0*/  SHF.L.U32 R72, R71, 0x10, RZ ;  /* 0x0000001047487819 */ /* 0x000fe400000006ff */
[----:B------:R-:W-:Y:S01]  /*7dc0*/  PRMT R32, R32, 0x7632, R32 ;  /* 0x0000763220207816 */ /* 0x000fe20000000020 */
[----:B------:R-:W-:Y:S01]  /*7dd0*/  FFMA.FTZ R70, R65, R68, R70 ;  /* 0x0000004441467223 */ /* 0x000fe20000010046 */
[----:B------:R-:W-:Y:S01]  /*7de0*/  FFMA.FTZ R67, R86, R67, R69 ;  /* 0x0000004356437223 */ /* 0x000fe20000010045 */
[----:B------:R-:W-:Y:S01]  /*7df0*/  FFMA.FTZ R98, R61, R72, R98 ;  /* 0x000000483d627223 */ /* 0x000fe20000010062 */
[----:B------:R-:W-:Y:S01]  /*7e00*/  SHF.L.U32 R32, R32, 0x10, RZ ;  /* 0x0000001020207819 */ /* 0x000fe200000006ff */
[----:B------:R-:W-:Y:S01]  /*7e10*/  FFMA.FTZ R68, R22, R24, R85 ;  /* 0x0000001816447223 */ /* 0x000fe20000010055 */
[C---:B------:R-:W-:Y:S02]  /*7e20*/  PRMT R69, R25.reuse, 0x7632, R69 ;  /* 0x0000763219457816 */ /* 0x040fe40000000045 */
[----:B------:R-:W-:Y:S01]  /*7e30*/  SHF.L.U32 R72, R25, 0x10, RZ ;  /* 0x0000001019487819 */ /* 0x000fe200000006ff */
[----:B------:R-:W-:Y:S01]  /*7e40*/  FFMA.FTZ R32, R23, R32, R68 ;  /* 0x0000002017207223 */ /* 0x000fe20000010044 */
[----:B------:R-:W-:-:S02]  /*7e50*/  PRMT R22, R33, 0x7632, R22 ;  /* 0x0000763221167816 */ /* 0x000fc40000000016 */
[----:B------:R-:W-:Y:S01]  /*7e60*/  SHF.L.U32 R24, R33, 0x10, RZ ;  /* 0x0000001021187819 */ /* 0x000fe200000006ff */
[----:B------:R-:W-:Y:S02]  /*7e70*/  IMAD.U32 R69, R69, 0x10000, RZ ;  /* 0x0001000045457824 */ /* 0x000fe400078e00ff */
        /* <DEDUP_REMOVED lines=10> */
[C---:B----4-:R-:W-:Y:S01]  /*7f20*/  PRMT R23, R4.reuse, 0x7632, R23 ;  /* 0x0000763204177816 */ /* 0x050fe20000000017 */
[----:B------:R-:W-:-:S02]  /*7f30*/  IMAD.U32 R32, R4, 0x10000, RZ ;  /* 0x0001000004207824 */ /* 0x000fc400078e00ff */
[----:B------:R-:W-:Y:S01]  /*7f40*/  FFMA.FTZ R83, R83, R22, R82 ;  /* 0x0000001653537223 */ /* 0x000fe20000010052 */
        /* <DEDUP_REMOVED lines=15> */
[----:B------:R-:W-:Y:S02]  /*8040*/  PRMT R6, R6, 0x7632, R6 ;  /* 0x0000763206067816 */ /* 0x000fe40000000006 */
[----:B------:R-:W-:Y:S01]  /*8050*/  SHF.L.U32 R5, R34, 0x10, RZ ;  /* 0x0000001022057819 */ /* 0x000fe200000006ff */
[----:B------:R-:W-:Y:S01]  /*8060*/  FFMA.FTZ R22, R65, R22, R24 ;  /* 0x0000001641167223 */ /* 0x000fe20000010018 */
[----:B------:R-:W-:Y:S01]  /*8070*/  SHF.L.U32 R6, R6, 0x10, RZ ;  /* 0x0000001006067819 */ /* 0x000fe200000006ff */
[----:B------:R-:W-:-:S02]  /*8080*/  FFMA.FTZ R24, R74, R23, R25 ;  /* 0x000000174a187223 */ /* 0x000fc40000010019 */
[----:B------:R-:W-:Y:S01]  /*8090*/  FFMA.FTZ R83, R84, R5, R83 ;  /* 0x0000000554537223 */ /* 0x000fe20000010053 */
[----:B------:R-:W-:Y:S01]  /*80a0*/  SHF.L.U32 R5, R35, 0x10, RZ ;  /* 0x0000001023057819 */ /* 0x000fe200000006ff */
[C---:B------:R-:W-:Y:S01]  /*80b0*/  IMAD.U32 R23, R7.reuse, 0x10000, RZ ;  /* 0x0001000007177824 */ /* 0x040fe200078e00ff */
[----:B------:R-:W-:Y:S01]  /*80c0*/  PRMT R7, R7, 0x7632, R7 ;  /* 0x0000763207077816 */ /* 0x000fe20000000007 */
[----:B------:R-:W-:Y:S01]  /*80d0*/  FFMA.FTZ R25, R63, R6, R24 ;  /* 0x000000063f197223 */ /* 0x000fe20000010018 */
[----:B------:R-:W0:Y:S01]  /*80e0*/  SHFL.BFLY PT, R33, R22, 0x10, 0x1f ;  /* 0x0e001f0016217f89 */ /* 0x000e2200000e0000 */
[----:B------:R-:W-:Y:S01]  /*80f0*/  FFMA.FTZ R86, R86, R5, R83 ;  /* 0x0000000556567223 */ /* 0x000fe20000010053 */
[----:B------:R-:W-:Y:S01]  /*8100*/  SHF.L.U32 R24, R7, 0x10, RZ ;  /* 0x0000001007187819 */ /* 0x000fe200000006ff */
[----:B------:R-:W-:Y:S01]  /*8110*/  FFMA.FTZ R26, R64, R23, R25 ;  /* 0x00000017401a7223 */ /* 0x000fe20000010019 */
[C---:B-----5:R-:W-:Y:S02]  /*8120*/  PRMT R5, R8.reuse, 0x7632, R5 ;  /* 0x0000763208057816 */ /* 0x060fe40000000005 */
[----:B------:R-:W-:Y:S01]  /*8130*/  SHF.L.U32 R8, R8, 0x10, RZ ;  /* 0x0000001008087819 */ /* 0x000fe200000006ff */
[----:B------:R-:W-:-:S02]  /*8140*/  FFMA.FTZ R24, R65, R24, R26 ;  /* 0x0000001841187223 */ /* 0x000fc4000001001a */
[----:B------:R-:W-:Y:S02]  /*8150*/  IMAD.U32 R26, R5, 0x10000, RZ ;  /* 0x00010000051a7824 */ /* 0x000fe400078e00ff */
[----:B------:R-:W-:Y:S01]  /*8160*/  FFMA.FTZ R90, R21, R8, R90 ;  /* 0x00000008155a7223 */ /* 0x000fe2000001005a */
[C---:B------:R-:W-:Y:S02]  /*8170*/  SHF.L.U32 R8, R9.reuse, 0x10, RZ ;  /* 0x0000001009087819 */ /* 0x040fe400000006ff */
[----:B------:R-:W-:Y:S01]  /*8180*/  PRMT R9, R9, 0x7632, R9 ;  /* 0x0000763209097816 */ /* 0x000fe20000000009 */
[----:B------:R-:W-:-:S03]  /*8190*/  FFMA.FTZ R26, R61, R26, R90 ;  /* 0x0000001a3d1a7223 */ /* 0x000fc6000001005a */
[----:B------:R-:W-:Y:S01]  /*81a0*/  SHF.L.U32 R9, R9, 0x10, RZ ;  /* 0x0000001009097819 */ /* 0x000fe200000006ff */
[----:B------:R-:W-:Y:S01]  /*81b0*/  FFMA.FTZ R25, R73, R8, R26 ;  /* 0x0000000849197223 */ /* 0x000fe2000001001a */
[C---:B------:R-:W-:Y:S02]  /*81c0*/  SHF.L.U32 R8, R16.reuse, 0x10, RZ ;  /* 0x0000001010087819 */ /* 0x040fe400000006ff */
[----:B------:R-:W-:Y:S01]  /*81d0*/  PRMT R16, R16, 0x7632, R16 ;  /* 0x0000763210107816 */ /* 0x000fe20000000010 */
[----:B------:R-:W-:Y:S01]  /*81e0*/  FFMA.FTZ R9, R62, R9, R25 ;  /* 0x000000093e097223 */ /* 0x000fe20000010019 */
[C---:B------:R-:W-:Y:S02]  /*81f0*/  PRMT R7, R10.reuse, 0x7632, R7 ;  /* 0x000076320a077816 */ /* 0x040fe40000000007 */
[----:B------:R-:W-:Y:S01]  /*8200*/  SHF.L.U32 R23, R10, 0x10, RZ ;  /* 0x000000100a177819 */ /* 0x000fe200000006ff */
[----:B------:R-:W-:Y:S01]  /*8210*/  FFMA.FTZ R94, R21, R8, R94 ;  /* 0x00000008155e7223 */ /* 0x000fe2000001005e */
[----:B------:R-:W-:Y:S01]  /*8220*/  IMAD.U32 R16, R16, 0x10000, RZ ;  /* 0x0001000010107824 */ /* 0x000fe200078e00ff */
[----:B------:R-:W-:Y:S01]  /*8230*/  SHF.L.U32 R8, R7, 0x10, RZ ;  /* 0x0000001007087819 */ /* 0x000fe200000006ff */
[----:B0-----:R-:W-:Y:S01]  /*8240*/  FADD.FTZ R5, R22, R33 ;  /* 0x0000002116057221 */ /* 0x001fe20000010000 */
        /* <DEDUP_REMOVED lines=10> */
[----:B------:R-:W-:Y:S01]  /*82f0*/  IMAD.U32 R9, R18, 0x10000, RZ ;  /* 0x0001000012097824 */ /* 0x000fe200078e00ff */
[----:B------:R-:W-:Y:S01]  /*8300*/  SHF.L.U32 R18, R12, 0x10, RZ ;  /* 0x000000100c127819 */ /* 0x000fe200000006ff */
[----:B------:R-:W-:Y:S01]  /*8310*/  FFMA.FTZ R23, R62, R23, R25 ;  /* 0x000000173e177223 */ /* 0x000fe20000010019 */
[----:B------:R-:W-:Y:S02]  /*8320*/  PRMT R17, R12, 0x7632, R17 ;  /* 0x000076320c117816 */ /* 0x000fe40000000011 */
[----:B------:R-:W-:Y:S01]  /*8330*/  SHF.L.U32 R8, R8, 0x10, RZ ;  /* 0x0000001008087819 */ /* 0x000fe200000006ff */
[----:B------:R-:W-:Y:S01]  /*8340*/  FFMA.FTZ R12, R74, R9, R23 ;  /* 0x000000094a0c7223 */ /* 0x000fe20000010017 */
[----:B------:R-:W-:Y:S01]  /*8350*/  FFMA.FTZ R92, R21, R18, R92 ;  /* 0x00000012155c7223 */ /* 0x000fe2000001005c */
[----:B------:R-:W-:-:S02]  /*8360*/  SHF.L.U32 R18, R17, 0x10, RZ ;  /* 0x0000001011127819 */ /* 0x000fc400000006ff */
[C---:B------:R-:W-:Y:S01]  /*8370*/  PRMT R17, R76.reuse, 0x7632, R17 ;  /* 0x000076324c117816 */ /* 0x040fe20000000011 */
[----:B------:R-:W-:Y:S01]  /*8380*/  FFMA.FTZ R9, R63, R8, R12 ;  /* 0x000000083f097223 */ /* 0x000fe2000001000c */
[----:B------:R-:W-:Y:S01]  /*8390*/  IMAD.U32 R76, R76, 0x10000, RZ ;  /* 0x000100004c4c7824 */ /* 0x000fe200078e00ff */
[----:B------:R-:W-:Y:S01]  /*83a0*/  SHF.L.U32 R8, R13, 0x10, RZ ;  /* 0x000000100d087819 */ /* 0x000fe200000006ff */
[----:B------:R-:W-:Y:S01]  /*83b0*/  FFMA.FTZ R18, R61, R18, R92 ;  /* 0x000000123d127223 */ /* 0x000fe2000001005c */
[----:B------:R-:W-:Y:S02]  /*83c0*/  PRMT R13, R13, 0x7632, R13 ;  /* 0x000076320d0d7816 */ /* 0x000fe4000000000d */
[----:B------:R-:W-:Y:S01]  /*83d0*/  PRMT R11, R11, 0x7632, R11 ;  /* 0x000076320b0b7816 */ /* 0x000fe2000000000b */
[----:B------:R-:W-:Y:S01]  /*83e0*/  FFMA.FTZ R76, R21, R76, R95 ;  /* 0x0000004c154c7223 */ /* 0x000fe2000001005f */
[----:B------:R-:W-:Y:S01]  /*83f0*/  SHF.L.U32 R12, R17, 0x10, RZ ;  /* 0x00000010110c7819 */ /* 0x000fe200000006ff */
[----:B------:R-:W-:Y:S01]  /*8400*/  FFMA.FTZ R17, R73, R8, R18 ;  /* 0x0000000849117223 */ /* 0x000fe20000010012 */
[----:B------:R-:W-:Y:S01]  /*8410*/  PRMT R16, R19, 0x7632, R16 ;  /* 0x0000763213107816 */ /* 0x000fe20000000010 */
[----:B------:R-:W-:Y:S01]  /*8420*/  IMAD.U32 R13, R13, 0x10000, RZ ;  /* 0x000100000d0d7824 */ /* 0x000fe200078e00ff */
        /* <DEDUP_REMOVED lines=9> */
[----:B------:R-:W-:Y:S02]  /*84c0*/  SHF.L.U32 R18, R28, 0x10, RZ ;  /* 0x000000101c127819 */ /* 0x000fe400000006ff */
[----:B------:R-:W-:-:S02]  /*84d0*/  PRMT R77, R77, 0x7632, R77 ;  /* 0x000076324d4d7816 */ /* 0x000fc4000000004d */
[----:B------:R-:W-:Y:S02]  /*84e0*/  PRMT R28, R28, 0x7632, R28 ;  /* 0x000076321c1c7816 */ /* 0x000fe4000000001c */
[----:B------:R-:W-:Y:S01]  /*84f0*/  PRMT R10, R14, 0x7632, R10 ;  /* 0x000076320e0a7816 */ /* 0x000fe2000000000a */
[----:B------:R-:W-:Y:S01]  /*8500*/  FFMA.FTZ R14, R74, R11, R13 ;  /* 0x0000000b4a0e7223 */ /* 0x000fe2000001000d */
[----:B------:R-:W-:Y:S01]  /*8510*/  SHF.L.U32 R6, R66, 0x10, RZ ;  /* 0x0000001042067819 */ /* 0x000fe200000006ff */
[----:B------:R-:W-:Y:S01]  /*8520*/  FFMA.FTZ R17, R73, R12, R76 ;  /* 0x0000000c49117223 */ /* 0x000fe2000001004c */
[----:B------:R-:W-:Y:S02]  /*8530*/  SHF.L.U32 R35, R35, 0x10, RZ ;  /* 0x0000001023237819 */ /* 0x000fe400000006ff */
[----:B------:R-:W-:Y:S02]  /*8540*/  SHF.L.U32 R16, R16, 0x10, RZ ;  /* 0x0000001010107819 */ /* 0x000fe400000006ff */
[----:B------:R-:W-:Y:S01]  /*8550*/  SHF.L.U32 R77, R77, 0x10, RZ ;  /* 0x000000104d4d7819 */ /* 0x000fe200000006ff */
[----:B------:R-:W-:Y:S01]  /*8560*/  FFMA.FTZ R18, R21, R18, R93 ;  /* 0x0000001215127223 */ /* 0x000fe2000001005d */
[----:B------:R-:W-:Y:S01]  /*8570*/  PRMT R11, R78, 0x7632, R11 ;  /* 0x000076324e0b7816 */ /* 0x000fe2000000000b */
[----:B------:R-:W-:Y:S01]  /*8580*/  IMAD.U32 R28, R28, 0x10000, RZ ;  /* 0x000100001c1c7824 */ /* 0x000fe200078e00ff */
[----:B------:R-:W-:Y:S01]  /*8590*/  SHF.L.U32 R10, R10, 0x10, RZ ;  /* 0x000000100a0a7819 */ /* 0x000fe200000006ff */
[----:B------:R-:W-:Y:S01]  /*85a0*/  FFMA.FTZ R6, R88, R6, R67 ;  /* 0x0000000658067223 */ /* 0x000fe20000010043 */
[----:B------:R-:W-:Y:S01]  /*85b0*/  SHF.L.U32 R13, R78, 0x10, RZ ;  /* 0x000000104e0d7819 */ /* 0x000fe200000006ff */
[----:B------:R-:W-:Y:S01]  /*85c0*/  FFMA.FTZ R88, R88, R35, R86 ;  /* 0x0000002358587223 */ /* 0x000fe20000010056 */
[----:B------:R-:W-:Y:S01]  /*85d0*/  FFMA.FTZ R8, R65, R16, R19 ;  /* 0x0000001041087223 */ /* 0x000fe20000010013 */
[C---:B------:R-:W-:Y:S01]  /*85e0*/  PRMT R12, R15.reuse, 0x7632, R12 ;  /* 0x000076320f0c7816 */ /* 0x040fe2000000000c */
[----:B------:R-:W-:Y:S01]  /*85f0*/  FFMA.FTZ R17, R62, R77, R17 ;  /* 0x0000004d3e117223 */ /* 0x000fe20000010011 */
[----:B------:R-:W0:Y:S01]  /*8600*/  SHFL.BFLY PT, R35, R24, 0x10, 0x1f ;  /* 0x0e001f0018237f89 */ /* 0x000e2200000e0000 */
[----:B------:R-:W-:Y:S01]  /*8610*/  SHF.L.U32 R15, R15, 0x10, RZ ;  /* 0x000000100f0f7819 */ /* 0x000fe200000006ff */
[--C-:B------:R-:W-:Y:S01]  /*8620*/  FFMA.FTZ R28, R61, R28, R18.reuse ;  /* 0x0000001c3d1c7223 */ /* 0x100fe20000010012 */
[----:B------:R-:W-:Y:S01]  /*8630*/  IMAD.U32 R16, R11, 0x10000, RZ ;  /* 0x000100000b107824 */ /* 0x000fe200078e00ff */
[----:B------:R-:W-:Y:S01]  /*8640*/  PRMT R18, R29, 0x7632, R18 ;  /* 0x000076321d127816 */ /* 0x000fe20000000012 */
[----:B------:R-:W-:Y:S01]  /*8650*/  FFMA.FTZ R11, R63, R10, R14 ;  /* 0x0000000a3f0b7223 */ /* 0x000fe2000001000e */
[----:B------:R-:W-:Y:S01]  /*8660*/  SHF.L.U32 R22, R29, 0x10, RZ ;  /* 0x000000101d167819 */ /* 0x000fe200000006ff */
[----:B------:R-:W-:Y:S01]  /*8670*/  FFMA.FTZ R13, R74, R13, R17 ;  /* 0x0000000d4a0d7223 */ /* 0x000fe20000010011 */
[----:B------:R-:W-:Y:S01]  /*8680*/  SHF.L.U32 R17, R18, 0x10, RZ ;  /* 0x0000001012117819 */ /* 0x000fe200000006ff */
[--C-:B------:R-:W-:Y:S01]  /*8690*/  FFMA.FTZ R10, R64, R15, R11.reuse ;  /* 0x0000000f400a7223 */ /* 0x100fe2000001000b */
[C---:B------:R-:W-:Y:S01]  /*86a0*/  PRMT R11, R36.reuse, 0x7632, R11 ;  /* 0x00007632240b7816 */ /* 0x040fe2000000000b */
        /* <DEDUP_REMOVED lines=9> */
[----:B------:R-:W-:Y:S02]  /*8740*/  PRMT R79, R79, 0x7632, R79 ;  /* 0x000076324f4f7816 */ /* 0x000fe4000000004f */
[----:B------:R-:W-:Y:S01]  /*8750*/  SHF.L.U32 R18, R11, 0x10, RZ ;  /* 0x000000100b127819 */ /* 0x000fe200000006ff */
[----:B------:R-:W-:Y:S01]  /*8760*/  FFMA.FTZ R13, R64, R13, R16 ;  /* 0x0000000d400d7223 */ /* 0x000fe20000010010 */
[----:B------:R-:W-:Y:S01]  /*8770*/  SHF.L.U32 R30, R30, 0x10, RZ ;  /* 0x000000101e1e7819 */ /* 0x000fe200000006ff */
[----:B------:R-:W-:Y:S01]  /*8780*/  FFMA.FTZ R10, R65, R12, R10 ;  /* 0x0000000c410a7223 */ /* 0x000fe2000001000a */
[----:B------:R-:W-:Y:S01]  /*8790*/  FFMA.FTZ R16, R74, R19, R17 ;  /* 0x000000134a107223 */ /* 0x000fe20000010011 */
[----:B------:R-:W-:Y:S01]  /*87a0*/  IMAD.U32 R12, R37, 0x10000, RZ ;  /* 0x00010000250c7824 */ /* 0x000fe200078e00ff */
        /* <DEDUP_REMOVED lines=9> */
[----:B------:R-:W1:Y:S01]  /*8840*/  SHFL.BFLY PT, R19, R8, 0x10, 0x1f ;  /* 0x0e001f0008137f89 */ /* 0x000e6200000e0000 */
[----:B------:R-:W-:Y:S01]  /*8850*/  SHF.L.U32 R12, R31, 0x10, RZ ;  /* 0x000000101f0c7819 */ /* 0x000fe200000006ff */
[----:B------:R-:W-:Y:S01]  /*8860*/  FFMA.FTZ R14, R64, R11, R15 ;  /* 0x0000000b400e7223 */ /* 0x000fe2000001000f */
[----:B------:R-:W-:Y:S01]  /*8870*/  PRMT R11, R38, 0x7632, R11 ;  /* 0x00007632260b7816 */ /* 0x000fe2000000000b */
[----:B0-----:R-:W-:Y:S01]  /*8880*/  FADD.FTZ R7, R24, R35 ;  /* 0x0000002318077221 */ /* 0x001fe20000010000 */
[----:B------:R-:W-:Y:S01]  /*8890*/  SHF.L.U32 R15, R38, 0x10, RZ ;  /* 0x00000010260f7819 */ /* 0x000fe200000006ff */
[----:B------:R-:W0:Y:S01]  /*88a0*/  SHFL.BFLY PT, R23, R10, 0x10, 0x1f ;  /* 0x0e001f000a177f89 */ /* 0x000e2200000e0000 */
[----:B------:R-:W-:Y:S01]  /*88b0*/  FFMA.FTZ R17, R62, R37, R17 ;  /* 0x000000253e117223 */ /* 0x000fe20000010011 */
[----:B------:R-:W-:-:S02]  /*88c0*/  FFMA.FTZ R12, R65, R12, R14 ;  /* 0x0000000c410c7223 */ /* 0x000fc4000001000e */
[----:B------:R-:W2:Y:S01]  /*88d0*/  SHFL.BFLY PT, R24, R13, 0x10, 0x1f ;  /* 0x0e001f000d187f89 */ /* 0x000ea200000e0000 */
[----:B------:R-:W-:Y:S01]  /*88e0*/  SHF.L.U32 R14, R11, 0x10, RZ ;  /* 0x000000100b0e7819 */ /* 0x000fe200000006ff */
[----:B------:R-:W-:Y:S01]  /*88f0*/  FFMA.FTZ R16, R74, R15, R17 ;  /* 0x0000000f4a107223 */ /* 0x000fe20000010011 */
[C---:B------:R-:W-:Y:S01]  /*8900*/  PRMT R11, R39.reuse, 0x7632, R11 ;  /* 0x00007632270b7816 */ /* 0x040fe2000000000b */
[----:B------:R-:W3:Y:S01]  /*8910*/  SHFL.BFLY PT, R22, R9, 0x10, 0x1f ;  /* 0x0e001f0009167f89 */ /* 0x000ee200000e0000 */
        /* <DEDUP_REMOVED lines=12> */
[----:B-1----:R-:W-:Y:S01]  /*89e0*/  FADD.FTZ R8, R8, R19 ;  /* 0x0000001308087221 */ /* 0x002fe20000010000 */
[----:B------:R-:W-:Y:S02]  /*89f0*/  IMAD.U32 R15, R11, 0x10000, RZ ;  /* 0x000100000b0f7824 */ /* 0x000fe400078e00ff */
[----:B------:R-:W-:Y:S01]  /*8a00*/  FFMA.FTZ R19, R73, R16, R18 ;  /* 0x0000001049137223 */ /* 0x000fe20000010012 */
[----:B0-----:R-:W-:Y:S01]  /*8a10*/  FADD.FTZ R10, R10, R23 ;  /* 0x000000170a0a7221 */ /* 0x001fe20000010000 */
[----:B--2---:R-:W-:Y:S01]  /*8a20*/  FADD.FTZ R11, R13, R24 ;  /* 0x000000180d0b7221 */ /* 0x004fe20000010000 */
[----:B------:R-:W0:Y:S01]  /*8a30*/  SHFL.BFLY PT, R23, R14, 0x10, 0x1f ;  /* 0x0e001f000e177f89 */ /* 0x000e2200000e0000 */
[----:B------:R-:W-:Y:S01]  /*8a40*/  PRMT R13, R42, 0x7632, R13 ;  /* 0x000076322a0d7816 */ /* 0x000fe2000000000d */
[----:B------:R-:W-:Y:S01]  /*8a50*/  FFMA.FTZ R15, R62, R15, R19 ;  /* 0x0000000f3e0f7223 */ /* 0x000fe20000010013 */
[----:B------:R-:W-:-:S02]  /*8a60*/  SHF.L.U32 R17, R42, 0x10, RZ ;  /* 0x000000102a117819 */ /* 0x000fc400000006ff */
[C---:B------:R-:W-:Y:S02]  /*8a70*/  PRMT R19, R44.reuse, 0x7632, R19 ;  /* 0x000076322c137816 */ /* 0x040fe40000000013 */
[----:B------:R-:W-:Y:S01]  /*8a80*/  SHF.L.U32 R44, R44, 0x10, RZ ;  /* 0x000000102c2c7819 */ /* 0x000fe200000006ff */
[----:B---3--:R-:W-:Y:S01]  /*8a90*/  FADD.FTZ R9, R9, R22 ;  /* 0x0000001609097221 */ /* 0x008fe20000010000 */
[----:B------:R-:W-:Y:S01]  /*8aa0*/  SHF.L.U32 R16, R13, 0x10, RZ ;  /* 0x000000100d107819 */ /* 0x000fe200000006ff */
[----:B------:R-:W-:Y:S01]  /*8ab0*/  FFMA.FTZ R18, R74, R17, R15 ;  /* 0x000000114a127223 */ /* 0x000fe2000001000f */
[----:B------:R-:W-:Y:S01]  /*8ac0*/  SHF.L.U32 R22, R19, 0x10, RZ ;  /* 0x0000001013167819 */ /* 0x000fe200000006ff */
[----:B------:R-:W-:Y:S01]  /*8ad0*/  FFMA.FTZ R20, R21, R44, R20 ;  /* 0x0000002c15147223 */ /* 0x000fe20000010014 */
[----:B------:R-:W-:Y:S02]  /*8ae0*/  IMAD.U32 R13, R43, 0x10000, RZ ;  /* 0x000100002b0d7824 */ /* 0x000fe400078e00ff */
[----:B------:R-:W-:Y:S01]  /*8af0*/  FFMA.FTZ R15, R63, R16, R18 ;  /* 0x000000103f0f7223 */ /* 0x000fe20000010012 */
[----:B------:R-:W-:Y:S01]  /*8b00*/  SHF.L.U32 R16, R45, 0x10, RZ ;  /* 0x000000102d107819 */ /* 0x000fe200000006ff */
[----:B------:R-:W-:Y:S01]  /*8b10*/  FFMA.FTZ R20, R61, R22, R20 ;  /* 0x000000163d147223 */ /* 0x000fe20000010014 */
[----:B------:R-:W-:Y:S01]  /*8b20*/  PRMT R43, R43, 0x7632, R43 ;  /* 0x000076322b2b7816 */ /* 0x000fe2000000002b */
[----:B------:R-:W-:-:S02]  /*8b30*/  FFMA.FTZ R18, R64, R13, R15 ;  /* 0x0000000d40127223 */ /* 0x000fc4000001000f */
[----:B------:R-:W-:Y:S01]  /*8b40*/  FFMA.FTZ R15, R73, R16, R20 ;  /* 0x00000010490f7223 */ /* 0x000fe20000010014 */
[C---:B------:R-:W-:Y:S02]  /*8b50*/  SHF.L.U32 R20, R48.reuse, 0x10, RZ ;  /* 0x0000001030147819 */ /* 0x040fe400000006ff */
[----:B------:R-:W-:Y:S02]  /*8b60*/  PRMT R45, R45, 0x7632, R45 ;  /* 0x000076322d2d7816 */ /* 0x000fe4000000002d */
[----:B------:R-:W-:Y:S02]  /*8b70*/  PRMT R48, R48, 0x7632, R48 ;  /* 0x0000763230307816 */ /* 0x000fe40000000030 */
[----:B------:R-:W-:Y:S01]  /*8b80*/  SHF.L.U32 R16, R43, 0x10, RZ ;  /* 0x000000102b107819 */ /* 0x000fe200000006ff */
[----:B------:R-:W-:Y:S01]  /*8b90*/  FFMA.FTZ R20, R21, R20, R3 ;  /* 0x0000001415147223 */ /* 0x000fe20000010003 */
[----:B------:R-:W-:Y:S01]  /*8ba0*/  SHF.L.U32 R45, R45, 0x10, RZ ;  /* 0x000000102d2d7819 */ /* 0x000fe200000006ff */
[----:B------:R-:W-:-:S02]  /*8bb0*/  IMAD.U32 R48, R48, 0x10000, RZ ;  /* 0x0001000030307824 */ /* 0x000fc400078e00ff */
[----:B0-----:R-:W-:Y:S01]  /*8bc0*/  FADD.FTZ R13, R14, R23 ;  /* 0x000000170e0d7221 */ /* 0x001fe20000010000 */
[----:B------:R-:W-:Y:S01]  /*8bd0*/  FFMA.FTZ R14, R65, R16, R18 ;  /* 0x00000010410e7223 */ /* 0x000fe20000010012 */
[----:B------:R-:W-:Y:S01]  /*8be0*/  SHF.L.U32 R3, R46, 0x10, RZ ;  /* 0x000000102e037819 */ /* 0x000fe200000006ff */
[----:B------:R-:W-:Y:S01]  /*8bf0*/  FFMA.FTZ R15, R62, R45, R15 ;  /* 0x0000002d3e0f7223 */ /* 0x000fe2000001000f */
[----:B------:R-:W-:Y:S01]  /*8c00*/  PRMT R46, R46, 0x7632, R46 ;  /* 0x000076322e2e7816 */ /* 0x000fe2000000002e */
[----:B------:R-:W-:Y:S01]  /*8c10*/  FFMA.FTZ R20, R61, R48, R20 ;  /* 0x000000303d147223 */ /* 0x000fe20000010014 */
[C---:B------:R-:W-:Y:S02]  /*8c20*/  PRMT R17, R49.reuse, 0x7632, R17 ;  /* 0x0000763231117816 */ /* 0x040fe40000000011 */
[----:B------:R-:W-:Y:S01]  /*8c30*/  SHF.L.U32 R18, R49, 0x10, RZ ;  /* 0x0000001031127819 */ /* 0x000fe200000006ff */
[----:B------:R-:W-:Y:S01]  /*8c40*/  FFMA.FTZ R16, R74, R3, R15 ;  /* 0x000000034a107223 */ /* 0x000fe2000001000f */
[----:B------:R-:W-:-:S02]  /*8c50*/  SHF.L.U32 R46, R46, 0x10, RZ ;  /* 0x000000102e2e7819 */ /* 0x000fc400000006ff */
[----:B------:R-:W-:Y:S01]  /*8c60*/  SHF.L.U32 R17, R17, 0x10, RZ ;  /* 0x0000001011117819 */ /* 0x000fe200000006ff */
[----:B------:R-:W-:Y:S02]  /*8c70*/  FFMA.FTZ R19, R73, R18, R20 ;  /* 0x0000001249137223 */ /* 0x000fe40000010014 */
[--C-:B------:R-:W-:Y:S01]  /*8c80*/  FFMA.FTZ R15, R63, R46, R16.reuse ;  /* 0x0000002e3f0f7223 */ /* 0x100fe20000010010 */
[----:B------:R-:W-:Y:S01]  /*8c90*/  PRMT R16, R50, 0x7632, R16 ;  /* 0x0000763232107816 */ /* 0x000fe20000000010 */
[----:B------:R-:W-:Y:S01]  /*8ca0*/  FFMA.FTZ R19, R62, R17, R19 ;  /* 0x000000113e137223 */ /* 0x000fe20000010013 */
[----:B------:R-:W-:Y:S02]  /*8cb0*/  SHF.L.U32 R17, R50, 0x10, RZ ;  /* 0x0000001032117819 */ /* 0x000fe400000006ff */
[C---:B------:R-:W-:Y:S01]  /*8cc0*/  PRMT R3, R47.reuse, 0x7632, R3 ;  /* 0x000076322f037816 */ /* 0x040fe20000000003 */
[----:B------:R-:W-:Y:S01]  /*8cd0*/  IMAD.U32 R47, R47, 0x10000, RZ ;  /* 0x000100002f2f7824 */ /* 0x000fe200078e00ff */
[----:B------:R-:W-:Y:S01]  /*8ce0*/  SHF.L.U32 R16, R16, 0x10, RZ ;  /* 0x0000001010107819 */ /* 0x000fe200000006ff */
[----:B------:R-:W-:Y:S01]  /*8cf0*/  FFMA.FTZ R20, R74, R17, R19 ;  /* 0x000000114a147223 */ /* 0x000fe20000010013 */
[----:B------:R-:W-:Y:S01]  /*8d00*/  SHF.L.U32 R22, R52, 0x10, RZ ;  /* 0x0000001034167819 */ /* 0x000fe200000006ff */
[----:B------:R-:W-:Y:S01]  /*8d10*/  FFMA.FTZ R18, R64, R47, R15 ;  /* 0x0000002f40127223 */ /* 0x000fe2000001000f */
[----:B------:R-:W-:Y:S01]  /*8d20*/  PRMT R52, R52, 0x7632, R52 ;  /* 0x0000763234347816 */ /* 0x000fe20000000034 */
[----:B------:R-:W-:-:S02]  /*8d30*/  IMAD.U32 R15, R51, 0x10000, RZ ;  /* 0x00010000330f7824 */ /* 0x000fc400078e00ff */
[----:B------:R-:W-:Y:S01]  /*8d40*/  FFMA.FTZ R17, R63, R16, R20 ;  /* 0x000000103f117223 */ /* 0x000fe20000010014 */
[----:B------:R-:W0:Y:S01]  /*8d50*/  SHFL.BFLY PT, R71, R70, 0x10, 0x1f ;  /* 0x0e001f0046477f89 */ /* 0x000e2200000e0000 */
[----:B------:R-:W-:Y:S01]  /*8d60*/  SHF.L.U32 R52, R52, 0x10, RZ ;  /* 0x0000001034347819 */ /* 0x000fe200000006ff */
[----:B------:R-:W-:Y:S01]  /*8d70*/  FFMA.FTZ R22, R21, R22, R60 ;  /* 0x0000001615167223 */ /* 0x000fe2000001003c */
[----:B------:R-:W-:Y:S01]  /*8d80*/  FFMA.FTZ R15, R64, R15, R17 ;  /* 0x0000000f400f7223 */ /* 0x000fe20000010011 */
[C---:B------:R-:W-:Y:S01]  /*8d90*/  IMAD.U32 R17, R56.reuse, 0x10000, RZ ;  /* 0x0001000038117824 */ /* 0x040fe200078e00ff */
[----:B------:R-:W-:Y:S01]  /*8da0*/  PRMT R56, R56, 0x7632, R56 ;  /* 0x0000763238387816 */ /* 0x000fe20000000038 */
[----:B------:R-:W-:Y:S01]  /*8db0*/  FFMA.FTZ R22, R61, R52, R22 ;  /* 0x000000343d167223 */ /* 0x000fe20000010016 */
[----:B------:R-:W-:Y:S02]  /*8dc0*/  SHF.L.U32 R20, R53, 0x10, RZ ;  /* 0x0000001035147819 */ /* 0x000fe400000006ff */
[----:B------:R-:W-:-:S02]  /*8dd0*/  SHF.L.U32 R16, R3, 0x10, RZ ;  /* 0x0000001003107819 */ /* 0x000fc400000006ff */
[----:B------:R-:W-:Y:S01]  /*8de0*/  PRMT R53, R53, 0x7632, R53 ;  /* 0x0000763235357816 */ /* 0x000fe20000000035 */
[----:B------:R-:W-:Y:S01]  /*8df0*/  FFMA.FTZ R6, R21, R17, R6 ;  /* 0x0000001115067223 */ /* 0x000fe20000010006 */
[----:B------:R-:W-:Y:S02]  /*8e00*/  PRMT R51, R51, 0x7632, R51 ;  /* 0x0000763233337816 */ /* 0x000fe40000000033 */
[----:B------:R-:W-:Y:S01]  /*8e10*/  SHF.L.U32 R56, R56, 0x10, RZ ;  /* 0x0000001038387819 */ /* 0x000fe200000006ff */
        /* <DEDUP_REMOVED lines=8> */
[----:B------:R-:W-:Y:S01]  /*8ea0*/  FFMA.FTZ R15, R65, R20, R15 ;  /* 0x00000014410f7223 */ /* 0x000fe2000001000f */
[C---:B------:R-:W-:Y:S01]  /*8eb0*/  SHF.L.U32 R3, R54.reuse, 0x10, RZ ;  /* 0x0000001036037819 */ /* 0x040fe200000006ff */
[----:B------:R-:W-:Y:S02]  /*8ec0*/  IMAD.U32 R19, R17, 0x10000, RZ ;  /* 0x0001000011137824 */ /* 0x000fe400078e00ff */
[----:B------:R-:W-:Y:S01]  /*8ed0*/  FFMA.FTZ R23, R73, R18, R56 ;  /* 0x0000001249177223 */ /* 0x000fe20000010038 */
[----:B------:R-:W-:Y:S02]  /*8ee0*/  PRMT R54, R54, 0x7632, R54 ;  /* 0x0000763236367816 */ /* 0x000fe40000000036 */
[C---:B------:R-:W-:Y:S02]  /*8ef0*/  PRMT R20, R100.reuse, 0x7632, R20 ;  /* 0x0000763264147816 */ /* 0x040fe40000000014 */
[----:B------:R-:W-:Y:S01]  /*8f00*/  SHF.L.U32 R100, R100, 0x10, RZ ;  /* 0x0000001064647819 */ /* 0x000fe200000006ff */
[----:B------:R-:W-:Y:S01]  /*8f10*/  FFMA.FTZ R23, R62, R19, R23 ;  /* 0x000000133e177223 */ /* 0x000fe20000010017 */
[----:B------:R-:W-:Y:S01]  /*8f20*/  SHF.L.U32 R54, R54, 0x10, RZ ;  /* 0x0000001036367819 */ /* 0x000fe200000006ff */
[----:B------:R-:W-:Y:S01]  /*8f30*/  FFMA.FTZ R6, R74, R3, R53 ;  /* 0x000000034a067223 */ /* 0x000fe20000010035 */
[----:B------:R-:W-:Y:S01]  /*8f40*/  SHF.L.U32 R19, R58, 0x10, RZ ;  /* 0x000000103a137819 */ /* 0x000fe200000006ff */
[----:B------:R-:W-:Y:S01]  /*8f50*/  IMAD.U32 R20, R20, 0x10000, RZ ;  /* 0x0001000014147824 */ /* 0x000fe200078e00ff */
[----:B------:R-:W-:Y:S01]  /*8f60*/  PRMT R58, R58, 0x7632, R58 ;  /* 0x000076323a3a7816 */ /* 0x000fe2000000003a */
[----:B------:R-:W-:Y:S01]  /*8f70*/  FFMA.FTZ R88, R21, R100, R88 ;  /* 0x0000006415587223 */ /* 0x000fe20000010058 */
[----:B0-----:R-:W-:Y:S01]  /*8f80*/  FADD.FTZ R4, R70, R71 ;  /* 0x0000004746047221 */ /* 0x001fe20000010000 */
[----:B------:R-:W-:Y:S01]  /*8f90*/  FFMA.FTZ R17, R63, R54, R6 ;  /* 0x000000363f117223 */ /* 0x000fe20000010006 */
[----:B------:R-:W-:Y:S01]  /*8fa0*/  SHF.L.U32 R58, R58, 0x10, RZ ;  /* 0x000000103a3a7819 */ /* 0x000fe200000006ff */
[----:B------:R-:W-:Y:S01]  /*8fb0*/  FFMA.FTZ R6, R74, R19, R23 ;  /* 0x000000134a067223 */ /* 0x000fe20000010017 */
[----:B------:R-:W-:Y:S01]  /*8fc0*/  PRMT R21, R101, 0x7632, R21 ;  /* 0x0000763265157816 */ /* 0x000fe20000000015 */
[----:B------:R-:W-:Y:S01]  /*8fd0*/  FFMA.FTZ R88, R61, R20, R88 ;  /* 0x000000143d587223 */ /* 0x000fe20000010058 */
[----:B------:R-:W-:-:S02]  /*8fe0*/  SHF.L.U32 R22, R101, 0x10, RZ ;  /* 0x0000001065167819 */ /* 0x000fc400000006ff */
[C---:B------:R-:W-:Y:S01]  /*8ff0*/  PRMT R3, R55.reuse, 0x7632, R3 ;  /* 0x0000763237037816 */ /* 0x040fe20000000003 */
[----:B------:R-:W0:Y:S01]  /*9000*/  SHFL.BFLY PT, R27, R4, 0x8, 0x1f ;  /* 0x0d001f00041b7f89 */ /* 0x000e2200000e0000 */
[----:B------:R-:W-:Y:S01]  /*9010*/  SHF.L.U32 R55, R55, 0x10, RZ ;  /* 0x0000001037377819 */ /* 0x000fe200000006ff */
[----:B------:R-:W-:Y:S01]  /*9020*/  FFMA.FTZ R19, R63, R58, R6 ;  /* 0x0000003a3f137223 */ /* 0x000fe20000010006 */
[----:B------:R-:W-:Y:S01]  /*9030*/  IMAD.U32 R21, R21, 0x10000, RZ ;  /* 0x0001000015157824 */ /* 0x000fe200078e00ff */
[----:B------:R-:W1:Y:S01]  /*9040*/  SHFL.BFLY PT, R25, R12, 0x10, 0x1f ;  /* 0x0e001f000c197f89 */ /* 0x000e6200000e0000 */
[----:B------:R-:W-:Y:S01]  /*9050*/  FFMA.FTZ R73, R73, R22, R88 ;  /* 0x0000001649497223 */ /* 0x000fe20000010058 */
[----:B------:R-:W-:Y:S02]  /*9060*/  SHF.L.U32 R6, R3, 0x10, RZ ;  /* 0x0000001003067819 */ /* 0x000fe400000006ff */
[----:B------:R-:W-:Y:S01]  /*9070*/  SHF.L.U32 R3, R102, 0x10, RZ ;  /* 0x0000001066037819 */ /* 0x000fe200000006ff */
[----:B------:R-:W-:Y:S01]  /*9080*/  FFMA.FTZ R18, R64, R55, R17 ;  /* 0x0000003740127223 */ /* 0x000fe20000010011 */
[----:B------:R-:W-:Y:S01]  /*9090*/  PRMT R102, R102, 0x7632, R102 ;  /* 0x0000763266667816 */ /* 0x000fe20000000066 */
[----:B------:R-:W-:Y:S01]  /*90a0*/  FFMA.FTZ R21, R62, R21, R73 ;  /* 0x000000153e157223 */ /* 0x000fe20000010049 */
[----:B------:R-:W-:-:S02]  /*90b0*/  PRMT R17, R59, 0x7632, R17 ;  /* 0x000076323b117816 */ /* 0x000fc40000000011 */
[----:B------:R-:W-:Y:S01]  /*90c0*/  SHF.L.U32 R102, R102, 0x10, RZ ;  /* 0x0000001066667819 */ /* 0x000fe200000006ff */
[----:B------:R-:W-:Y:S01]  /*90d0*/  FFMA.FTZ R74, R74, R3, R21 ;  /* 0x000000034a4a7223 */ /* 0x000fe20000010015 */
[----:B------:R-:W-:Y:S02]  /*90e0*/  SHF.L.U32 R20, R17, 0x10, RZ ;  /* 0x0000001011147819 */ /* 0x000fe400000006ff */
[----:B------:R-:W-:Y:S02]  /*90f0*/  SHF.L.U32 R59, R59, 0x10, RZ ;  /* 0x000000103b3b7819 */ /* 0x000fe400000006ff */
[----:B------:R-:W-:Y:S01]  /*9100*/  PRMT R17, R103, 0x7632, R17 ;  /* 0x0000763267117816 */ /* 0x000fe20000000011 */
[----:B------:R-:W-:Y:S01]  /*9110*/  FFMA.FTZ R63, R63, R102, R74 ;  /* 0x000000663f3f7223 */ /* 0x000fe2000001004a */
[----:B------:R-:W-:Y:S01]  /*9120*/  SHF.L.U32 R103, R103, 0x10, RZ ;  /* 0x0000001067677819 */ /* 0x000fe200000006ff */
[----:B------:R-:W-:Y:S01]  /*9130*/  FFMA.FTZ R6, R65, R6, R18 ;  /* 0x0000000641067223 */ /* 0x000fe20000010012 */
[----:B------:R-:W-:Y:S01]  /*9140*/  FFMA.FTZ R19, R64, R59, R19 ;  /* 0x0000003b40137223 */ /* 0x000fe20000010013 */
[----:B------:R-:W-:-:S02]  /*9150*/  SHF.L.U32 R18, R17, 0x10, RZ ;  /* 0x0000001011127819 */ /* 0x000fc400000006ff */
[----:B------:R-:W-:Y:S01]  /*9160*/  FFMA.FTZ R64, R64, R103, R63 ;  /* 0x0000006740407223 */ /* 0x000fe2000001003f */
[----:B------:R-:W-:-:S03]  /*9170*/  FFMA.FTZ R19, R65, R20, R19 ;  /* 0x0000001441137223 */ /* 0x000fc60000010013 */
[----:B------:R-:W-:Y:S01]  /*9180*/  FFMA.FTZ R18, R65, R18, R64 ;  /* 0x0000001241127223 */ /* 0x000fe20000010040 */
[----:B0-----:R-:W-:Y:S01]  /*9190*/  FADD.FTZ R4, R4, R27 ;  /* 0x0000001b04047221 */ /* 0x001fe20000010000 */
[----:B-1----:R-:W-:Y:S01]  /*91a0*/  FADD.FTZ R12, R12, R25 ;  /* 0x000000190c0c7221 */ /* 0x002fe20000010000 */
        /* <DEDUP_REMOVED lines=15> */
[----:B------:R-:W0:Y:S01]  /*92a0*/  SHFL.BFLY PT, R20, R5, 0x8, 0x1f ;  /* 0x0d001f0005147f89 */ /* 0x000e2200000e0000 */
[----:B------:R-:W-:-:S03]  /*92b0*/  FADD.FTZ R26, R11, R26 ;  /* 0x0000001a0b1a7221 */ /* 0x000fc60000010000 */
[----:B------:R-:W1:Y:S01]  /*92c0*/  SHFL.BFLY PT, R22, R7, 0x8, 0x1f ;  /* 0x0d001f0007167f89 */ /* 0x000e6200000e0000 */
[----:B------:R-:W-:-:S03]  /*92d0*/  FADD.FTZ R25, R12, R25 ;  /* 0x000000190c197221 */ /* 0x000fc60000010000 */
[----:B------:R-:W2:Y:S01]  /*92e0*/  SHFL.BFLY PT, R24, R9, 0x8, 0x1f ;  /* 0x0d001f0009187f89 */ /* 0x000ea200000e0000 */
[----:B------:R-:W-:-:S03]  /*92f0*/  FADD.FTZ R28, R13, R28 ;  /* 0x0000001c0d1c7221 */ /* 0x000fc60000010000 */
        /* <DEDUP_REMOVED lines=22> */
[----:B------:R-:W0:Y:S01]  /*9460*/  SHFL.BFLY PT, R5, R20, 0x4, 0x1f ;  /* 0x0c801f0014057f89 */ /* 0x000e2200000e0000 */
[----:B------:R-:W-:-:S03]  /*9470*/  FADD.FTZ R11, R26, R11 ;  /* 0x0000000b1a0b7221 */ /* 0x000fc60000010000 */
[----:B------:R-:W1:Y:S01]  /*9480*/  SHFL.BFLY PT, R7, R22, 0x4, 0x1f ;  /* 0x0c801f0016077f89 */ /* 0x000e6200000e0000 */
[----:B------:R-:W-:-:S03]  /*9490*/  FADD.FTZ R13, R28, R13 ;  /* 0x0000000d1c0d7221 */ /* 0x000fc60000010000 */
        /* <DEDUP_REMOVED lines=10> */
[----:B------:R-:W-:-:S05]  /*9540*/  FADD.FTZ R3, R4, R3 ;  /* 0x0000000304037221 */ /* 0x000fca0000010000 */
        /* <DEDUP_REMOVED lines=43> */
[----:B------:R-:W-:Y:S01]  /*9800*/  LOP3.LUT P0, RZ, R2, 0x1f, RZ, 0xc0, !PT ;  /* 0x0000001f02ff7812 */ /* 0x000fe2000780c0ff */
        /* <DEDUP_REMOVED lines=15> */
[----:B------:R-:W-:Y:S01]  /*9900*/  @!P0 FADD.FTZ R4, R4, R3 ;  /* 0x0000000304048221 */ /* 0x000fe20000010000 */
[----:B------:R-:W-:Y:S01]  /*9910*/  SHF.R.S32.HI R3, RZ, 0x1f, R2 ;  /* 0x0000001fff037819 */ /* 0x000fe20000011402 */
[----:B------:R-:W-:-:S03]  /*9920*/  UMOV UR4, 0x400 ;  /* 0x0000040000047882 */ /* 0x000fc60000000000 */
[----:B------:R-:W-:Y:S01]  /*9930*/  LEA.HI R3, R3, R2, RZ, 0x5 ;  /* 0x0000000203037211 */ /* 0x000fe200078f28ff */
[----:B------:R-:W-:-:S03]  /*9940*/  ULEA UR4, UR5, UR4, 0x18 ;  /* 0x0000000405047291 */ /* 0x000fc6000f8ec03f */
[----:B------:R-:W-:Y:S01]  /*9950*/  SHF.R.S32.HI R3, RZ, 0x5, R3 ;  /* 0x00000005ff037819 */ /* 0x000fe20000011403 */
[----:B0-----:R-:W-:Y:S01]  /*9960*/  FADD.FTZ R6, R6, R5 ;  /* 0x0000000506067221 */ /* 0x001fe20000010000 */
[----:B-1----:R-:W-:Y:S01]  /*9970*/  FADD.FTZ R8, R8, R7 ;  /* 0x0000000708087221 */ /* 0x002fe20000010000 */
[----:B--2---:R-:W-:Y:S01]  /*9980*/  FADD.FTZ R10, R10, R9 ;  /* 0x000000090a0a7221 */ /* 0x004fe20000010000 */
[----:B------:R-:W-:Y:S01]  /*9990*/  LEA R3, R3, UR4, 0x2 ;  /* 0x0000000403037c11 */ /* 0x000fe2000f8e10ff */
        /* <DEDUP_REMOVED lines=44> */
[----:B------:R-:W-:Y:S01]  /*9c60*/  FADD.FTZ R37, R36, R37 ;  /* 0x0000002524257221 */ /* 0x000fe20000010000 */
[----:B--2---:R-:W-:Y:S02]  /*9c70*/  FADD.FTZ R40, RZ, R40 ;  /* 0x00000028ff287221 */ /* 0x004fe40000010000 */
[----:B------:R-:W2:Y:S01]  /*9c80*/  LDS.128 R48, [UR4+0xd0] ;  /* 0x0000d004ff307984 */ /* 0x000ea20008000c00 */
[----:B------:R-:W-:Y:S01]  /*9c90*/  FADD.FTZ R38, R37, R38 ;  /* 0x0000002625267221 */ /* 0x000fe20000010000 */
[----:B------:R-:W-:Y:S01]  /*9ca0*/  FADD.FTZ R41, R40, R41 ;  /* 0x0000002928297221 */ /* 0x000fe20000010000 */
[----:B---3--:R-:W-:Y:S02]  /*9cb0*/  FADD.FTZ R20, RZ, R20 ;  /* 0x00000014ff147221 */ /* 0x008fe40000010000 */
[----:B------:R-:W-:Y:S01]  /*9cc0*/  FADD.FTZ R45, R38, R39 ;  /* 0x00000027262d7221 */ /* 0x000fe20000010000 */
[----:B------:R-:W-:Y:S01]  /*9cd0*/  FADD.FTZ R42, R41, R42 ;  /* 0x0000002a292a7221 */ /* 0x000fe20000010000 */
[----:B------:R-:W3:Y:S01]  /*9ce0*/  LDS.128 R36, [UR4+0xa0] ;  /* 0x0000a004ff247984 */ /* 0x000ee20008000c00 */
[----:B----4-:R-:W-:Y:S01]  /*9cf0*/  FADD.FTZ R8, RZ, R8 ;  /* 0x00000008ff087221 */ /* 0x010fe20000010000 */
[----:B-----5:R-:W-:Y:S01]  /*9d00*/  FADD.FTZ R16, RZ, R16 ;  /* 0x00000010ff107221 */ /* 0x020fe20000010000 */
[----:B------:R-:W-:Y:S01]  /*9d10*/  FADD.FTZ R57, R42, R43 ;  /* 0x0000002b2a397221 */ /* 0x000fe20000010000 */
[----:B------:R-:W-:Y:S01]  /*9d20*/  STG.E desc[UR6][R2.64], R45 ;  /* 0x0000002d02007986 */ /* 0x000fe2000c101906 */
        /* <DEDUP_REMOVED lines=9> */
[----:B-1----:R-:W-:Y:S01]  /*9dc0*/  FADD.FTZ R24, RZ, R24 ;  /* 0x00000018ff187221 */ /* 0x002fe20000010000 */
[----:B------:R-:W-:Y:S01]  /*9dd0*/  FADD.FTZ R13, R12, R13 ;  /* 0x0000000d0c0d7221 */ /* 0x000fe20000010000 */
[----:B------:R-:W-:Y:S01]  /*9de0*/  FADD.FTZ R10, R9, R10 ;  /* 0x0000000a090a7221 */ /* 0x000fe20000010000 */
[----:B------:R-:W-:Y:S01]  /*9df0*/  FADD.FTZ R18, R17, R18 ;  /* 0x0000001211127221 */ /* 0x000fe20000010000 */
[----:B------:R-:W-:Y:S01]  /*9e00*/  FADD.FTZ R32, RZ, R32 ;  /* 0x00000020ff207221 */ /* 0x000fe20000010000 */
[----:B------:R-:W-:Y:S01]  /*9e10*/  FADD.FTZ R25, R24, R25 ;  /* 0x0000001918197221 */ /* 0x000fe20000010000 */
[----:B------:R-:W-:Y:S01]  /*9e20*/  FADD.FTZ R6, R5, R6 ;  /* 0x0000000605067221 */ /* 0x000fe20000010000 */
[----:B------:R-:W-:Y:S01]  /*9e30*/  FADD.FTZ R14, R13, R14 ;  /* 0x0000000e0d0e7221 */ /* 0x000fe20000010000 */
[----:B------:R-:W-:Y:S01]  /*9e40*/  FADD.FTZ R28, RZ, R28 ;  /* 0x0000001cff1c7221 */ /* 0x000fe20000010000 */
[----:B------:R-:W-:Y:S01]  /*9e50*/  FADD.FTZ R33, R32, R33 ;  /* 0x0000002120217221 */ /* 0x000fe20000010000 */
[----:B------:R-:W-:Y:S01]  /*9e60*/  FADD.FTZ R26, R25, R26 ;  /* 0x0000001a191a7221 */ /* 0x000fe20000010000 */
        /* <DEDUP_REMOVED lines=18> */
[----:B------:R-:W-:Y:S01]  /*9f90*/  FADD.FTZ R55, R54, R55 ;  /* 0x0000003736377221 */ /* 0x000fe20000010000 */
[----:B------:R-:W-:Y:S01]  /*9fa0*/  FADD.FTZ R37, R36, R37 ;  /* 0x0000002524257221 */ /* 0x000fe20000010000 */
[----:B------:R-:W-:Y:S01]  /*9fb0*/  FADD.FTZ R51, R50, R51 ;  /* 0x0000003332337221 */ /* 0x000fe20000010000 */
[----:B------:R0:W-:Y:S01]  /*9fc0*/  STG.E desc[UR6][R2.64+0x600], R57 ;  /* 0x0006003902007986 */ /* 0x0001e2000c101906 */
[----:B----4-:R-:W-:Y:S01]  /*9fd0*/  FADD.FTZ R40, RZ, R40 ;  /* 0x00000028ff287221 */ /* 0x010fe20000010000 */
[----:B------:R-:W-:-:S02]  /*9fe0*/  FADD.FTZ R38, R37, R38 ;  /* 0x0000002625267221 */ /* 0x000fc40000010000 */
[----:B------:R0:W-:Y:S01]  /*9ff0*/  STG.E desc[UR6][R2.64+0xc00], R23 ;  /* 0x000c001702007986 */ /* 0x0001e2000c101906 */
[----:B-----5:R-:W-:Y:S01]  /*a000*/  FADD.FTZ R44, RZ, R44 ;  /* 0x0000002cff2c7221 */ /* 0x020fe20000010000 */
[----:B------:R-:W-:Y:S01]  /*a010*/  FADD.FTZ R41, R40, R41 ;  /* 0x0000002928297221 */ /* 0x000fe20000010000 */
[----:B------:R-:W-:Y:S01]  /*a020*/  FADD.FTZ R39, R38, R39 ;  /* 0x0000002726277221 */ /* 0x000fe20000010000 */
[----:B------:R0:W-:Y:S01]  /*a030*/  STG.E desc[UR6][R2.64+0x1200], R11 ;  /* 0x0012000b02007986 */ /* 0x0001e2000c101906 */
[----:B------:R-:W-:Y:S01]  /*a040*/  FADD.FTZ R45, R44, R45 ;  /* 0x0000002d2c2d7221 */ /* 0x000fe20000010000 */
[----:B------:R-:W-:Y:S02]  /*a050*/  FADD.FTZ R42, R41, R42 ;  /* 0x0000002a292a7221 */ /* 0x000fe40000010000 */
        /* <DEDUP_REMOVED lines=10> */
[----:B------:R0:W-:Y:S04]  /*a100*/  STG.E desc[UR6][R2.64+0x4200], R43 ;  /* 0x0042002b02007986 */ /* 0x0001e8000c101906 */
[----:B------:R0:W-:Y:S04]  /*a110*/  STG.E desc[UR6][R2.64+0x4800], R55 ;  /* 0x0048003702007986 */ /* 0x0001e8000c101906 */
[----:B------:R0:W-:Y:S04]  /*a120*/  STG.E desc[UR6][R2.64+0x4e00], R51 ;  /* 0x004e003302007986 */ /* 0x0001e8000c101906 */
[----:B------:R0:W-:Y:S02]  /*a130*/  STG.E desc[UR6][R2.64+0x5400], R47 ;  /* 0x0054002f02007986 */ /* 0x0001e4000c101906 */
.L_x_4:
[----:B------:R-:W-:Y:S05]  /*a140*/  BSYNC B0 ;  /* 0x0000000000007941 */ /* 0x000fea0003800000 */
.L_x_3:
[----:B------:R-:W-:Y:S01]  /*a150*/  PREEXIT ;  /* 0x000000000000782d */ /* 0x000fe20000000000 */
[----:B------:R-:W-:Y:S05]  /*a160*/  EXIT ;  /* 0x000000000000794d */ /* 0x000fea0003800000 */
.L_x_5:
        /* <DEDUP_REMOVED lines=9> */
.L_x_101:


//--------------------- .text._Z31router_gemm_kernel_float_outputI13__nv_bfloat16Li128ELi8ELi14ELi384ELi7168EEvPfPKT_S4_ --------------------------
	.section	.text._Z31router_gemm_kernel_float_outputI13__nv_bfloat16Li128ELi8ELi14ELi384ELi7168EEvPfPKT_S4_,"ax",@progbits
	.align	128
        .global         _Z31router_gemm_kernel_float_outputI13__nv_bfloat16Li128ELi8ELi14ELi384ELi7168EEvPfPKT_S4_
        .type           _Z31router_gemm_kernel_float_outputI13__nv_bfloat16Li128ELi8ELi14ELi384ELi7168EEvPfPKT_S4_,@function
        .size           _Z31router_gemm_kernel_float_outputI13__nv_bfloat16Li128ELi8ELi14ELi384ELi7168EEvPfPKT_S4_,(.L_x_102 - _Z31router_gemm_kernel_float_outputI13__nv_bfloat16Li128ELi8ELi14ELi384ELi7168EEvPfPKT_S4_)
        .other          _Z31router_gemm_kernel_float_outputI13__nv_bfloat16Li128ELi8ELi14ELi384ELi7168EEvPfPKT_S4_,@"STO_CUDA_ENTRY STV_DEFAULT"
_Z31router_gemm_kernel_float_outputI13__nv_bfloat16Li128ELi8ELi14ELi384ELi7168EEvPfPKT_S4_:
.text._Z31router_gemm_kernel_float_outputI13__nv_bfloat16Li128ELi8ELi14ELi384ELi7168EEvPfPKT_S4_:
        /* <DEDUP_REMOVED lines=44> */
[--C-:B------:R-:W-:Y:S01]  /*02c0*/  FFMA.FTZ R30, R65, R30, R44.reuse ;  /* 0x0000001e411e7223 */ /* 0x100fe2000001002c */
[----:B---3--:R-:W-:Y:S01]  /*02d0*/  PRMT R44, R36, 0x7632, R44 ;  /* 0x00007632242c7816 */ /* 0x008fe2000000002c */
[----:B------:R-:W-:Y:S01]  /*02e0*/  IMAD.U32 R28, R29, 0x10000, RZ ;  /* 0x000100001d1c7824 */ /* 0x000fe200078e00ff */
[----:B------:R-:W-:-:S02]  /*02f0*/  SHF.L.U32 R3, R3, 0x10, RZ ;  /* 0x0000001003037819 */ /* 0x000fc400000006ff */
[----:B------:R-:W-:Y:S02]  /*0300*/  SHF.L.U32 R36, R36, 0x10, RZ ;  /* 0x0000001024247819 */ /* 0x000fe400000006ff */
[----:B------:R-:W-:Y:S01]  /*0310*/  SHF.L.U32 R29, R46, 0x10, RZ ;  /* 0x000000102e1d7819 */ /* 0x000fe200000006ff */
[----:B------:R-:W-:Y:S01]  /*0320*/  FFMA.FTZ R31, R3, R28, R30 ;  /* 0x0000001c031f7223 */ /* 0x000fe2000001001e */
[----:B------:R-:W-:Y:S01]  /*0330*/  SHF.L.U32 R44, R44, 0x10, RZ ;  /* 0x000000102c2c7819 */ /* 0x000fe200000006ff */
[----:B------:R-:W-:Y:S01]  /*0340*/  IMAD.U32 R64, R74, 0x10000, RZ ;  /* 0x000100004a407824 */ /* 0x000fe200078e00ff */
[----:B------:R-:W-:Y:S01]  /*0350*/  PRMT R46, R46, 0x7632, R46 ;  /* 0x000076322e2e7816 */ /* 0x000fe2000000002e */
[----:B------:R-:W-:Y:S01]  /*0360*/  FFMA.FTZ R28, R89, R36, RZ ;  /* 0x00000024591c7223 */ /* 0x000fe200000100ff */
[----:B------:R-:W-:Y:S01]  /*0370*/  PRMT R87, R74, 0x7632, R87 ;  /* 0x000076324a577816 */ /* 0x000fe20000000057 */
[----:B------:R-:W-:Y:S01]  /*0380*/  FFMA.FTZ R36, R64, R29, R31 ;  /* 0x0000001d40247223 */ /* 0x000fe2000001001f */
[----:B------:R-:W-:Y:S01]  /*0390*/  SHF.L.U32 R46, R46, 0x10, RZ ;  /* 0x000000102e2e7819 */ /* 0x000fe200000006ff */
[----:B------:R-:W-:Y:S01]  /*03a0*/  FFMA.FTZ R72, R67, R44, R28 ;  /* 0x0000002c43487223 */ /* 0x000fe2000001001c */
[----:B------:R-:W-:Y:S01]  /*03b0*/  SHF.L.U32 R87, R87, 0x10, RZ ;  /* 0x0000001057577819 */ /* 0x000fe200000006ff */
[C---:B------:R-:W-:Y:S01]  /*03c0*/  IMAD.U32 R66, R37.reuse, 0x10000, RZ ;  /* 0x0001000025427824 */ /* 0x040fe200078e00ff */
[----:B------:R-:W-:Y:S01]  /*03d0*/  PRMT R44, R37, 0x7632, R44 ;  /* 0x00007632252c7816 */ /* 0x000fe2000000002c */
[----:B------:R-:W2:Y:S02]  /*03e0*/  LDG.E.128 R28, desc[UR6][R112.64+0x4000] ;  /* 0x00400006701c7981 */ /* 0x000ea4000c1e1d00 */
[----:B------:R-:W-:Y:S01]  /*03f0*/  FFMA.FTZ R46, R87, R46, R36 ;  /* 0x0000002e572e7223 */ /* 0x000fe20000010024 */
[----:B------:R-:W-:Y:S01]  /*0400*/  SHF.L.U32 R36, R44, 0x10, RZ ;  /* 0x000000102c247819 */ /* 0x000fe200000006ff */
[----:B------:R-:W-:Y:S01]  /*0410*/  FFMA.FTZ R66, R65, R66, R72 ;  /* 0x0000004241427223 */ /* 0x000fe20000010048 */
[----:B------:R-:W-:Y:S01]  /*0420*/  SHF.L.U32 R44, R47, 0x10, RZ ;  /* 0x000000102f2c7819 */ /* 0x000fe200000006ff */
[----:B------:R-:W-:Y:S01]  /*0430*/  IMAD.U32 R37, R38, 0x10000, RZ ;  /* 0x0001000026257824 */ /* 0x000fe200078e00ff */
[----:B------:R-:W-:Y:S01]  /*0440*/  SHF.L.U32 R85, R75, 0x10, RZ ;  /* 0x000000104b557819 */ /* 0x000fe200000006ff */
[----:B------:R-:W-:Y:S01]  /*0450*/  FFMA.FTZ R45, R3, R36, R66 ;  /* 0x00000024032d7223 */ /* 0x000fe20000010042 */
[----:B----4-:R-:W-:-:S02]  /*0460*/  PRMT R72, R68, 0x7632, R72 ;  /* 0x0000763244487816 */ /* 0x010fc40000000048 */
[----:B------:R-:W-:Y:S01]  /*0470*/  SHF.L.U32 R68, R68, 0x10, RZ ;  /* 0x0000001044447819 */ /* 0x000fe200000006ff */
[----:B------:R-:W-:Y:S01]  /*0480*/  FFMA.FTZ R73, R85, R44, R46 ;  /* 0x0000002c55497223 */ /* 0x000fe2000001002e */
[----:B------:R-:W-:Y:S01]  /*0490*/  PRMT R36, R47, 0x7632, R36 ;  /* 0x000076322f247816 */ /* 0x000fe20000000024 */
[----:B------:R-:W-:Y:S01]  /*04a0*/  FFMA.FTZ R66, R64, R37, R45 ;  /* 0x0000002540427223 */ /* 0x000fe2000001002d */
[----:B------:R-:W-:Y:S01]  /*04b0*/  PRMT R38, R38, 0x7632, R38 ;  /* 0x0000763226267816 */ /* 0x000fe20000000026 */
[----:B------:R-:W3:Y:S01]  /*04c0*/  LDG.E.128 R44, desc[UR6][R112.64+0x7800] ;  /* 0x00780006702c7981 */ /* 0x000ee2000c1e1d00 */
[----:B------:R-:W-:Y:S02]  /*04d0*/  IMAD.U32 R72, R72, 0x10000, RZ ;  /* 0x0001000048487824 */ /* 0x000fe400078e00ff */
[----:B------:R-:W-:Y:S01]  /*04e0*/  FFMA.FTZ R74, R89, R68, RZ ;  /* 0x00000044594a7223 */ /* 0x000fe200000100ff */
[----:B------:R-:W-:Y:S02]  /*04f0*/  PRMT R110, R75, 0x7632, R110 ;  /* 0x000076324b6e7816 */ /* 0x000fe4000000006e */
[----:B------:R-:W-:Y:S01]  /*0500*/  SHF.L.U32 R38, R38, 0x10, RZ ;  /* 0x0000001026267819 */ /* 0x000fe200000006ff */
[----:B------:R-:W-:Y:S01]  /*0510*/  FFMA.FTZ R72, R67, R72, R74 ;  /* 0x0000004843487223 */ /* 0x000fe2000001004a */
[----:B------:R-:W-:-:S02]  /*0520*/  SHF.L.U32 R68, R69, 0x10, RZ ;  /* 0x0000001045447819 */ /* 0x000fc400000006ff */
[----:B------:R-:W-:Y:S01]  /*0530*/  SHF.L.U32 R37, R36, 0x10, RZ ;  /* 0x0000001024257819 */ /* 0x000fe200000006ff */
[----:B------:R-:W-:Y:S01]  /*0540*/  FFMA.FTZ R38, R87, R38, R66 ;  /* 0x0000002657267223 */ /* 0x000fe20000010042 */
[----:B------:R-:W-:Y:S02]  /*0550*/  SHF.L.U32 R110, R110, 0x10, RZ ;  /* 0x000000106e6e7819 */ /* 0x000fe400000006ff */
[----:B------:R-:W-:Y:S02]  /*0560*/  PRMT R69, R69, 0x7632, R69 ;  /* 0x0000763245457816 */ /* 0x000fe40000000045 */
[----:B------:R-:W-:Y:S01]  /*0570*/  SHF.L.U32 R36, R39, 0x10, RZ ;  /* 0x0000001027247819 */ /* 0x000fe200000006ff */
[----:B------:R-:W-:Y:S01]  /*0580*/  FFMA.FTZ R74, R65, R68, R72 ;  /* 0x00000044414a7223 */ /* 0x000fe20000010048 */
[----:B------:R-:W-:Y:S01]  /*0590*/  SHF.L.U32 R68, R69, 0x10, RZ ;  /* 0x0000001045447819 */ /* 0x000fe200000006ff */
[----:B------:R-:W-:Y:S01]  /*05a0*/  FFMA.FTZ R88, R110, R37, R73 ;  /* 0x000000256e587223 */ /* 0x000fe20000010049 */
[----:B------:R-:W-:Y:S01]  /*05b0*/  PRMT R66, R39, 0x7632, R66 ;  /* 0x0000763227427816 */ /* 0x000fe20000000042 */
[----:B------:R-:W-:Y:S01]  /*05c0*/  FFMA.FTZ R73, R85, R36, R38 ;  /* 0x0000002455497223 */ /* 0x000fe20000010026 */
[C---:B------:R-:W-:Y:S01]  /*05d0*/  PRMT R76, R60.reuse, 0x7632, R76 ;  /* 0x000076323c4c7816 */ /* 0x040fe2000000004c */
[----:B------:R-:W4:Y:S01]  /*05e0*/  LDG.E.128 R36, desc[UR6][R112.64+0xb000] ;  /* 0x00b0000670247981 */ /* 0x000f22000c1e1d00 */
[----:B------:R-:W-:Y:S01]  /*05f0*/  SHF.L.U32 R78, R60, 0x10, RZ ;  /* 0x000000103c4e7819 */ /* 0x000fe200000006ff */
[----:B------:R-:W-:-:S02]  /*0600*/  IMAD.U32 R75, R70, 0x10000, RZ ;  /* 0x00010000464b7824 */ /* 0x000fc400078e00ff */
[----:B------:R-:W-:Y:S01]  /*0610*/  FFMA.FTZ R69, R3, R68, R74 ;  /* 0x0000004403457223 */ /* 0x000fe2000001004a */
[----:B------:R-:W-:Y:S02]  /*0620*/  IMAD.U32 R76, R76, 0x10000, RZ ;  /* 0x000100004c4c7824 */ /* 0x000fe400078e00ff */
[----:B------:R-:W-:Y:S01]  /*0630*/  FFMA.FTZ R78, R89, R78, RZ ;  /* 0x0000004e594e7223 */ /* 0x000fe200000100ff */
[--C-:B------:R-:W-:Y:S01]  /*0640*/  FFMA.FTZ R68, R64, R75, R69.reuse ;  /* 0x0000004b40447223 */ /* 0x100fe20000010045 */
[C---:B------:R-:W-:Y:S02]  /*0650*/  SHF.L.U32 R74, R61.reuse, 0x10, RZ ;  /* 0x000000103d4a7819 */ /* 0x040fe400000006ff */
[----:B------:R-:W-:Y:S01]  /*0660*/  PRMT R69, R61, 0x7632, R69 ;  /* 0x000076323d457816 */ /* 0x000fe20000000045 */
[----:B------:R-:W-:Y:S01]  /*0670*/  FFMA.FTZ R76, R67, R76, R78 ;  /* 0x0000004c434c7223 */ /* 0x000fe2000001004e */
[----:B------:R-:W-:Y:S02]  /*0680*/  PRMT R72, R70, 0x7632, R72 ;  /* 0x0000763246487816 */ /* 0x000fe40000000048 */
[----:B------:R-:W-:Y:S01]  /*0690*/  SHF.L.U32 R61, R66, 0x10, RZ ;  /* 0x00000010423d7819 */ /* 0x000fe200000006ff */
[----:B------:R-:W-:Y:S01]  /*06a0*/  FFMA.FTZ R74, R65, R74, R76 ;  /* 0x0000004a414a7223 */ /* 0x000fe2000001004c */
[----:B------:R-:W-:Y:S01]  /*06b0*/  SHF.L.U32 R72, R72, 0x10, RZ ;  /* 0x0000001048487819 */ /* 0x000fe200000006ff */
[----:B------:R-:W-:Y:S01]  /*06c0*/  IMAD.U32 R66, R69, 0x10000, RZ ;  /* 0x0001000045427824 */ /* 0x000fe200078e00ff */
[----:B------:R-:W-:-:S02]  /*06d0*/  PRMT R60, R71, 0x7632, R60 ;  /* 0x00007632473c7816 */ /* 0x000fc4000000003c */
        /* <DEDUP_REMOVED lines=8> */
[----:B------:R-:W-:Y:S01]  /*0760*/  IMAD.U32 R66, R66, 0x10000, RZ ;  /* 0x0001000042427824 */ /* 0x000fe200078e00ff */
[C---:B------:R-:W-:Y:S01]  /*0770*/  SHF.L.U32 R61, R62.reuse, 0x10, RZ ;  /* 0x000000103e3d7819 */ /* 0x040fe200000006ff */
[----:B------:R-:W5:Y:S01]  /*0780*/  LDG.E.128 R76, desc[UR6][R112.64+0xe800] ;  /* 0x00e80006704c7981 */ /* 0x000f62000c1e1d00 */
[----:B------:R-:W-:Y:S01]  /*0790*/  PRMT R62, R62, 0x7632, R62 ;  /* 0x000076323e3e7816 */ /* 0x000fe2000000003e */
[----:B------:R-:W-:Y:S01]  /*07a0*/  FFMA.FTZ R48, R89, R48, RZ ;  /* 0x0000003059307223 */ /* 0x000fe200000100ff */
[----:B------:R-:W-:Y:S01]  /*07b0*/  FFMA.FTZ R102, R110, R69, R68 ;  /* 0x000000456e667223 */ /* 0x000fe20000010044 */
[----:B------:R-:W-:Y:S01]  /*07c0*/  FFMA.FTZ R60, R64, R61, R71 ;  /* 0x0000003d403c7223 */ /* 0x000fe20000010047 */
[----:B------:R-:W-:Y:S01]  /*07d0*/  SHF.L.U32 R62, R62, 0x10, RZ ;  /* 0x000000103e3e7819 */ /* 0x000fe200000006ff */
[----:B------:R-:W-:Y:S01]  /*07e0*/  FFMA.FTZ R66, R67, R66, R48 ;  /* 0x0000004243427223 */ /* 0x000fe20000010030 */
[C---:B------:R-:W-:Y:S01]  /*07f0*/  PRMT R61, R49.reuse, 0x7632, R61 ;  /* 0x00007632313d7816 */ /* 0x040fe2000000003d */
[----:B------:R-:W5:Y:S01]  /*0800*/  LDG.E.128 R72, desc[UR6][R112.64+0x12000] ;  /* 0x0120000670487981 */ /* 0x000f62000c1e1d00 */
        /* <DEDUP_REMOVED lines=13> */
[----:B------:R-:W-:-:S02]  /*08e0*/  IMAD.U32 R62, R48, 0x10000, RZ ;  /* 0x00010000303e7824 */ /* 0x000fc400078e00ff */
[----:B------:R-:W-:Y:S01]  /*08f0*/  FFMA.FTZ R66, R89, R16, RZ ;  /* 0x0000001059427223 */ /* 0x000fe200000100ff */
[----:B------:R-:W-:Y:S01]  /*0900*/  PRMT R16, R51, 0x7632, R16 ;  /* 0x0000763233107816 */ /* 0x000fe20000000010 */
[----:B------:R-:W-:Y:S01]  /*0910*/  FFMA.FTZ R50, R87, R50, R60 ;  /* 0x0000003257327223 */ /* 0x000fe2000001003c */
[----:B------:R-:W-:Y:S01]  /*0920*/  SHF.L.U32 R60, R17, 0x10, RZ ;  /* 0x00000010113c7819 */ /* 0x000fe200000006ff */
[----:B------:R-:W-:Y:S01]  /*0930*/  FFMA.FTZ R62, R67, R62, R66 ;  /* 0x0000003e433e7223 */ /* 0x000fe20000010042 */
[----:B------:R-:W-:Y:S02]  /*0940*/  SHF.L.U32 R48, R51, 0x10, RZ ;  /* 0x0000001033307819 */ /* 0x000fe400000006ff */
[----:B------:R-:W-:Y:S01]  /*0950*/  PRMT R51, R17, 0x7632, R51 ;  /* 0x0000763211337816 */ /* 0x000fe20000000033 */
[----:B------:R-:W-:Y:S02]  /*0960*/  IMAD.U32 R17, R16, 0x10000, RZ ;  /* 0x0001000010117824 */ /* 0x000fe400078e00ff */
[----:B------:R-:W-:Y:S01]  /*0970*/  FFMA.FTZ R60, R65, R60, R62 ;  /* 0x0000003c413c7223 */ /* 0x000fe2000001003e */
[----:B------:R-:W-:-:S02]  /*0980*/  PRMT R63, R63, 0x7632, R63 ;  /* 0x000076323f3f7816 */ /* 0x000fc4000000003f */
[----:B------:R-:W-:Y:S02]  /*0990*/  SHF.L.U32 R16, R51, 0x10, RZ ;  /* 0x0000001033107819 */ /* 0x000fe400000006ff */
[C---:B------:R-:W-:Y:S01]  /*09a0*/  PRMT R62, R20.reuse, 0x7632, R62 ;  /* 0x00007632143e7816 */ /* 0x040fe2000000003e */
[----:B------:R-:W-:Y:S01]  /*09b0*/  FFMA.FTZ R48, R85, R48, R50 ;  /* 0x0000003055307223 */ /* 0x000fe20000010032 */
[----:B------:R-:W-:Y:S01]  /*09c0*/  SHF.L.U32 R20, R20, 0x10, RZ ;  /* 0x0000001014147819 */ /* 0x000fe200000006ff */
[----:B------:R-:W-:Y:S01]  /*09d0*/  FFMA.FTZ R61, R3, R16, R60 ;  /* 0x00000010033d7223 */ /* 0x000fe2000001003c */
[----:B------:R-:W-:Y:S01]  /*09e0*/  SHF.L.U32 R63, R63, 0x10, RZ ;  /* 0x000000103f3f7819 */ /* 0x000fe200000006ff */
[----:B------:R-:W-:Y:S01]  /*09f0*/  FFMA.FTZ R84, R110, R17, R48 ;  /* 0x000000116e547223 */ /* 0x000fe20000010030 */
[----:B------:R-:W-:Y:S02]  /*0a00*/  IMAD.U32 R62, R62, 0x10000, RZ ;  /* 0x000100003e3e7824 */ /* 0x000fe400078e00ff */
[----:B------:R-:W-:Y:S01]  /*0a10*/  FFMA.FTZ R16, R89, R20, RZ ;  /* 0x0000001459107223 */ /* 0x000fe200000100ff */
[----:B------:R-:W-:Y:S01]  /*0a20*/  SHF.L.U32 R17, R18, 0x10, RZ ;  /* 0x0000001012117819 */ /* 0x000fe200000006ff */
[----:B------:R-:W-:Y:S01]  /*0a30*/  FFMA.FTZ R66, R110, R63, R49 ;  /* 0x0000003f6e427223 */ /* 0x000fe20000010031 */
[----:B------:R-:W-:Y:S01]  /*0a40*/  PRMT R18, R18, 0x7632, R18 ;  /* 0x0000763212127816 */ /* 0x000fe20000000012 */
        /* <DEDUP_REMOVED lines=8> */
[C---:B------:R-:W-:Y:S02]  /*0ad0*/  PRMT R61, R40.reuse, 0x7632, R61 ;  /* 0x00007632283d7816 */ /* 0x040fe4000000003d */
[----:B------:R-:W-:Y:S01]  /*0ae0*/  SHF.L.U32 R40, R40, 0x10, RZ ;  /* 0x0000001028287819 */ /* 0x000fe200000006ff */
[C---:B------:R-:W-:Y:S01]  /*0af0*/  IMAD.U32 R60, R19.reuse, 0x10000, RZ ;  /* 0x00010000133c7824 */ /* 0x040fe200078e00ff */
[----:B------:R-:W-:Y:S01]  /*0b00*/  PRMT R20, R19, 0x7632, R20 ;  /* 0x0000763213147816 */ /* 0x000fe20000000014 */
[----:B------:R-:W-:Y:S01]  /*0b10*/  FFMA.FTZ R62, R87, R18, R16 ;  /* 0x00000012573e7223 */ /* 0x000fe20000010010 */
[----:B------:R-:W-:Y:S01]  /*0b20*/  FFMA.FTZ R63, R3, R68, R70 ;  /* 0x00000044033f7223 */ /* 0x000fe20000010046 */
[----:B------:R-:W5:Y:S01]  /*0b30*/  LDG.E.128 R16, desc[UR6][R112.64+0x19000] ;  /* 0x0190000670107981 */ /* 0x000f62000c1e1d00 */
[----:B------:R-:W-:Y:S01]  /*0b40*/  SHF.L.U32 R68, R61, 0x10, RZ ;  /* 0x000000103d447819 */ /* 0x000fe200000006ff */
[----:B------:R-:W-:Y:S01]  /*0b50*/  FFMA.FTZ R70, R89, R40, RZ ;  /* 0x0000002859467223 */ /* 0x000fe200000100ff */
[C---:B------:R-:W-:Y:S01]  /*0b60*/  SHF.L.U32 R21, R22.reuse, 0x10, RZ ;  /* 0x0000001016157819 */ /* 0x040fe200000006ff */
[----:B------:R-:W-:Y:S01]  /*0b70*/  FFMA.FTZ R61, R85, R60, R62 ;  /* 0x0000003c553d7223 */ /* 0x000fe2000001003e */
[----:B------:R-:W-:Y:S01]  /*0b80*/  PRMT R22, R22, 0x7632, R22 ;  /* 0x0000763216167816 */ /* 0x000fe20000000016 */
[----:B------:R-:W-:Y:S01]  /*0b90*/  FFMA.FTZ R68, R67, R68, R70 ;  /* 0x0000004443447223 */ /* 0x000fe20000010046 */
[----:B------:R-:W-:-:S02]  /*0ba0*/  PRMT R60, R41, 0x7632, R60 ;  /* 0x00007632293c7816 */ /* 0x000fc4000000003c */
[----:B------:R-:W-:Y:S01]  /*0bb0*/  SHF.L.U32 R62, R41, 0x10, RZ ;  /* 0x00000010293e7819 */ /* 0x000fe200000006ff */
[----:B------:R-:W-:Y:S01]  /*0bc0*/  FFMA.FTZ R40, R64, R21, R63 ;  /* 0x0000001540287223 */ /* 0x000fe2000001003f */
[----:B------:R-:W-:Y:S02]  /*0bd0*/  IMAD.U32 R22, R22, 0x10000, RZ ;  /* 0x0001000016167824 */ /* 0x000fe400078e00ff */
[----:B------:R-:W-:Y:S02]  /*0be0*/  IMAD.U32 R60, R60, 0x10000, RZ ;  /* 0x000100003c3c7824 */ /* 0x000fe400078e00ff */
        /* <DEDUP_REMOVED lines=11> */
[----:B------:R-:W-:Y:S01]  /*0ca0*/  PRMT R42, R42, 0x7632, R42 ;  /* 0x000076322a2a7816 */ /* 0x000fe2000000002a */
[----:B------:R-:W5:Y:S01]  /*0cb0*/  LDG.E.128 R20, desc[UR6][R112.64+0x1c800] ;  /* 0x01c8000670147981 */ /* 0x000f62000c1e1d00 */
[----:B------:R-:W-:Y:S02]  /*0cc0*/  IMAD.U32 R60, R60, 0x10000, RZ ;  /* 0x000100003c3c7824 */ /* 0x000fe400078e00ff */
[----:B------:R-:W-:Y:S01]  /*0cd0*/  FFMA.FTZ R24, R89, R24, RZ ;  /* 0x0000001859187223 */ /* 0x000fe200000100ff */
[----:B------:R-:W-:Y:S01]  /*0ce0*/  SHF.L.U32 R41, R40, 0x10, RZ ;  /* 0x0000001028297819 */ /* 0x000fe200000006ff */
[----:B------:R-:W-:Y:S01]  /*0cf0*/  FFMA.FTZ R40, R64, R63, R69 ;  /* 0x0000003f40287223 */ /* 0x000fe20000010045 */
[----:B------:R-:W-:Y:S01]  /*0d00*/  SHF.L.U32 R42, R42, 0x10, RZ ;  /* 0x000000102a2a7819 */ /* 0x000fe200000006ff */
[----:B------:R-:W-:Y:S01]  /*0d10*/  FFMA.FTZ R62, R67, R60, R24 ;  /* 0x0000003c433e7223 */ /* 0x000fe20000010018 */
[----:B------:R-:W-:Y:S01]  /*0d20*/  SHF.L.U32 R24, R43, 0x10, RZ ;  /* 0x000000102b187819 */ /* 0x000fe200000006ff */
[----:B------:R-:W-:Y:S01]  /*0d30*/  FFMA.FTZ R100, R110, R41, R61 ;  /* 0x000000296e647223 */ /* 0x000fe2000001003d */
[----:B------:R-:W5:Y:S01]  /*0d40*/  LDG.E.128 R68, desc[UR6][R112.64+0x20000] ;  /* 0x0200000670447981 */ /* 0x000f62000c1e1d00 */
[----:B------:R-:W-:Y:S01]  /*0d50*/  FFMA.FTZ R40, R87, R42, R40 ;  /* 0x0000002a57287223 */ /* 0x000fe20000010028 */
[----:B------:R-:W-:-:S02]  /*0d60*/  PRMT R41, R25, 0x7632, R41 ;  /* 0x0000763219297816 */ /* 0x000fc40000000029 */
[----:B------:R-:W-:Y:S01]  /*0d70*/  SHF.L.U32 R60, R25, 0x10, RZ ;  /* 0x00000010193c7819 */ /* 0x000fe200000006ff */
[----:B------:R-:W-:Y:S01]  /*0d80*/  FFMA.FTZ R25, R85, R24, R40 ;  /* 0x0000001855197223 */ /* 0x000fe20000010028 */
[C---:B------:R-:W-:Y:S02]  /*0d90*/  PRMT R24, R52.reuse, 0x7632, R24 ;  /* 0x0000763234187816 */ /* 0x040fe40000000018 */
[----:B------:R-:W-:Y:S01]  /*0da0*/  SHF.L.U32 R52, R52, 0x10, RZ ;  /* 0x0000001034347819 */ /* 0x000fe200000006ff */
[----:B------:R-:W-:Y:S01]  /*0db0*/  IMAD.U32 R42, R41, 0x10000, RZ ;  /* 0x00010000292a7824 */ /* 0x000fe200078e00ff */
[----:B------:R-:W-:Y:S01]  /*0dc0*/  PRMT R43, R43, 0x7632, R43 ;  /* 0x000076322b2b7816 */ /* 0x000fe2000000002b */
[----:B------:R-:W-:Y:S01]  /*0dd0*/  FFMA.FTZ R60, R65, R60, R62 ;  /* 0x0000003c413c7223 */ /* 0x000fe2000001003e */
[----:B------:R-:W-:Y:S01]  /*0de0*/  SHF.L.U32 R41, R26, 0x10, RZ ;  /* 0x000000101a297819 */ /* 0x000fe200000006ff */
[----:B------:R-:W-:Y:S01]  /*0df0*/  FFMA.FTZ R40, R89, R52, RZ ;  /* 0x0000003459287223 */ /* 0x000fe200000100ff */
[----:B------:R-:W-:Y:S01]  /*0e00*/  SHF.L.U32 R43, R43, 0x10, RZ ;  /* 0x000000102b2b7819 */ /* 0x000fe200000006ff */
[----:B------:R-:W-:Y:S01]  /*0e10*/  FFMA.FTZ R61, R3, R42, R60 ;  /* 0x0000002a033d7223 */ /* 0x000fe2000001003c */
[----:B------:R-:W-:-:S03]  /*0e20*/  IMAD.U32 R24, R24, 0x10000, RZ ;  /* 0x0001000018187824 */ /* 0x000fc600078e00ff */
[----:B------:R-:W-:Y:S01]  /*0e30*/  FFMA.FTZ R98, R110, R43, R25 ;  /* 0x0000002b6e627223 */ /* 0x000fe20000010019 */
[----:B------:R-:W-:Y:S01]  /*0e40*/  FFMA.FTZ R60, R64, R41, R61 ;  /* 0x00000029403c7223 */ /* 0x000fe2000001003d */
[----:B------:R-:W-:Y:S02]  /*0e50*/  FFMA.FTZ R24, R67, R24, R40 ;  /* 0x0000001843187223 */ /* 0x000fe40000010028 */
[----:B------:R-:W5:Y:S01]  /*0e60*/  LDG.E.128 R40, desc[UR6][R112.64+0x23800] ;  /* 0x0238000670287981 */ /* 0x000f62000c1e1d00 */
[----:B------:R-:W-:Y:S02]  /*0e70*/  PRMT R26, R26, 0x7632, R26 ;  /* 0x000076321a1a7816 */ /* 0x000fe4000000001a */
[C---:B------:R-:W-:Y:S02]  /*0e80*/  PRMT R25, R53.reuse, 0x7632, R25 ;  /* 0x0000763235197816 */ /* 0x040fe40000000019 */
[----:B------:R-:W-:Y:S02]  /*0e90*/  SHF.L.U32 R52, R53, 0x10, RZ ;  /* 0x0000001035347819 */ /* 0x000fe400000006ff */
[----:B------:R-:W-:-:S02]  /*0ea0*/  SHF.L.U32 R26, R26, 0x10, RZ ;  /* 0x000000101a1a7819 */ /* 0x000fc400000006ff */
[----:B------:R-:W-:Y:S01]  /*0eb0*/  SHF.L.U32 R62, R25, 0x10, RZ ;  /* 0x00000010193e7819 */ /* 0x000fe200000006ff */
[----:B------:R-:W-:Y:S01]  /*0ec0*/  FFMA.FTZ R90, R65, R52, R24 ;  /* 0x00000034415a7223 */ /* 0x000fe20000010018 */
[C---:B------:R-:W-:Y:S01]  /*0ed0*/  SHF.L.U32 R25, R54.reuse, 0x10, RZ ;  /* 0x0000001036197819 */ /* 0x040fe200000006ff */
[----:B------:R-:W-:Y:S02]  /*0ee0*/  IMAD.U32 R52, R27, 0x10000, RZ ;  /* 0x000100001b347824 */ /* 0x000fe400078e00ff */
[----:B------:R-:W-:Y:S01]  /*0ef0*/  FFMA.FTZ R26, R87, R26, R60 ;  /* 0x0000001a571a7223 */ /* 0x000fe2000001003c */
[----:B------:R-:W-:Y:S01]  /*0f00*/  PRMT R54, R54, 0x7632, R54 ;  /* 0x0000763236367816 */ /* 0x000fe20000000036 */
[----:B------:R-:W-:Y:S01]  /*0f10*/  FFMA.FTZ R53, R3, R62, R90 ;  /* 0x0000003e03357223 */ /* 0x000fe2000001005a */
[C---:B------:R-:W-:Y:S02]  /*0f20*/  PRMT R60, R4.reuse, 0x7632, R60 ;  /* 0x00007632043c7816 */ /* 0x040fe4000000003c */
[----:B------:R-:W-:-:S02]  /*0f30*/  SHF.L.U32 R4, R4, 0x10, RZ ;  /* 0x0000001004047819 */ /* 0x000fc400000006ff */
[----:B------:R-:W-:Y:S01]  /*0f40*/  PRMT R24, R27, 0x7632, R24 ;  /* 0x000076321b187816 */ /* 0x000fe20000000018 */
[----:B------:R-:W-:Y:S01]  /*0f50*/  FFMA.FTZ R27, R85, R52, R26 ;  /* 0x00000034551b7223 */ /* 0x000fe2000001001a */
[----:B------:R-:W-:Y:S01]  /*0f60*/  SHF.L.U32 R54, R54, 0x10, RZ ;  /* 0x0000001036367819 */ /* 0x000fe200000006ff */
[----:B------:R-:W-:Y:S01]  /*0f70*/  FFMA.FTZ R52, R64, R25, R53 ;  /* 0x0000001940347223 */ /* 0x000fe20000010035 */
[----:B------:R-:W-:Y:S02]  /*0f80*/  IMAD.U32 R60, R60, 0x10000, RZ ;  /* 0x000100003c3c7824 */ /* 0x000fe400078e00ff */
[----:B------:R-:W-:Y:S01]  /*0f90*/  FFMA.FTZ R62, R89, R4, RZ ;  /* 0x00000004593e7223 */ /* 0x000fe200000100ff */
[----:B------:R-:W-:Y:S01]  /*0fa0*/  PRMT R4, R55, 0x7632, R4 ;  /* 0x0000763237047816 */ /* 0x000fe20000000004 */
[----:B------:R-:W-:Y:S01]  /*0fb0*/  FFMA.FTZ R52, R87, R54, R52 ;  /* 0x0000003657347223 */ /* 0x000fe20000010034 */
[----:B------:R-:W-:Y:S02]  /*0fc0*/  SHF.L.U32 R26, R55, 0x10, RZ ;  /* 0x00000010371a7819 */ /* 0x000fe400000006ff */
[----:B------:R-:W-:Y:S01]  /*0fd0*/  SHF.L.U32 R25, R24, 0x10, RZ ;  /* 0x0000001018197819 */ /* 0x000fe200000006ff */
[----:B------:R-:W-:Y:S01]  /*0fe0*/  FFMA.FTZ R60, R67, R60, R62 ;  /* 0x0000003c433c7223 */ /* 0x000fe2000001003e */
[----:B------:R-:W-:-:S02]  /*0ff0*/  PRMT R24, R5, 0x7632, R24 ;  /* 0x0000763205187816 */ /* 0x000fc40000000018 */
[----:B------:R-:W-:Y:S01]  /*1000*/  SHF.L.U32 R54, R5, 0x10, RZ ;  /* 0x0000001005367819 */ /* 0x000fe200000006ff */
[----:B------:R-:W-:Y:S02]  /*1010*/  IMAD.U32 R5, R4, 0x10000, RZ ;  /* 0x0001000004057824 */ /* 0x000fe400078e00ff */
[----:B------:R-:W-:Y:S01]  /*1020*/  FFMA.FTZ R26, R85, R26, R52 ;  /* 0x0000001a551a7223 */ /* 0x000fe20000010034 */
[----:B------:R-:W-:Y:S01]  /*1030*/  SHF.L.U32 R24, R24, 0x10, RZ ;  /* 0x0000001018187819 */ /* 0x000fe200000006ff */
[----:B------:R-:W-:Y:S02]  /*1040*/  FFMA.FTZ R54, R65, R54, R60 ;  /* 0x0000003641367223 */ /* 0x000fe4000001003c */
[C---:B------:R-:W-:Y:S01]  /*1050*/  FFMA.FTZ R94, R110.reuse, R5, R26 ;  /* 0x000000056e5e7223 */ /* 0x040fe2000001001a */
[----:B------:R-:W-:Y:S01]  /*1060*/  FFMA.FTZ R96, R110, R25, R27 ;  /* 0x000000196e607223 */ /* 0x000fe2000001001b */
[C---:B------:R-:W-:Y:S01]  /*1070*/  PRMT R4, R6.reuse, 0x7632, R4 ;  /* 0x0000763206047816 */ /* 0x040fe20000000004 */
[----:B------:R-:W-:Y:S01]  /*1080*/  FFMA.FTZ R25, R3, R24, R54 ;  /* 0x0000001803197223 */ /* 0x000fe20000010036 */
[----:B------:R-:W-:-:S02]  /*1090*/  SHF.L.U32 R5, R6, 0x10, RZ ;  /* 0x0000001006057819 */ /* 0x000fc400000006ff */
[C---:B------:R-:W-:Y:S02]  /*10a0*/  PRMT R52, R32.reuse, 0x7632, R52 ;  /* 0x0000763220347816 */ /* 0x040fe40000000034 */
[----:B------:R-:W-:Y:S01]  /*10b0*/  SHF.L.U32 R32, R32, 0x10, RZ ;  /* 0x0000001020207819 */ /* 0x000fe200000006ff */
[----:B------:R-:W-:Y:S02]  /*10c0*/  IMAD.U32 R4, R4, 0x10000, RZ ;  /* 0x0001000004047824 */ /* 0x000fe400078e00ff */
[----:B------:R-:W-:Y:S01]  /*10d0*/  FFMA.FTZ R6, R64, R5, R25 ;  /* 0x0000000540067223 */ /* 0x000fe20000010019 */
[----:B------:R-:W-:Y:S01]  /*10e0*/  SHF.L.U32 R52, R52, 0x10, RZ ;  /* 0x0000001034347819 */ /* 0x000fe200000006ff */
[----:B------:R-:W5:Y:S01]  /*10f0*/  LDG.E.128 R24, desc[UR6][R112.64+0x27000] ;  /* 0x0270000670187981 */ /* 0x000f62000c1e1d00 */
[----:B------:R-:W-:Y:S01]  /*1100*/  FFMA.FTZ R54, R89, R32, RZ ;  /* 0x0000002059367223 */ /* 0x000fe200000100ff */
        /* <DEDUP_REMOVED lines=8> */
[C---:B------:R-:W-:Y:S01]  /*1190*/  PRMT R6, R8.reuse, 0x7632, R6 ;  /* 0x0000763208067816 */ /* 0x040fe20000000006 */
[----:B------:R-:W-:Y:S01]  /*11a0*/  IMAD.U32 R4, R33, 0x10000, RZ ;  /* 0x0001000021047824 */ /* 0x000fe200078e00ff */
[----:B------:R-:W-:Y:S02]  /*11b0*/  SHF.L.U32 R8, R8, 0x10, RZ ;  /* 0x0000001008087819 */ /* 0x000fe400000006ff */
[----:B------:R-:W-:Y:S01]  /*11c0*/  SHF.L.U32 R7, R7, 0x10, RZ ;  /* 0x0000001007077819 */ /* 0x000fe200000006ff */
[----:B------:R-:W-:Y:S01]  /*11d0*/  FFMA.FTZ R53, R3, R4, R32 ;  /* 0x0000000403357223 */ /* 0x000fe20000010020 */
[----:B------:R-:W-:Y:S01]  /*11e0*/  SHF.L.U32 R33, R34, 0x10, RZ ;  /* 0x0000001022217819 */ /* 0x000fe200000006ff */
[----:B------:R-:W-:-:S02]  /*11f0*/  IMAD.U32 R32, R6, 0x10000, RZ ;  /* 0x0001000006207824 */ /* 0x000fc400078e00ff */
[----:B------:R-:W-:Y:S01]  /*1200*/  FFMA.FTZ R8, R89, R8, RZ ;  /* 0x0000000859087223 */ /* 0x000fe200000100ff */
[----:B------:R-:W-:Y:S01]  /*1210*/  FFMA.FTZ R92, R110, R7, R5 ;  /* 0x000000076e5c7223 */ /* 0x000fe20000010005 */
[----:B------:R-:W-:Y:S01]  /*1220*/  PRMT R34, R34, 0x7632, R34 ;  /* 0x0000763222227816 */ /* 0x000fe20000000022 */
[----:B------:R-:W-:Y:S01]  /*1230*/  FFMA.FTZ R52, R64, R33, R53 ;  /* 0x0000002140347223 */ /* 0x000fe20000010035 */
[----:B------:R-:W5:Y:S01]  /*1240*/  LDG.E.128 R4, desc[UR6][R112.64+0x2a800] ;  /* 0x02a8000670047981 */ /* 0x000f62000c1e1d00 */
[----:B------:R-:W-:Y:S01]  /*1250*/  PRMT R33, R9, 0x7632, R33 ;  /* 0x0000763209217816 */ /* 0x000fe20000000021 */
[----:B------:R-:W-:Y:S01]  /*1260*/  FFMA.FTZ R62, R67, R32, R8 ;  /* 0x00000020433e7223 */ /* 0x000fe20000010008 */
[----:B------:R-:W-:Y:S02]  /*1270*/  SHF.L.U32 R54, R9, 0x10, RZ ;  /* 0x0000001009367819 */ /* 0x000fe400000006ff */
[----:B------:R-:W-:Y:S01]  /*1280*/  SHF.L.U32 R34, R34, 0x10, RZ ;  /* 0x0000001022227819 */ /* 0x000fe200000006ff */
[----:B------:R-:W-:-:S02]  /*1290*/  IMAD.U32 R60, R33, 0x10000, RZ ;  /* 0x00010000213c7824 */ /* 0x000fc400078e00ff */
[----:B------:R-:W-:Y:S01]  /*12a0*/  FFMA.FTZ R54, R65, R54, R62 ;  /* 0x0000003641367223 */ /* 0x000fe2000001003e */
[----:B------:R-:W-:Y:S01]  /*12b0*/  PRMT R32, R35, 0x7632, R32 ;  /* 0x0000763223207816 */ /* 0x000fe20000000020 */
[----:B------:R-:W-:Y:S01]  /*12c0*/  FFMA.FTZ R34, R87, R34, R52 ;  /* 0x0000002257227223 */ /* 0x000fe20000010034 */
[----:B------:R-:W-:Y:S01]  /*12d0*/  SHF.L.U32 R8, R35, 0x10, RZ ;  /* 0x0000001023087819 */ /* 0x000fe200000006ff */
[----:B------:R-:W-:Y:S01]  /*12e0*/  FFMA.FTZ R35, R3, R60, R54 ;  /* 0x0000003c03237223 */ /* 0x000fe20000010036 */
[C---:B------:R-:W-:Y:S01]  /*12f0*/  PRMT R52, R12.reuse, 0x7632, R52 ;  /* 0x000076320c347816 */ /* 0x040fe20000000034 */
[----:B------:R-:W5:Y:S01]  /*1300*/  LDG.E.128 R60, desc[UR6][R112.64+0x2e000] ;  /* 0x02e00006703c7981 */ /* 0x000f62000c1e1d00 */
[----:B------:R-:W-:Y:S02]  /*1310*/  SHF.L.U32 R54, R12, 0x10, RZ ;  /* 0x000000100c367819 */ /* 0x000fe400000006ff */
[C---:B------:R-:W-:Y:S02]  /*1320*/  PRMT R9, R10.reuse, 0x7632, R9 ;  /* 0x000076320a097816 */ /* 0x040fe40000000009 */
[----:B------:R-:W-:Y:S01]  /*1330*/  SHF.L.U32 R33, R10, 0x10, RZ ;  /* 0x000000100a217819 */ /* 0x000fe200000006ff */
[----:B------:R-:W-:-:S02]  /*1340*/  IMAD.U32 R52, R52, 0x10000, RZ ;  /* 0x0001000034347824 */ /* 0x000fc400078e00ff */
[----:B------:R-:W-:Y:S01]  /*1350*/  FFMA.FTZ R90, R89, R54, RZ ;  /* 0x00000036595a7223 */ /* 0x000fe200000100ff */
[----:B------:R-:W-:Y:S01]  /*1360*/  SHF.L.U32 R10, R9, 0x10, RZ ;  /* 0x00000010090a7819 */ /* 0x000fe200000006ff */
[----:B------:R-:W-:Y:S01]  /*1370*/  FFMA.FTZ R12, R64, R33, R35 ;  /* 0x00000021400c7223 */ /* 0x000fe20000010023 */
[----:B------:R-:W-:Y:S01]  /*1380*/  SHF.L.U32 R54, R13, 0x10, RZ ;  /* 0x000000100d367819 */ /* 0x000fe200000006ff */
[----:B------:R-:W-:Y:S02]  /*1390*/  FFMA.FTZ R52, R67, R52, R90 ;  /* 0x0000003443347223 */ /* 0x000fe4000001005a */
[----:B------:R-:W-:Y:S01]  /*13a0*/  FFMA.FTZ R9, R87, R10, R12 ;  /* 0x0000000a57097223 */ /* 0x000fe2000001000c */
[----:B------:R-:W-:Y:S01]  /*13b0*/  SHF.L.U32 R10, R11, 0x10, RZ ;  /* 0x000000100b0a7819 */ /* 0x000fe200000006ff */
[----:B------:R-:W-:Y:S01]  /*13c0*/  FFMA.FTZ R106, R65, R54, R52 ;  /* 0x00000036416a7223 */ /* 0x000fe20000010034 */
[----:B------:R-:W-:Y:S02]  /*13d0*/  PRMT R12, R11, 0x7632, R12 ;  /* 0x000076320b0c7816 */ /* 0x000fe4000000000c */
[----:B------:R-:W-:Y:S01]  /*13e0*/  PRMT R52, R13, 0x7632, R52 ;  /* 0x000076320d347816 */ /* 0x000fe20000000034 */
[C---:B------:R-:W-:Y:S01]  /*13f0*/  FFMA.FTZ R33, R85.reuse, R8, R34 ;  /* 0x0000000855217223 */ /* 0x040fe20000010022 */
[C---:B------:R-:W-:Y:S01]  /*1400*/  PRMT R89, R56.reuse, 0x7632, R89 ;  /* 0x0000763238597816 */ /* 0x040fe20000000059 */
[----:B------:R-:W-:Y:S01]  /*1410*/  FFMA.FTZ R34, R85, R10, R9 ;  /* 0x0000000a55227223 */ /* 0x000fe20000010009 */
[----:B------:R-:W-:Y:S01]  /*1420*/  SHF.L.U32 R56, R56, 0x10, RZ ;  /* 0x0000001038387819 */ /* 0x000fe200000006ff */
[----:B------:R-:W5:Y:S01]  /*1430*/  LDG.E.128 R8, desc[UR6][R112.64+0x1000] ;  /* 0x0010000670087981 */ /* 0x000f62000c1e1d00 */
[----:B------:R-:W-:-:S02]  /*1440*/  PRMT R67, R80, 0x7632, R67 ;  /* 0x0000763250437816 */ /* 0x000fc40000000043 */
[----:B------:R-:W-:Y:S02]  /*1450*/  SHF.L.U32 R65, R80, 0x10, RZ ;  /* 0x0000001050417819 */ /* 0x000fe400000006ff */
[----:B------:R-:W-:Y:S02]  /*1460*/  SHF.L.U32 R35, R12, 0x10, RZ ;  /* 0x000000100c237819 */ /* 0x000fe400000006ff */
[----:B------:R-:W-:Y:S01]  /*1470*/  SHF.L.U32 R12, R52, 0x10, RZ ;  /* 0x00000010340c7819 */ /* 0x000fe200000006ff */
[----:B------:R-:W-:Y:S01]  /*1480*/  IMAD.U32 R13, R32, 0x10000, RZ ;  /* 0x00010000200d7824 */ /* 0x000fe200078e00ff */
[----:B------:R-:W5:Y:S01]  /*1490*/  LDG.E.128 R52, desc[UR6][R114.64+0x1000] ;  /* 0x0010000672347981 */ /* 0x000f62000c1e1d00 */
[----:B------:R-:W-:Y:S01]  /*14a0*/  SHF.L.U32 R67, R67, 0x10, RZ ;  /* 0x0000001043437819 */ /* 0x000fe200000006ff */
[----:B------:R-:W-:Y:S02]  /*14b0*/  IMAD.U32 R32, R89, 0x10000, RZ ;  /* 0x0001000059207824 */ /* 0x000fe400078e00ff */
[----:B------:R-:W-:Y:S01]  /*14c0*/  FFMA.FTZ R56, R65, R56, R88 ;  /* 0x0000003841387223 */ /* 0x000fe20000010058 */
[C---:B------:R-:W-:Y:S01]  /*14d0*/  FFMA.FTZ R90, R110.reuse, R13, R33 ;  /* 0x0000000d6e5a7223 */ /* 0x040fe20000010021 */
[----:B------:R-:W-:Y:S01]  /*14e0*/  FFMA.FTZ R88, R110, R35, R34 ;  /* 0x000000236e587223 */ /* 0x000fe20000010022 */
[----:B------:R-:W-:Y:S01]  /*14f0*/  FFMA.FTZ R35, R3, R12, R106 ;  /* 0x0000000c03237223 */ /* 0x000fe2000001006a */
[----:B------:R-:W-:Y:S01]  /*1500*/  FFMA.FTZ R56, R67, R32, R56 ;  /* 0x0000002043387223 */ /* 0x000fe20000010038 */
[----:B------:R-:W-:Y:S01]  /*1510*/  SHF.L.U32 R33, R14, 0x10, RZ ;  /* 0x000000100e217819 */ /* 0x000fe200000006ff */
[----:B------:R-:W-:Y:S01]  /*1520*/  IMAD.U32 R3, R81, 0x10000, RZ ;  /* 0x0001000051037824 */ /* 0x000fe200078e00ff */
[----:B------:R-:W-:-:S02]  /*1530*/  SHF.L.U32 R32, R57, 0x10, RZ ;  /* 0x0000001039207819 */ /* 0x000fc400000006ff */
[----:B------:R-:W-:Y:S02]  /*1540*/  PRMT R13, R14, 0x7632, R13 ;  /* 0x000076320e0d7816 */ /* 0x000fe4000000000d */
[----:B------:R-:W-:Y:S02]  /*1550*/  PRMT R57, R57, 0x7632, R57 ;  /* 0x0000763239397816 */ /* 0x000fe40000000039 */
[----:B------:R-:W-:Y:S01]  /*1560*/  PRMT R14, R81, 0x7632, R14 ;  /* 0x00007632510e7816 */ /* 0x000fe2000000000e */
[----:B------:R-:W-:Y:S01]  /*1570*/  FFMA.FTZ R89, R3, R32, R56 ;  /* 0x0000002003597223 */ /* 0x000fe20000010038 */
[----:B------:R-:W-:Y:S01]  /*1580*/  SHF.L.U32 R57, R57, 0x10, RZ ;  /* 0x0000001039397819 */ /* 0x000fe200000006ff */
[----:B------:R-:W-:Y:S01]  /*1590*/  FFMA.FTZ R106, R64, R33, R35 ;  /* 0x00000021406a7223 */ /* 0x000fe20000010023 */
[----:B------:R-:W-:Y:S01]  /*15a0*/  SHF.L.U32 R14, R14, 0x10, RZ ;  /* 0x000000100e0e7819 */ /* 0x000fe200000006ff */
[----:B------:R-:W-:Y:S01]  /*15b0*/  IMAD.U32 R56, R13, 0x10000, RZ ;  /* 0x000100000d387824 */ /* 0x000fe200078e00ff */
[C---:B------:R-:W-:Y:S01]  /*15c0*/  PRMT R12, R15.reuse, 0x7632, R12 ;  /* 0x000076320f0c7816 */ /* 0x040fe2000000000c */
[----:B------:R-:W5:Y:S01]  /*15d0*/  LDG.E.128 R32, desc[UR6][R112.64+0x4800] ;  /* 0x0048000670207981 */ /* 0x000f62000c1e1d00 */
[----:B------:R-:W-:Y:S01]  /*15e0*/  SHF.L.U32 R80, R15, 0x10, RZ ;  /* 0x000000100f507819 */ /* 0x000fe200000006ff */
[----:B------:R-:W-:Y:S01]  /*15f0*/  FFMA.FTZ R57, R14, R57, R89 ;  /* 0x000000390e397223 */ /* 0x000fe20000010059 */
[C---:B------:R-:W-:Y:S01]  /*1600*/  PRMT R81, R58.reuse, 0x7632, R81 ;  /* 0x000076323a517816 */ /* 0x040fe20000000051 */
[----:B------:R-:W-:Y:S01]  /*1610*/  FFMA.FTZ R56, R87, R56, R106 ;  /* 0x0000003857387223 */ /* 0x000fe2000001006a */
[----:B------:R-:W-:-:S02]  /*1620*/  SHF.L.U32 R13, R58, 0x10, RZ ;  /* 0x000000103a0d7819 */ /* 0x000fc400000006ff */
[C---:B------:R-:W-:Y:S02]  /*1630*/  PRMT R15, R82.reuse, 0x7632, R15 ;  /* 0x00007632520f7816 */ /* 0x040fe4000000000f */
[----:B------:R-:W-:Y:S01]  /*1640*/  SHF.L.U32 R64, R82, 0x10, RZ ;  /* 0x0000001052407819 */ /* 0x000fe200000006ff */
[--C-:B------:R-:W-:Y:S01]  /*1650*/  FFMA.FTZ R85, R85, R80, R56.reuse ;  /* 0x0000005055557223 */ /* 0x100fe20000010038 */
[----:B------:R-:W-:Y:S01]  /*1660*/  SHF.L.U32 R58, R81, 0x10, RZ ;  /* 0x00000010513a7819 */ /* 0x000fe200000006ff */
[----:B------:R-:W-:Y:S01]  /*1670*/  IMAD.U32 R15, R15, 0x10000, RZ ;  /* 0x000100000f0f7824 */ /* 0x000fe200078e00ff */
[----:B--2---:R-:W-:Y:S01]  /*1680*/  PRMT R56, R28, 0x7632, R56 ;  /* 0x000076321c387816 */ /* 0x004fe20000000038 */
[----:B------:R-:W-:Y:S01]  /*1690*/  FFMA.FTZ R82, R64, R13, R57 ;  /* 0x0000000d40527223 */ /* 0x000fe20000010039 */
[----:B------:R-:W-:Y:S02]  /*16a0*/  SHF.L.U32 R57, R28, 0x10, RZ ;  /* 0x000000101c397819 */ /* 0x000fe400000006ff */
[----:B------:R-:W-:Y:S01]  /*16b0*/  SHF.L.U32 R28, R59, 0x10, RZ ;  /* 0x000000103b1c7819 */ /* 0x000fe200000006ff */
[----:B------:R-:W-:Y:S01]  /*16c0*/  FFMA.FTZ R58, R15, R58, R82 ;  /* 0x0000003a0f3a7223 */ /* 0x000fe20000010052 */
[----:B------:R-:W-:Y:S01]  /*16d0*/  SHF.L.U32 R13, R83, 0x10, RZ ;  /* 0x00000010530d7819 */ /* 0x000fe200000006ff */
[----:B------:R-:W-:-:S02]  /*16e0*/  IMAD.U32 R56, R56, 0x10000, RZ ;  /* 0x0001000038387824 */ /* 0x000fc400078e00ff */
[----:B------:R-:W-:Y:S01]  /*16f0*/  FFMA.FTZ R104, R65, R57, R104 ;  /* 0x0000003941687223 */ /* 0x000fe20000010068 */
[----:B------:R-:W-:Y:S01]  /*1700*/  PRMT R83, R83, 0x7632, R83 ;  /* 0x0000763253537816 */ /* 0x000fe20000000053 */
[----:B------:R-:W-:Y:S01]  /*1710*/  FFMA.FTZ R57, R13, R28, R58 ;  /* 0x0000001c0d397223 */ /* 0x000fe2000001003a */
[----:B------:R-:W-:Y:S01]  /*1720*/  PRMT R28, R29, 0x7632, R28 ;  /* 0x000076321d1c7816 */ /* 0x000fe2000000001c */
[----:B------:R-:W-:Y:S01]  /*1730*/  FFMA.FTZ R104, R67, R56, R104 ;  /* 0x0000003843687223 */ /* 0x000fe20000010068 */
[----:B------:R-:W-:Y:S02]  /*1740*/  SHF.L.U32 R56, R29, 0x10, RZ ;  /* 0x000000101d387819 */ /* 0x000fe400000006ff */
[----:B------:R-:W-:Y:S02]  /*1750*/  SHF.L.U32 R29, R12, 0x10, RZ ;  /* 0x000000100c1d7819 */ /* 0x000fe400000006ff */
[----:B------:R-:W-:Y:S01]  /*1760*/  SHF.L.U32 R81, R28, 0x10, RZ ;  /* 0x000000101c517819 */ /* 0x000fe200000006ff */
[----:B------:R-:W-:Y:S01]  /*1770*/  IMAD.U32 R12, R83, 0x10000, RZ ;  /* 0x00010000530c7824 */ /* 0x000fe200078e00ff */
[C---:B---3--:R-:W-:Y:S01]  /*1780*/  SHF.L.U32 R28, R44.reuse, 0x10, RZ ;  /* 0x000000102c1c7819 */ /* 0x048fe200000006ff */
[----:B------:R-:W-:Y:S01]  /*1790*/  FFMA.FTZ R83, R3, R56, R104 ;  /* 0x0000003803537223 */ /* 0x000fe20000010068 */
[----:B------:R-:W-:-:S02]  /*17a0*/  PRMT R44, R44, 0x7632, R44 ;  /* 0x000076322c2c7816 */ /* 0x000fc4000000002c */
[----:B------:R-:W-:Y:S01]  /*17b0*/  PRMT R59, R59, 0x7632, R59 ;  /* 0x000076323b3b7816 */ /* 0x000fe2000000003b */
[----:B------:R-:W-:Y:S01]  /*17c0*/  FFMA.FTZ R110, R110, R29, R85 ;  /* 0x0000001d6e6e7223 */ /* 0x000fe20000010055 */
[----:B------:R-:W-:Y:S01]  /*17d0*/  SHF.L.U32 R29, R30, 0x10, RZ ;  /* 0x000000101e1d7819 */ /* 0x000fe200000006ff */
[----:B------:R-:W-:Y:S01]  /*17e0*/  FFMA.FTZ R81, R14, R81, R83 ;  /* 0x000000510e517223 */ /* 0x000fe20000010053 */
[----:B------:R-:W-:Y:S01]  /*17f0*/  SHF.L.U32 R59, R59, 0x10, RZ ;  /* 0x000000103b3b7819 */ /* 0x000fe200000006ff */
[----:B------:R-:W-:Y:S01]  /*1800*/  FFMA.FTZ R102, R65, R28, R102 ;  /* 0x0000001c41667223 */ /* 0x000fe20000010066 */
[----:B------:R-:W-:Y:S01]  /*1810*/  IMAD.U32 R82, R44, 0x10000, RZ ;  /* 0x000100002c527824 */ /* 0x000fe200078e00ff */
[----:B------:R-:W-:Y:S01]  /*1820*/  PRMT R28, R30, 0x7632, R28 ;  /* 0x000076321e1c7816 */ /* 0x000fe2000000001c */
[----:B------:R-:W-:Y:S01]  /*1830*/  FFMA.FTZ R30, R64, R29, R81 ;  /* 0x0000001d401e7223 */ /* 0x000fe20000010051 */
[----:B------:R-:W-:Y:S01]  /*1840*/  FFMA.FTZ R108, R12, R59, R57 ;  /* 0x0000003b0c6c7223 */ /* 0x000fe20000010039 */
[----:B------:R-:W-:Y:S01]  /*1850*/  FFMA.FTZ R102, R67, R82, R102 ;  /* 0x0000005243667223 */ /* 0x000fe20000010066 */
[C---:B------:R-:W-:Y:S01]  /*1860*/  PRMT R29, R45.reuse, 0x7632, R29 ;  /* 0x000076322d1d7816 */ /* 0x040fe2000000001d */
[----:B------:R-:W2:Y:S01]  /*1870*/  LDG.E.128 R56, desc[UR6][R112.64+0x8000] ;  /* 0x0080000670387981 */ /* 0x000ea2000c1e1d00 */
[----:B------:R-:W-:-:S02]  /*1880*/  SHF.L.U32 R82, R45, 0x10, RZ ;  /* 0x000000102d527819 */ /* 0x000fc400000006ff */
[----:B------:R-:W-:Y:S01]  /*1890*/  SHF.L.U32 R28, R28, 0x10, RZ ;  /* 0x000000101c1c7819 */ /* 0x000fe200000006ff */
[C---:B----4-:R-:W-:Y:S01]  /*18a0*/  IMAD.U32 R81, R36.reuse, 0x10000, RZ ;  /* 0x0001000024517824 */ /* 0x050fe200078e00ff */
[C---:B------:R-:W-:Y:S02]  /*18b0*/  PRMT R80, R31.reuse, 0x7632, R80 ;  /* 0x000076321f507816 */ /* 0x040fe40000000050 */
[----:B------:R-:W-:Y:S01]  /*18c0*/  SHF.L.U32 R44, R31, 0x10, RZ ;  /* 0x000000101f2c7819 */ /* 0x000fe200000006ff */
[----:B------:R-:W-:Y:S01]  /*18d0*/  FFMA.FTZ R31, R3, R82, R102 ;  /* 0x00000052031f7223 */ /* 0x000fe20000010066 */
[----:B------:R-:W-:Y:S02]  /*18e0*/  PRMT R45, R36, 0x7632, R45 ;  /* 0x00007632242d7816 */ /* 0x000fe4000000002d */
        /* <DEDUP_REMOVED lines=13> */
[----:B------:R-:W3:Y:S01]  /*19c0*/  LDG.E.128 R28, desc[UR6][R112.64+0xb800] ;  /* 0x00b80006701c7981 */ /* 0x000ee2000c1e1d00 */
[----:B------:R-:W-:Y:S01]  /*19d0*/  FFMA.FTZ R81, R3, R82, R102 ;  /* 0x0000005203517223 */ /* 0x000fe20000010066 */
[----:B------:R-:W-:Y:S01]  /*19e0*/  FFMA.FTZ R37, R15, R46, R66 ;  /* 0x0000002e0f257223 */ /* 0x000fe20000010042 */
[----:B------:R-:W-:-:S02]  /*19f0*/  IMAD.U32 R83, R38, 0x10000, RZ ;  /* 0x0001000026537824 */ /* 0x000fc400078e00ff */
[----:B------:R-:W-:Y:S01]  /*1a00*/  FFMA.FTZ R45, R14, R45, R81 ;  /* 0x0000002d0e2d7223 */ /* 0x000fe20000010051 */
[--C-:B------:R-:W-:Y:S01]  /*1a10*/  FFMA.FTZ R81, R13, R44, R36.reuse ;  /* 0x0000002c0d517223 */ /* 0x100fe20000010024 */
[C---:B------:R-:W-:Y:S02]  /*1a20*/  SHF.L.U32 R46, R47.reuse, 0x10, RZ ;  /* 0x000000102f2e7819 */ /* 0x040fe400000006ff */
[----:B------:R-:W-:Y:S01]  /*1a30*/  PRMT R36, R47, 0x7632, R36 ;  /* 0x000076322f247816 */ /* 0x000fe20000000024 */
[----:B------:R-:W-:Y:S01]  /*1a40*/  FFMA.FTZ R82, R64, R83, R45 ;  /* 0x0000005340527223 */ /* 0x000fe2000001002d */
[----:B------:R-:W-:Y:S01]  /*1a50*/  PRMT R38, R38, 0x7632, R38 ;  /* 0x0000763226267816 */ /* 0x000fe20000000026 */
[----:B------:R-:W-:Y:S01]  /*1a60*/  FFMA.FTZ R106, R13, R46, R37 ;  /* 0x0000002e0d6a7223 */ /* 0x000fe20000010025 */
[----:B------:R-:W-:Y:S01]  /*1a70*/  SHF.L.U32 R83, R36, 0x10, RZ ;  /* 0x0000001024537819 */ /* 0x000fe200000006ff */
[----:B------:R-:W4:Y:S01]  /*1a80*/  LDG.E.128 R44, desc[UR6][R112.64+0xf000] ;  /* 0x00f00006702c7981 */ /* 0x000f22000c1e1d00 */
[C---:B-----5:R-:W-:Y:S01]  /*1a90*/  PRMT R36, R76.reuse, 0x7632, R36 ;  /* 0x000076324c247816 */ /* 0x060fe20000000024 */
[----:B------:R-:W-:Y:S01]  /*1aa0*/  IMAD.U32 R76, R76, 0x10000, RZ ;  /* 0x000100004c4c7824 */ /* 0x000fe200078e00ff */
[----:B------:R-:W-:-:S02]  /*1ab0*/  SHF.L.U32 R37, R80, 0x10, RZ ;  /* 0x0000001050257819 */ /* 0x000fc400000006ff */
        /* <DEDUP_REMOVED lines=9> */
[----:B------:R-:W-:Y:S02]  /*1b50*/  IMAD.U32 R37, R37, 0x10000, RZ ;  /* 0x0001000025257824 */ /* 0x000fe400078e00ff */
[----:B------:R-:W-:-:S02]  /*1b60*/  FFMA.FTZ R81, R3, R82, R80 ;  /* 0x0000005203517223 */ /* 0x000fc40000010050 */
[----:B------:R-:W-:Y:S01]  /*1b70*/  FFMA.FTZ R77, R13, R36, R38 ;  /* 0x000000240d4d7223 */ /* 0x000fe20000010026 */
[----:B------:R-:W-:Y:S01]  /*1b80*/  PRMT R36, R72, 0x7632, R36 ;  /* 0x0000763248247816 */ /* 0x000fe20000000024 */
[----:B------:R-:W-:Y:S01]  /*1b90*/  FFMA.FTZ R37, R14, R37, R81 ;  /* 0x000000250e257223 */ /* 0x000fe20000010051 */
[----:B------:R-:W-:Y:S02]  /*1ba0*/  PRMT R76, R39, 0x7632, R76 ;  /* 0x00007632274c7816 */ /* 0x000fe4000000004c */
[----:B------:R-:W-:Y:S02]  /*1bb0*/  SHF.L.U32 R72, R72, 0x10, RZ ;  /* 0x0000001048487819 */ /* 0x000fe400000006ff */
[C---:B------:R-:W-:Y:S02]  /*1bc0*/  SHF.L.U32 R39, R78.reuse, 0x10, RZ ;  /* 0x000000104e277819 */ /* 0x040fe400000006ff */
[----:B------:R-:W-:Y:S01]  /*1bd0*/  PRMT R78, R78, 0x7632, R78 ;  /* 0x000076324e4e7816 */ /* 0x000fe2000000004e */
[----:B------:R-:W-:Y:S01]  /*1be0*/  FFMA.FTZ R86, R65, R72, R86 ;  /* 0x0000004841567223 */ /* 0x000fe20000010056 */
[----:B------:R-:W-:Y:S01]  /*1bf0*/  SHF.L.U32 R80, R36, 0x10, RZ ;  /* 0x0000001024507819 */ /* 0x000fe200000006ff */
[----:B------:R-:W-:-:S02]  /*1c00*/  FFMA.FTZ R72, R64, R39, R37 ;  /* 0x0000002740487223 */ /* 0x000fc40000010025 */
[----:B------:R-:W5:Y:S01]  /*1c10*/  LDG.E.128 R36, desc[UR6][R112.64+0x12800] ;  /* 0x0128000670247981 */ /* 0x000f62000c1e1d00 */
[----:B------:R-:W-:Y:S02]  /*1c20*/  IMAD.U32 R78, R78, 0x10000, RZ ;  /* 0x000100004e4e7824 */ /* 0x000fe400078e00ff */
[----:B------:R-:W-:Y:S01]  /*1c30*/  FFMA.FTZ R86, R67, R80, R86 ;  /* 0x0000005043567223 */ /* 0x000fe20000010056 */
[C---:B------:R-:W-:Y:S02]  /*1c40*/  PRMT R80, R73.reuse, 0x7632, R80 ;  /* 0x0000763249507816 */ /* 0x040fe40000000050 */
[----:B------:R-:W-:Y:S02]  /*1c50*/  SHF.L.U32 R82, R73, 0x10, RZ ;  /* 0x0000001049527819 */ /* 0x000fe400000006ff */
[----:B------:R-:W-:Y:S01]  /*1c60*/  SHF.L.U32 R73, R76, 0x10, RZ ;  /* 0x000000104c497819 */ /* 0x000fe200000006ff */
[----:B------:R-:W-:Y:S01]  /*1c70*/  FFMA.FTZ R78, R15, R78, R72 ;  /* 0x0000004e0f4e7223 */ /* 0x000fe20000010048 */
[----:B------:R-:W-:Y:S01]  /*1c80*/  FFMA.FTZ R106, R12, R83, R106 ;  /* 0x000000530c6a7223 */ /* 0x000fe2000001006a */
[----:B------:R-:W-:Y:S01]  /*1c90*/  SHF.L.U32 R72, R79, 0x10, RZ ;  /* 0x000000104f487819 */ /* 0x000fe200000006ff */
[----:B------:R-:W-:-:S02]  /*1ca0*/  IMAD.U32 R81, R80, 0x10000, RZ ;  /* 0x0001000050517824 */ /* 0x000fc400078e00ff */
[----:B------:R-:W-:Y:S01]  /*1cb0*/  FFMA.FTZ R83, R3, R82, R86 ;  /* 0x0000005203537223 */ /* 0x000fe20000010056 */
[----:B------:R-:W-:Y:S01]  /*1cc0*/  FFMA.FTZ R102, R12, R73, R77 ;  /* 0x000000490c667223 */ /* 0x000fe2000001004d */
[C---:B------:R-:W-:Y:S01]  /*1cd0*/  SHF.L.U32 R77, R74.reuse, 0x10, RZ ;  /* 0x000000104a4d7819 */ /* 0x040fe200000006ff */
[----:B------:R-:W-:Y:S01]  /*1ce0*/  FFMA.FTZ R73, R13, R72, R78 ;  /* 0x000000480d497223 */ /* 0x000fe2000001004e */
[----:B------:R-:W-:Y:S01]  /*1cf0*/  PRMT R74, R74, 0x7632, R74 ;  /* 0x000076324a4a7816 */ /* 0x000fe2000000004a */
[----:B------:R-:W-:Y:S01]  /*1d00*/  FFMA.FTZ R81, R14, R81, R83 ;  /* 0x000000510e517223 */ /* 0x000fe20000010053 */
[----:B------:R-:W-:Y:S01]  /*1d10*/  PRMT R79, R79, 0x7632, R79 ;  /* 0x000076324f4f7816 */ /* 0x000fe2000000004f */
[----:B------:R-:W5:Y:S01]  /*1d20*/  LDG.E.128 R84, desc[UR6][R112.64+0x16000] ;  /* 0x0160000670547981 */ /* 0x000f62000c1e1d00 */
[C---:B------:R-:W-:Y:S02]  /*1d30*/  PRMT R72, R48.reuse, 0x7632, R72 ;  /* 0x0000763230487816 */ /* 0x040fe40000000048 */
[----:B------:R-:W-:Y:S01]  /*1d40*/  SHF.L.U32 R48, R48, 0x10, RZ ;  /* 0x0000001030307819 */ /* 0x000fe200000006ff */
[----:B------:R-:W-:Y:S01]  /*1d50*/  FFMA.FTZ R76, R64, R77, R81 ;  /* 0x0000004d404c7223 */ /* 0x000fe20000010051 */
[----:B------:R-:W-:-:S02]  /*1d60*/  SHF.L.U32 R74, R74, 0x10, RZ ;  /* 0x000000104a4a7819 */ /* 0x000fc400000006ff */
[----:B------:R-:W-:Y:S01]  /*1d70*/  SHF.L.U32 R79, R79, 0x10, RZ ;  /* 0x000000104f4f7819 */ /* 0x000fe200000006ff */
[----:B------:R-:W-:Y:S02]  /*1d80*/  IMAD.U32 R72, R72, 0x10000, RZ ;  /* 0x0001000048487824 */ /* 0x000fe400078e00ff */
[----:B------:R-:W-:Y:S01]  /*1d90*/  FFMA.FTZ R48, R65, R48, R100 ;  /* 0x0000003041307223 */ /* 0x000fe20000010064 */
[--C-:B------:R-:W-:Y:S01]  /*1da0*/  FFMA.FTZ R74, R15, R74, R76.reuse ;  /* 0x0000004a0f4a7223 */ /* 0x100fe2000001004c */
[----:B------:R-:W-:Y:S01]  /*1db0*/  PRMT R76, R16, 0x7632, R76 ;  /* 0x00007632104c7816 */ /* 0x000fe2000000004c */
[--C-:B------:R-:W-:Y:S01]  /*1dc0*/  FFMA.FTZ R104, R12, R79, R73.reuse ;  /* 0x0000004f0c687223 */ /* 0x100fe20000010049 */
[----:B------:R-:W-:Y:S01]  /*1dd0*/  PRMT R73, R49, 0x7632, R73 ;  /* 0x0000763231497816 */ /* 0x000fe20000000049 */
[----:B------:R-:W-:Y:S01]  /*1de0*/  FFMA.FTZ R80, R67, R72, R48 ;  /* 0x0000004843507223 */ /* 0x000fe20000010030 */
[----:B------:R-:W-:Y:S02]  /*1df0*/  SHF.L.U32 R78, R49, 0x10, RZ ;  /* 0x00000010314e7819 */ /* 0x000fe400000006ff */
[----:B------:R-:W-:Y:S01]  /*1e00*/  SHF.L.U32 R16, R16, 0x10, RZ ;  /* 0x0000001010107819 */ /* 0x000fe200000006ff */
[----:B------:R-:W-:Y:S01]  /*1e10*/  IMAD.U32 R73, R73, 0x10000, RZ ;  /* 0x0001000049497824 */ /* 0x000fe200078e00ff */
        /* <DEDUP_REMOVED lines=8> */
[----:B------:R-:W-:Y:S01]  /*1ea0*/  PRMT R50, R50, 0x7632, R50 ;  /* 0x0000763232327816 */ /* 0x000fe20000000032 */
[----:B------:R-:W-:-:S02]  /*1eb0*/  FFMA.FTZ R98, R67, R76, R98 ;  /* 0x0000004c43627223 */ /* 0x000fc40000010062 */
[----:B------:R-:W5:Y:S01]  /*1ec0*/  LDG.E.128 R76, desc[UR6][R112.64+0x19800] ;  /* 0x01980006704c7981 */ /* 0x000f62000c1e1d00 */
[----:B------:R-:W-:Y:S01]  /*1ed0*/  FFMA.FTZ R49, R13, R72, R74 ;  /* 0x000000480d317223 */ /* 0x000fe2000001004a */
[C---:B------:R-:W-:Y:S01]  /*1ee0*/  IMAD.U32 R16, R17.reuse, 0x10000, RZ ;  /* 0x0001000011107824 */ /* 0x040fe200078e00ff */
[----:B------:R-:W-:Y:S01]  /*1ef0*/  SHF.L.U32 R50, R50, 0x10, RZ ;  /* 0x0000001032327819 */ /* 0x000fe200000006ff */
[----:B------:R-:W-:Y:S01]  /*1f00*/  FFMA.FTZ R74, R64, R75, R73 ;  /* 0x0000004b404a7223 */ /* 0x000fe20000010049 */
[----:B------:R-:W-:Y:S01]  /*1f10*/  PRMT R17, R17, 0x7632, R17 ;  /* 0x0000763211117816 */ /* 0x000fe20000000011 */
[----:B------:R-:W-:Y:S02]  /*1f20*/  FFMA.FTZ R73, R3, R16, R98 ;  /* 0x0000001003497223 */ /* 0x000fe40000010062 */
[----:B------:R-:W-:Y:S01]  /*1f30*/  FFMA.FTZ R50, R15, R50, R74 ;  /* 0x000000320f327223 */ /* 0x000fe2000001004a */
[----:B------:R-:W-:Y:S01]  /*1f40*/  SHF.L.U32 R17, R17, 0x10, RZ ;  /* 0x0000001011117819 */ /* 0x000fe200000006ff */
[C---:B------:R-:W-:Y:S01]  /*1f50*/  IMAD.U32 R74, R20.reuse, 0x10000, RZ ;  /* 0x00010000144a7824 */ /* 0x040fe200078e00ff */
[----:B------:R-:W-:-:S02]  /*1f60*/  PRMT R20, R20, 0x7632, R20 ;  /* 0x0000763214147816 */ /* 0x000fc40000000014 */
[C---:B------:R-:W-:Y:S02]  /*1f70*/  PRMT R16, R51.reuse, 0x7632, R16 ;  /* 0x0000763233107816 */ /* 0x040fe40000000010 */
[----:B------:R-:W-:Y:S01]  /*1f80*/  SHF.L.U32 R72, R51, 0x10, RZ ;  /* 0x0000001033487819 */ /* 0x000fe200000006ff */
[----:B------:R-:W-:Y:S01]  /*1f90*/  FFMA.FTZ R73, R14, R17, R73 ;  /* 0x000000110e497223 */ /* 0x000fe20000010049 */
[C---:B------:R-:W-:Y:S01]  /*1fa0*/  SHF.L.U32 R51, R18.reuse, 0x10, RZ ;  /* 0x0000001012337819 */ /* 0x040fe200000006ff */
[----:B------:R-:W-:Y:S01]  /*1fb0*/  FFMA.FTZ R98, R65, R74, R96 ;  /* 0x0000004a41627223 */ /* 0x000fe20000010060 */
[----:B------:R-:W-:Y:S02]  /*1fc0*/  PRMT R17, R18, 0x7632, R17 ;  /* 0x0000763212117816 */ /* 0x000fe40000000011 */
[----:B------:R-:W-:Y:S01]  /*1fd0*/  SHF.L.U32 R74, R20, 0x10, RZ ;  /* 0x00000010144a7819 */ /* 0x000fe200000006ff */
[----:B------:R-:W-:Y:S01]  /*1fe0*/  FFMA.FTZ R20, R64, R51, R73 ;  /* 0x0000003340147223 */ /* 0x000fe20000010049 */
[----:B------:R-:W-:Y:S01]  /*1ff0*/  SHF.L.U32 R18, R17, 0x10, RZ ;  /* 0x0000001011127819 */ /* 0x000fe200000006ff */
[C---:B------:R-:W-:Y:S01]  /*2000*/  IMAD.U32 R96, R21.reuse, 0x10000, RZ ;  /* 0x0001000015607824 */ /* 0x040fe200078e00ff */
[----:B------:R-:W-:Y:S01]  /*2010*/  PRMT R51, R21, 0x7632, R51 ;  /* 0x0000763215337816 */ /* 0x000fe20000000033 */
[----:B------:R-:W-:-:S02]  /*2020*/  FFMA.FTZ R74, R67, R74, R98 ;  /* 0x0000004a434a7223 */ /* 0x000fc40000010062 */
        /* <DEDUP_REMOVED lines=8> */
[----:B------:R-:W-:Y:S01]  /*20b0*/  IMAD.U32 R17, R16, 0x10000, RZ ;  /* 0x0001000010117824 */ /* 0x000fe200078e00ff */
        /* <DEDUP_REMOVED lines=10> */
[----:B------:R-:W-:Y:S01]  /*2160*/  PRMT R40, R40, 0x7632, R40 ;  /* 0x0000763228287816 */ /* 0x000fe20000000028 */
[C---:B------:R-:W-:Y:S01]  /*2170*/  FFMA.FTZ R94, R65.reuse, R16, R94 ;  /* 0x00000010415e7223 */ /* 0x040fe2000001005e */
[----:B------:R-:W-:Y:S01]  /*2180*/  FFMA.FTZ R100, R12, R48, R49 ;  /* 0x000000300c647223 */ /* 0x000fe20000010031 */
[----:B------:R-:W5:Y:S01]  /*2190*/  LDG.E.128 R16, desc[UR6][R112.64+0x20800] ;  /* 0x0208000670107981 */ /* 0x000f62000c1e1d00 */
[----:B------:R-:W-:Y:S01]  /*21a0*/  SHF.L.U32 R22, R22, 0x10, RZ ;  /* 0x0000001016167819 */ /* 0x000fe200000006ff */
[----:B------:R-:W-:Y:S01]  /*21b0*/  FFMA.FTZ R21, R65, R21, R92 ;  /* 0x0000001541157223 */ /* 0x000fe2000001005c */
[----:B------:R-:W-:-:S02]  /*21c0*/  SHF.L.U32 R68, R68, 0x10, RZ ;  /* 0x0000001044447819 */ /* 0x000fc400000006ff */
[----:B------:R-:W-:Y:S01]  /*21d0*/  SHF.L.U32 R48, R40, 0x10, RZ ;  /* 0x0000001028307819 */ /* 0x000fe200000006ff */
[----:B------:R-:W-:Y:S01]  /*21e0*/  FFMA.FTZ R22, R15, R22, R20 ;  /* 0x000000160f167223 */ /* 0x000fe20000010014 */
[----:B------:R-:W-:Y:S02]  /*21f0*/  IMAD.U32 R40, R69, 0x10000, RZ ;  /* 0x0001000045287824 */ /* 0x000fe400078e00ff */
[----:B------:R-:W-:Y:S01]  /*2200*/  FFMA.FTZ R68, R67, R68, R94 ;  /* 0x0000004443447223 */ /* 0x000fe2000001005e */
[----:B------:R-:W-:Y:S01]  /*2210*/  SHF.L.U32 R20, R41, 0x10, RZ ;  /* 0x0000001029147819 */ /* 0x000fe200000006ff */
[----:B------:R-:W-:Y:S02]  /*2220*/  FFMA.FTZ R49, R67, R48, R21 ;  /* 0x0000003043317223 */ /* 0x000fe40000010015 */
[C---:B------:R-:W-:Y:S02]  /*2230*/  FFMA.FTZ R21, R3.reuse, R40, R68 ;  /* 0x0000002803157223 */ /* 0x040fe40000010044 */
[----:B------:R-:W-:-:S02]  /*2240*/  FFMA.FTZ R68, R3, R20, R49 ;  /* 0x0000001403447223 */ /* 0x000fc40000010031 */
[----:B------:R-:W5:Y:S01]  /*2250*/  LDG.E.128 R48, desc[UR6][R112.64+0x24000] ;  /* 0x0240000670307981 */ /* 0x000f62000c1e1d00 */
[----:B------:R-:W-:Y:S02]  /*2260*/  PRMT R69, R69, 0x7632, R69 ;  /* 0x0000763245457816 */ /* 0x000fe40000000045 */
[----:B------:R-:W-:Y:S02]  /*2270*/  PRMT R41, R41, 0x7632, R41 ;  /* 0x0000763229297816 */ /* 0x000fe40000000029 */
[----:B------:R-:W-:Y:S02]  /*2280*/  SHF.L.U32 R69, R69, 0x10, RZ ;  /* 0x0000001045457819 */ /* 0x000fe400000006ff */
        /* <DEDUP_REMOVED lines=8> */
[----:B------:R-:W-:-:S02]  /*2310*/  PRMT R20, R70, 0x7632, R20 ;  /* 0x0000763246147816 */ /* 0x000fc40000000014 */
[----:B------:R-:W-:Y:S01]  /*2320*/  PRMT R22, R42, 0x7632, R22 ;  /* 0x000076322a167816 */ /* 0x000fe20000000016 */
[C---:B------:R-:W-:Y:S01]  /*2330*/  FFMA.FTZ R72, R64.reuse, R21, R69 ;  /* 0x0000001540487223 */ /* 0x040fe20000010045 */
[----:B------:R-:W-:Y:S01]  /*2340*/  FFMA.FTZ R69, R64, R23, R74 ;  /* 0x0000001740457223 */ /* 0x000fe2000001004a */
[----:B------:R-:W-:Y:S01]  /*2350*/  IMAD.U32 R42, R20, 0x10000, RZ ;  /* 0x00010000142a7824 */ /* 0x000fe200078e00ff */
[----:B------:R-:W-:Y:S02]  /*2360*/  SHF.L.U32 R74, R22, 0x10, RZ ;  /* 0x00000010164a7819 */ /* 0x000fe400000006ff */
[----:B------:R-:W5:Y:S01]  /*2370*/  LDG.E.128 R20, desc[UR6][R112.64+0x27800] ;  /* 0x0278000670147981 */ /* 0x000f62000c1e1d00 */
[C---:B------:R-:W-:Y:S02]  /*2380*/  PRMT R68, R71.reuse, 0x7632, R68 ;  /* 0x0000763247447816 */ /* 0x040fe40000000044 */
[----:B------:R-:W-:Y:S02]  /*2390*/  SHF.L.U32 R70, R71, 0x10, RZ ;  /* 0x0000001047467819 */ /* 0x000fe400000006ff */
        /* <DEDUP_REMOVED lines=8> */
[C---:B------:R-:W-:Y:S01]  /*2420*/  FFMA.FTZ R42, R13.reuse, R70, R42 ;  /* 0x000000460d2a7223 */ /* 0x040fe2000001002a */
[--C-:B------:R-:W-:Y:S01]  /*2430*/  FFMA.FTZ R24, R13, R24, R69.reuse ;  /* 0x000000180d187223 */ /* 0x100fe20000010045 */
[----:B------:R-:W-:Y:S01]  /*2440*/  PRMT R69, R25, 0x7632, R69 ;  /* 0x0000763219457816 */ /* 0x000fe20000000045 */
[----:B------:R-:W-:Y:S01]  /*2450*/  IMAD.U32 R43, R43, 0x10000, RZ ;  /* 0x000100002b2b7824 */ /* 0x000fe200078e00ff */
[----:B------:R-:W-:Y:S01]  /*2460*/  SHF.L.U32 R70, R25, 0x10, RZ ;  /* 0x0000001019467819 */ /* 0x000fe200000006ff */
        /* <DEDUP_REMOVED lines=12> */
[----:B------:R-:W-:Y:S01]  /*2530*/  FFMA.FTZ R69, R14, R69, R71 ;  /* 0x000000450e457223 */ /* 0x000fe20000010047 */
[----:B------:R-:W-:Y:S01]  /*2540*/  PRMT R4, R26, 0x7632, R4 ;  /* 0x000076321a047816 */ /* 0x000fe20000000004 */
[----:B------:R-:W-:Y:S01]  /*2550*/  FFMA.FTZ R88, R65, R68, R88 ;  /* 0x0000004441587223 */ /* 0x000fe20000010058 */
[----:B------:R-:W-:-:S02]  /*2560*/  IMAD.U32 R26, R24, 0x10000, RZ ;  /* 0x00010000181a7824 */ /* 0x000fc400078e00ff */
[----:B------:R-:W-:Y:S01]  /*2570*/  FFMA.FTZ R24, R64, R25, R69 ;  /* 0x0000001940187223 */ /* 0x000fe20000010045 */
[C---:B------:R-:W-:Y:S01]  /*2580*/  SHF.L.U32 R68, R5.reuse, 0x10, RZ ;  /* 0x0000001005447819 */ /* 0x040fe200000006ff */
[----:B------:R-:W5:Y:S01]  /*2590*/  LDG.E.128 R72, desc[UR6][R112.64+0x2e800] ;  /* 0x02e8000670487981 */ /* 0x000f62000c1e1d00 */
[----:B------:R-:W-:Y:S01]  /*25a0*/  PRMT R25, R5, 0x7632, R25 ;  /* 0x0000763205197816 */ /* 0x000fe20000000019 */
[----:B------:R-:W-:Y:S01]  /*25b0*/  FFMA.FTZ R26, R67, R26, R88 ;  /* 0x0000001a431a7223 */ /* 0x000fe20000010058 */
[----:B------:R-:W-:-:S03]  /*25c0*/  SHF.L.U32 R4, R4, 0x10, RZ ;  /* 0x0000001004047819 */ /* 0x000fc600000006ff */
[----:B------:R-:W-:Y:S01]  /*25d0*/  FFMA.FTZ R69, R3, R68, R26 ;  /* 0x0000004403457223 */ /* 0x000fe2000001001a */
[----:B------:R-:W-:Y:S01]  /*25e0*/  IMAD.U32 R25, R25, 0x10000, RZ ;  /* 0x0001000019197824 */ /* 0x000fe200078e00ff */
[C---:B------:R-:W-:Y:S02]  /*25f0*/  SHF.L.U32 R26, R60.reuse, 0x10, RZ ;  /* 0x000000103c1a7819 */ /* 0x040fe400000006ff */
[----:B------:R-:W-:Y:S01]  /*2600*/  PRMT R60, R60, 0x7632, R60 ;  /* 0x000076323c3c7816 */ /* 0x000fe2000000003c */
[----:B------:R-:W-:Y:S01]  /*2610*/  FFMA.FTZ R24, R15, R4, R24 ;  /* 0x000000040f187223 */ /* 0x000fe20000010018 */
[----:B------:R-:W-:Y:S01]  /*2620*/  FFMA.FTZ R69, R14, R25, R69 ;  /* 0x000000190e457223 */ /* 0x000fe20000010045 */
[----:B------:R-:W-:Y:S01]  /*2630*/  SHF.L.U32 R4, R27, 0x10, RZ ;  /* 0x000000101b047819 */ /* 0x000fe200000006ff */
[----:B------:R-:W-:Y:S01]  /*2640*/  FFMA.FTZ R110, R65, R26, R110 ;  /* 0x0000001a416e7223 */ /* 0x000fe2000001006e */
[----:B------:R-:W-:Y:S02]  /*2650*/  SHF.L.U32 R25, R6, 0x10, RZ ;  /* 0x0000001006197819 */ /* 0x000fe400000006ff */
        /* <DEDUP_REMOVED lines=24> */
[----:B------:R-:W-:-:S03]  /*27e0*/  FFMA.FTZ R65, R14, R5, R25 ;  /* 0x000000050e417223 */ /* 0x000fc60000010019 */
[----:B------:R-:W-:Y:S02]  /*27f0*/  FFMA.FTZ R52, R4, R27, R67 ;  /* 0x0000001b04347223 */ /* 0x000fe40000010043 */
[----:B------:R-:W5:Y:S01]  /*2800*/  LDG.E.128 R24, desc[UR6][R112.64+0x1800] ;  /* 0x0018000670187981 */ /* 0x000f62000c1e1d00 */
[----:B------:R-:W-:Y:S01]  /*2810*/  PRMT R8, R9, 0x7632, R8 ;  /* 0x0000763209087816 */ /* 0x000fe20000000008 */
[----:B------:R-:W-:Y:S01]  /*2820*/  IMAD.U32 R5, R53, 0x10000, RZ ;  /* 0x0001000035057824 */ /* 0x000fe200078e00ff */
[----:B------:R-:W-:Y:S02]  /*2830*/  SHF.L.U32 R14, R9, 0x10, RZ ;  /* 0x00000010090e7819 */ /* 0x000fe400000006ff */
[----:B------:R-:W-:Y:S02]  /*2840*/  PRMT R6, R53, 0x7632, R6 ;  /* 0x0000763235067816 */ /* 0x000fe40000000006 */
[----:B------:R-:W-:Y:S01]  /*2850*/  PRMT R7, R7, 0x7632, R7 ;  /* 0x0000763207077816 */ /* 0x000fe20000000007 */
[----:B------:R-:W-:Y:S01]  /*2860*/  FFMA.FTZ R67, R5, R14, R52 ;  /* 0x0000000e05437223 */ /* 0x000fe20000010034 */
[----:B------:R-:W-:-:S02]  /*2870*/  SHF.L.U32 R53, R8, 0x10, RZ ;  /* 0x0000001008357819 */ /* 0x000fc400000006ff */
[----:B------:R-:W-:Y:S01]  /*2880*/  SHF.L.U32 R6, R6, 0x10, RZ ;  /* 0x0000001006067819 */ /* 0x000fe200000006ff */
[----:B------:R-:W-:Y:S01]  /*2890*/  IMAD.U32 R8, R32, 0x10000, RZ ;  /* 0x0001000020087824 */ /* 0x000fe200078e00ff */
[C---:B------:R-:W-:Y:S02]  /*28a0*/  SHF.L.U32 R9, R62.reuse, 0x10, RZ ;  /* 0x000000103e097819 */ /* 0x040fe400000006ff */
[----:B------:R-:W-:Y:S02]  /*28b0*/  SHF.L.U32 R7, R7, 0x10, RZ ;  /* 0x0000001007077819 */ /* 0x000fe400000006ff */
[----:B------:R-:W-:Y:S02]  /*28c0*/  PRMT R62, R62, 0x7632, R62 ;  /* 0x000076323e3e7816 */ /* 0x000fe4000000003e */
[----:B------:R-:W-:Y:S01]  /*28d0*/  PRMT R32, R32, 0x7632, R32 ;  /* 0x0000763220207816 */ /* 0x000fe20000000020 */
[----:B------:R-:W-:Y:S01]  /*28e0*/  FFMA.FTZ R52, R6, R53, R67 ;  /* 0x0000003506347223 */ /* 0x000fe20000010043 */
[----:B------:R-:W-:Y:S01]  /*28f0*/  FFMA.FTZ R14, R12, R7, R61 ;  /* 0x000000070c0e7223 */ /* 0x000fe2000001003d */
[----:B------:R-:W-:Y:S01]  /*2900*/  FFMA.FTZ R64, R64, R9, R65 ;  /* 0x0000000940407223 */ /* 0x000fe20000010041 */
[----:B------:R-:W-:Y:S01]  /*2910*/  FFMA.FTZ R53, R3, R8, R66 ;  /* 0x0000000803357223 */ /* 0x000fe20000010042 */
[----:B------:R-:W-:-:S02]  /*2920*/  SHF.L.U32 R62, R62, 0x10, RZ ;  /* 0x000000103e3e7819 */ /* 0x000fc400000006ff */
[----:B------:R-:W-:Y:S02]  /*2930*/  SHF.L.U32 R8, R10, 0x10, RZ ;  /* 0x000000100a087819 */ /* 0x000fe400000006ff */
[----:B------:R-:W-:Y:S02]  /*2940*/  SHF.L.U32 R7, R54, 0x10, RZ ;  /* 0x0000001036077819 */ /* 0x000fe400000006ff */
[----:B------:R-:W-:Y:S02]  /*2950*/  SHF.L.U32 R9, R32, 0x10, RZ ;  /* 0x0000001020097819 */ /* 0x000fe400000006ff */
[----:B------:R-:W-:Y:S01]  /*2960*/  PRMT R10, R63, 0x7632, R10 ;  /* 0x000076323f0a7816 */ /* 0x000fe2000000000a */
[----:B------:R-:W-:Y:S01]  /*2970*/  FFMA.FTZ R62, R15, R62, R64 ;  /* 0x0000003e0f3e7223 */ /* 0x000fe20000010040 */
[----:B------:R-:W-:Y:S01]  /*2980*/  FFMA.FTZ R15, R7, R8, R52 ;  /* 0x00000008070f7223 */ /* 0x000fe20000010034 */
[----:B------:R-:W-:Y:S01]  /*2990*/  FFMA.FTZ R60, R4, R9, R53 ;  /* 0x00000009043c7223 */ /* 0x000fe20000010035 */
[----:B------:R-:W-:Y:S01]  /*29a0*/  PRMT R9, R10, 0x7632, R9 ;  /* 0x000076320a097816 */ /* 0x000fe20000000009 */
[----:B------:R-:W-:Y:S01]  /*29b0*/  IMAD.U32 R32, R63, 0x10000, RZ ;  /* 0x000100003f207824 */ /* 0x000fe200078e00ff */
[----:B------:R-:W-:Y:S01]  /*29c0*/  PRMT R8, R54, 0x7632, R8 ;  /* 0x0000763236087816 */ /* 0x000fe20000000008 */
[----:B------:R-:W5:Y:S01]  /*29d0*/  LDG.E.128 R64, desc[UR6][R112.64+0x5000] ;  /* 0x0050000670407981 */ /* 0x000f62000c1e1d00 */
[----:B------:R-:W-:-:S02]  /*29e0*/  PRMT R52, R33, 0x7632, R52 ;  /* 0x0000763221347816 */ /* 0x000fc40000000034 */
[----:B------:R-:W-:Y:S02]  /*29f0*/  SHF.L.U32 R54, R33, 0x10, RZ ;  /* 0x0000001021367819 */ /* 0x000fe400000006ff */
[----:B------:R-:W-:Y:S02]  /*2a00*/  SHF.L.U32 R9, R9, 0x10, RZ ;  /* 0x0000001009097819 */ /* 0x000fe400000006ff */
[----:B------:R-:W-:Y:S01]  /*2a10*/  SHF.L.U32 R8, R8, 0x10, RZ ;  /* 0x0000001008087819 */ /* 0x000fe200000006ff */
[----:B------:R-:W-:Y:S01]  /*2a20*/  FFMA.FTZ R53, R5, R54, R60 ;  /* 0x0000003605357223 */ /* 0x000fe2000001003c */
[----:B------:R-:W-:-:S03]  /*2a30*/  SHF.L.U32 R33, R52, 0x10, RZ ;  /* 0x0000001034217819 */ /* 0x000fc600000006ff */
[--C-:B------:R-:W-:Y:S01]  /*2a40*/  FFMA.FTZ R52, R8, R9, R15.reuse ;  /* 0x0000000908347223 */ /* 0x100fe2000001000f */
[C---:B------:R-:W-:Y:S01]  /*2a50*/  PRMT R15, R34.reuse, 0x7632, R15 ;  /* 0x00007632220f7816 */ /* 0x040fe2000000000f */
[----:B------:R-:W-:Y:S02]  /*2a60*/  IMAD.U32 R34, R34, 0x10000, RZ ;  /* 0x0001000022227824 */ /* 0x000fe400078e00ff */
[----:B------:R-:W-:Y:S01]  /*2a70*/  FFMA.FTZ R54, R6, R33, R53 ;  /* 0x0000002106367223 */ /* 0x000fe20000010035 */
[----:B------:R-:W-:Y:S01]  /*2a80*/  FFMA.FTZ R13, R13, R32, R62 ;  /* 0x000000200d0d7223 */ /* 0x000fe2000001003e */
[----:B------:R-:W-:Y:S02]  /*2a90*/  SHF.L.U32 R32, R11, 0x10, RZ ;  /* 0x000000100b207819 */ /* 0x000fe400000006ff */
[----:B------:R-:W-:Y:S01]  /*2aa0*/  SHF.L.U32 R9, R55, 0x10, RZ ;  /* 0x0000001037097819 */ /* 0x000fe200000006ff */
[----:B------:R-:W-:Y:S01]  /*2ab0*/  FFMA.FTZ R61, R7, R34, R54 ;  /* 0x00000022073d7223 */ /* 0x000fe20000010036 */
[----:B------:R-:W-:-:S02]  /*2ac0*/  SHF.L.U32 R33, R15, 0x10, RZ ;  /* 0x000000100f217819 */ /* 0x000fc400000006ff */
[----:B------:R-:W-:Y:S01]  /*2ad0*/  PRMT R15, R11, 0x7632, R15 ;  /* 0x000076320b0f7816 */ /* 0x000fe2000000000f */
[--C-:B------:R-:W-:Y:S01]  /*2ae0*/  FFMA.FTZ R53, R9, R32, R52.reuse ;  /* 0x0000002009357223 */ /* 0x100fe20000010034 */
[----:B--2---:R-:W-:Y:S02]  /*2af0*/  IMAD.U32 R11, R56, 0x10000, RZ ;  /* 0x00010000380b7824 */ /* 0x004fe400078e00ff */
[----:B------:R-:W-:Y:S01]  /*2b00*/  FFMA.FTZ R60, R8, R33, R61 ;  /* 0x00000021083c7223 */ /* 0x000fe2000001003d */
[C---:B------:R-:W-:Y:S02]  /*2b10*/  SHF.L.U32 R54, R35.reuse, 0x10, RZ ;  /* 0x0000001023367819 */ /* 0x040fe400000006ff */
[----:B------:R-:W-:Y:S02]  /*2b20*/  PRMT R52, R35, 0x7632, R52 ;  /* 0x0000763223347816 */ /* 0x000fe40000000034 */
[----:B------:R-:W-:Y:S01]  /*2b30*/  PRMT R56, R56, 0x7632, R56 ;  /* 0x0000763238387816 */ /* 0x000fe20000000038 */
[----:B------:R-:W2:Y:S01]  /*2b40*/  LDG.E.128 R32, desc[UR6][R112.64+0x8800] ;  /* 0x0088000670207981 */ /* 0x000ea2000c1e1d00 */
[----:B------:R-:W-:Y:S01]  /*2b50*/  PRMT R55, R55, 0x7632, R55 ;  /* 0x0000763237377816 */ /* 0x000fe20000000037 */
[----:B------:R-:W-:Y:S01]  /*2b60*/  FFMA.FTZ R63, R3, R11, R106 ;  /* 0x0000000b033f7223 */ /* 0x000fe2000001006a */
[----:B------:R-:W-:-:S02]  /*2b70*/  SHF.L.U32 R61, R56, 0x10, RZ ;  /* 0x00000010383d7819 */ /* 0x000fc400000006ff */
[----:B------:R-:W-:Y:S02]  /*2b80*/  SHF.L.U32 R11, R10, 0x10, RZ ;  /* 0x000000100a0b7819 */ /* 0x000fe400000006ff */
[----:B------:R-:W-:Y:S01]  /*2b90*/  SHF.L.U32 R10, R55, 0x10, RZ ;  /* 0x00000010370a7819 */ /* 0x000fe200000006ff */
[----:B------:R-:W-:Y:S02]  /*2ba0*/  IMAD.U32 R55, R52, 0x10000, RZ ;  /* 0x0001000034377824 */ /* 0x000fe400078e00ff */
[----:B------:R-:W-:Y:S01]  /*2bb0*/  FFMA.FTZ R54, R9, R54, R60 ;  /* 0x0000003609367223 */ /* 0x000fe2000001003c */
[----:B------:R-:W-:Y:S01]  /*2bc0*/  SHF.L.U32 R15, R15, 0x10, RZ ;  /* 0x000000100f0f7819 */ /* 0x000fe200000006ff */
[----:B------:R-:W-:Y:S01]  /*2bd0*/  FFMA.FTZ R56, R4, R61, R63 ;  /* 0x0000003d04387223 */ /* 0x000fe2000001003f */
[C---:B------:R-:W-:Y:S01]  /*2be0*/  SHF.L.U32 R52, R57.reuse, 0x10, RZ ;  /* 0x0000001039347819 */ /* 0x040fe200000006ff */
[----:B------:R-:W-:Y:S01]  /*2bf0*/  FFMA.FTZ R12, R12, R11, R13 ;  /* 0x0000000b0c0c7223 */ /* 0x000fe2000001000d */
[----:B------:R-:W-:Y:S01]  /*2c00*/  PRMT R57, R57, 0x7632, R57 ;  /* 0x0000763239397816 */ /* 0x000fe20000000039 */
[C---:B------:R-:W-:Y:S01]  /*2c10*/  FFMA.FTZ R11, R10.reuse, R15, R53 ;  /* 0x0000000f0a0b7223 */ /* 0x040fe20000010035 */
[----:B------:R-:W-:Y:S01]  /*2c20*/  FFMA.FTZ R13, R10, R55, R54 ;  /* 0x000000370a0d7223 */ /* 0x000fe20000010036 */
[----:B------:R-:W-:Y:S01]  /*2c30*/  FFMA.FTZ R61, R5, R52, R56 ;  /* 0x00000034053d7223 */ /* 0x000fe20000010038 */
[C---:B---3--:R-:W-:Y:S01]  /*2c40*/  PRMT R60, R28.reuse, 0x7632, R60 ;  /* 0x000076321c3c7816 */ /* 0x048fe2000000003c */
[----:B------:R-:W3:Y:S01]  /*2c50*/  LDG.E.128 R52, desc[UR6][R112.64+0xc000] ;  /* 0x00c0000670347981 */ /* 0x000ee2000c1e1d00 */
[----:B------:R-:W-:Y:S01]  /*2c60*/  SHF.L.U32 R62, R28, 0x10, RZ ;  /* 0x000000101c3e7819 */ /* 0x000fe200000006ff */
[----:B------:R-:W-:Y:S01]  /*2c70*/  IMAD.U32 R28, R59, 0x10000, RZ ;  /* 0x000100003b1c7824 */ /* 0x000fe200078e00ff */
        /* <DEDUP_REMOVED lines=8> */
[C---:B------:R-:W-:Y:S02]  /*2d00*/  PRMT R61, R29.reuse, 0x7632, R61 ;  /* 0x000076321d3d7816 */ /* 0x040fe4000000003d */
[----:B------:R-:W-:Y:S01]  /*2d10*/  SHF.L.U32 R62, R29, 0x10, RZ ;  /* 0x000000101d3e7819 */ /* 0x000fe200000006ff */
[----:B------:R-:W-:Y:S01]  /*2d20*/  FFMA.FTZ R57, R7, R58, R60 ;  /* 0x0000003a07397223 */ /* 0x000fe2000001003c */
[----:B------:R-:W-:-:S02]  /*2d30*/  SHF.L.U32 R29, R56, 0x10, RZ ;  /* 0x00000010381d7819 */ /* 0x000fc400000006ff */
[----:B------:R-:W-:Y:S01]  /*2d40*/  SHF.L.U32 R61, R61, 0x10, RZ ;  /* 0x000000103d3d7819 */ /* 0x000fe200000006ff */
[----:B------:R-:W-:Y:S01]  /*2d50*/  FFMA.FTZ R59, R5, R62, R102 ;  /* 0x0000003e053b7223 */ /* 0x000fe20000010066 */
[C---:B----4-:R-:W-:Y:S01]  /*2d60*/  PRMT R60, R44.reuse, 0x7632, R60 ;  /* 0x000076322c3c7816 */ /* 0x050fe2000000003c */
[----:B------:R-:W-:Y:S02]  /*2d70*/  IMAD.U32 R62, R44, 0x10000, RZ ;  /* 0x000100002c3e7824 */ /* 0x000fe400078e00ff */
        /* <DEDUP_REMOVED lines=8> */
[----:B------:R-:W-:Y:S01]  /*2e00*/  SHF.L.U32 R57, R30, 0x10, RZ ;  /* 0x000000101e397819 */ /* 0x000fe200000006ff */
[--C-:B------:R-:W-:Y:S01]  /*2e10*/  FFMA.FTZ R29, R9, R28, R44.reuse ;  /* 0x0000001c091d7223 */ /* 0x100fe2000001002c */
[----:B------:R-:W4:Y:S01]  /*2e20*/  LDG.E.128 R60, desc[UR6][R112.64+0xf800] ;  /* 0x00f80006703c7981 */ /* 0x000f22000c1e1d00 */
        /* <DEDUP_REMOVED lines=9> */
[----:B-----5:R-:W-:Y:S01]  /*2ec0*/  SHF.L.U32 R58, R36, 0x10, RZ ;  /* 0x00000010243a7819 */ /* 0x020fe200000006ff */
[----:B------:R-:W-:Y:S01]  /*2ed0*/  FFMA.FTZ R56, R6, R57, R59 ;  /* 0x0000003906387223 */ /* 0x000fe2000001003b */
[----:B------:R-:W-:Y:S01]  /*2ee0*/  FFMA.FTZ R45, R9, R28, R30 ;  /* 0x0000001c092d7223 */ /* 0x000fe2000001001e */
[----:B------:R-:W-:Y:S01]  /*2ef0*/  PRMT R57, R36, 0x7632, R57 ;  /* 0x0000763224397816 */ /* 0x000fe20000000039 */
[----:B------:R-:W5:Y:S01]  /*2f00*/  LDG.E.128 R28, desc[UR6][R112.64+0x13000] ;  /* 0x01300006701c7981 */ /* 0x000f62000c1e1d00 */
[----:B------:R-:W-:Y:S01]  /*2f10*/  SHF.L.U32 R89, R44, 0x10, RZ ;  /* 0x000000102c597819 */ /* 0x000fe200000006ff */
[C---:B------:R-:W-:Y:S01]  /*2f20*/  IMAD.U32 R36, R46.reuse, 0x10000, RZ ;  /* 0x000100002e247824 */ /* 0x040fe200078e00ff */
[----:B------:R-:W-:Y:S01]  /*2f30*/  PRMT R46, R46, 0x7632, R46 ;  /* 0x000076322e2e7816 */ /* 0x000fe2000000002e */
[----:B------:R-:W-:Y:S01]  /*2f40*/  FFMA.FTZ R91, R3, R58, R100 ;  /* 0x0000003a035b7223 */ /* 0x000fe20000010064 */
[----:B------:R-:W-:Y:S01]  /*2f50*/  SHF.L.U32 R59, R57, 0x10, RZ ;  /* 0x00000010393b7819 */ /* 0x000fe200000006ff */
[----:B------:R-:W-:Y:S01]  /*2f60*/  FFMA.FTZ R89, R10, R89, R45 ;  /* 0x000000590a597223 */ /* 0x000fe2000001002d */
[----:B------:R-:W-:Y:S01]  /*2f70*/  FFMA.FTZ R57, R7, R36, R56 ;  /* 0x0000002407397223 */ /* 0x000fe20000010038 */
[----:B------:R-:W-:-:S02]  /*2f80*/  SHF.L.U32 R45, R46, 0x10, RZ ;  /* 0x000000102e2d7819 */ /* 0x000fc400000006ff */
[C---:B------:R-:W-:Y:S01]  /*2f90*/  PRMT R56, R37.reuse, 0x7632, R56 ;  /* 0x0000763225387816 */ /* 0x040fe20000000038 */
[----:B------:R-:W-:Y:S01]  /*2fa0*/  FFMA.FTZ R100, R4, R59, R91 ;  /* 0x0000003b04647223 */ /* 0x000fe2000001005b */
[----:B------:R-:W-:Y:S01]  /*2fb0*/  SHF.L.U32 R58, R37, 0x10, RZ ;  /* 0x00000010253a7819 */ /* 0x000fe200000006ff */
[----:B------:R-:W-:Y:S01]  /*2fc0*/  FFMA.FTZ R46, R8, R45, R57 ;  /* 0x0000002d082e7223 */ /* 0x000fe20000010039 */
[C---:B------:R-:W-:Y:S01]  /*2fd0*/  SHF.L.U32 R44, R47.reuse, 0x10, RZ ;  /* 0x000000102f2c7819 */ /* 0x040fe200000006ff */
[----:B------:R-:W-:Y:S01]  /*2fe0*/  IMAD.U32 R45, R56, 0x10000, RZ ;  /* 0x00010000382d7824 */ /* 0x000fe200078e00ff */
[----:B------:R-:W-:Y:S01]  /*2ff0*/  PRMT R36, R47, 0x7632, R36 ;  /* 0x000076322f247816 */ /* 0x000fe20000000024 */
[----:B------:R-:W-:Y:S01]  /*3000*/  FFMA.FTZ R47, R5, R58, R100 ;  /* 0x0000003a052f7223 */ /* 0x000fe20000010064 */
[C---:B------:R-:W-:Y:S01]  /*3010*/  PRMT R91, R84.reuse, 0x7632, R91 ;  /* 0x00007632545b7816 */ /* 0x040fe2000000005b */
[----:B------:R-:W-:Y:S01]  /*3020*/  FFMA.FTZ R37, R9, R44, R46 ;  /* 0x0000002c09257223 */ /* 0x000fe2000001002e */
[----:B------:R-:W-:Y:S01]  /*3030*/  SHF.L.U32 R84, R84, 0x10, RZ ;  /* 0x0000001054547819 */ /* 0x000fe200000006ff */
[----:B------:R-:W5:Y:S01]  /*3040*/  LDG.E.128 R56, desc[UR6][R112.64+0x16800] ;  /* 0x0168000670387981 */ /* 0x000f62000c1e1d00 */
[----:B------:R-:W-:Y:S01]  /*3050*/  FFMA.FTZ R46, R6, R45, R47 ;  /* 0x0000002d062e7223 */ /* 0x000fe2000001002f */
[----:B------:R-:W-:-:S02]  /*3060*/  SHF.L.U32 R91, R91, 0x10, RZ ;  /* 0x000000105b5b7819 */ /* 0x000fc400000006ff */
[C---:B------:R-:W-:Y:S01]  /*3070*/  PRMT R44, R38.reuse, 0x7632, R44 ;  /* 0x00007632262c7816 */ /* 0x040fe2000000002c */
[----:B------:R-:W-:Y:S01]  /*3080*/  FFMA.FTZ R45, R3, R84, R98 ;  /* 0x00000054032d7223 */ /* 0x000fe20000010062 */
[----:B------:R-:W-:Y:S02]  /*3090*/  SHF.L.U32 R38, R38, 0x10, RZ ;  /* 0x0000001026267819 */ /* 0x000fe400000006ff */
[C---:B------:R-:W-:Y:S01]  /*30a0*/  SHF.L.U32 R84, R85.reuse, 0x10, RZ ;  /* 0x0000001055547819 */ /* 0x040fe200000006ff */
[----:B------:R-:W-:Y:S01]  /*30b0*/  FFMA.FTZ R98, R4, R91, R45 ;  /* 0x0000005b04627223 */ /* 0x000fe2000001002d */
[----:B------:R-:W-:Y:S01]  /*30c0*/  PRMT R85, R85, 0x7632, R85 ;  /* 0x0000763255557816 */ /* 0x000fe20000000055 */
[----:B------:R-:W-:Y:S02]  /*30d0*/  IMAD.U32 R45, R44, 0x10000, RZ ;  /* 0x000100002c2d7824 */ /* 0x000fe400078e00ff */
[----:B------:R-:W-:Y:S01]  /*30e0*/  FFMA.FTZ R47, R7, R38, R46 ;  /* 0x00000026072f7223 */ /* 0x000fe2000001002e */
[----:B------:R-:W-:Y:S01]  /*30f0*/  SHF.L.U32 R91, R36, 0x10, RZ ;  /* 0x00000010245b7819 */ /* 0x000fe200000006ff */
[----:B------:R-:W-:Y:S01]  /*3100*/  FFMA.FTZ R93, R5, R84, R98 ;  /* 0x00000054055d7223 */ /* 0x000fe20000010062 */
[----:B------:R-:W-:Y:S01]  /*3110*/  SHF.L.U32 R85, R85, 0x10, RZ ;  /* 0x0000001055557819 */ /* 0x000fe200000006ff */
[----:B------:R-:W-:Y:S01]  /*3120*/  FFMA.FTZ R38, R8, R45, R47 ;  /* 0x0000002d08267223 */ /* 0x000fe2000001002f */
[----:B------:R-:W-:-:S03]  /*3130*/  SHF.L.U32 R36, R39, 0x10, RZ ;  /* 0x0000001027247819 */ /* 0x000fc600000006ff */
[----:B------:R-:W-:Y:S02]  /*3140*/  FFMA.FTZ R46, R6, R85, R93 ;  /* 0x00000055062e7223 */ /* 0x000fe4000001005d */
[----:B------:R-:W-:Y:S01]  /*3150*/  FFMA.FTZ R93, R9, R36, R38 ;  /* 0x00000024095d7223 */ /* 0x000fe20000010026 */
[C---:B------:R-:W-:Y:S02]  /*3160*/  PRMT R36, R76.reuse, 0x7632, R36 ;  /* 0x000076324c247816 */ /* 0x040fe40000000024 */
[----:B------:R-:W-:Y:S02]  /*3170*/  SHF.L.U32 R76, R76, 0x10, RZ ;  /* 0x000000104c4c7819 */ /* 0x000fe400000006ff */
[C---:B------:R-:W-:Y:S02]  /*3180*/  SHF.L.U32 R44, R86.reuse, 0x10, RZ ;  /* 0x00000010562c7819 */ /* 0x040fe400000006ff */
[----:B------:R-:W-:Y:S01]  /*3190*/  PRMT R86, R86, 0x7632, R86 ;  /* 0x0000763256567816 */ /* 0x000fe20000000056 */
[----:B------:R-:W-:Y:S01]  /*31a0*/  FFMA.FTZ R97, R3, R76, R96 ;  /* 0x0000004c03617223 */ /* 0x000fe20000010060 */
[----:B------:R-:W-:-:S02]  /*31b0*/  SHF.L.U32 R95, R36, 0x10, RZ ;  /* 0x00000010245f7819 */ /* 0x000fc400000006ff */
        /* <DEDUP_REMOVED lines=8> */
[----:B------:R-:W-:Y:S01]  /*3240*/  PRMT R77, R77, 0x7632, R77 ;  /* 0x000076324d4d7816 */ /* 0x000fe2000000004d */
[----:B------:R-:W-:Y:S01]  /*3250*/  FFMA.FTZ R95, R5, R76, R86 ;  /* 0x0000004c055f7223 */ /* 0x000fe20000010056 */
[C---:B------:R-:W-:Y:S01]  /*3260*/  PRMT R96, R80.reuse, 0x7632, R96 ;  /* 0x0000763250607816 */ /* 0x040fe20000000060 */
[----:B------:R-:W-:Y:S01]  /*3270*/  IMAD.U32 R80, R80, 0x10000, RZ ;  /* 0x0001000050507824 */ /* 0x000fe200078e00ff */
[C---:B------:R-:W-:Y:S01]  /*3280*/  SHF.L.U32 R76, R87.reuse, 0x10, RZ ;  /* 0x00000010574c7819 */ /* 0x040fe200000006ff */
[----:B------:R-:W-:Y:S01]  /*3290*/  FFMA.FTZ R93, R10, R39, R93 ;  /* 0x000000270a5d7223 */ /* 0x000fe2000001005d */
[----:B------:R-:W-:Y:S01]  /*32a0*/  FFMA.FTZ R84, R8, R37, R85 ;  /* 0x0000002508547223 */ /* 0x000fe20000010055 */
[----:B------:R-:W-:Y:S01]  /*32b0*/  PRMT R87, R87, 0x7632, R87 ;  /* 0x0000763257577816 */ /* 0x000fe20000000057 */
[----:B------:R-:W5:Y:S01]  /*32c0*/  LDG.E.128 R36, desc[UR6][R112.64+0x1d800] ;  /* 0x01d8000670247981 */ /* 0x000f62000c1e1d00 */
        /* <DEDUP_REMOVED lines=8> */
[C---:B------:R-:W-:Y:S01]  /*3350*/  PRMT R84, R81.reuse, 0x7632, R84 ;  /* 0x0000763251547816 */ /* 0x040fe20000000054 */
[----:B------:R-:W-:Y:S01]  /*3360*/  FFMA.FTZ R96, R4, R97, R99 ;  /* 0x0000006104607223 */ /* 0x000fe20000010063 */
[----:B------:R-:W-:Y:S01]  /*3370*/  SHF.L.U32 R86, R81, 0x10, RZ ;  /* 0x0000001051567819 */ /* 0x000fe200000006ff */
[----:B------:R-:W-:Y:S01]  /*3380*/  FFMA.FTZ R92, R10, R87, R77 ;  /* 0x000000570a5c7223 */ /* 0x000fe2000001004d */
[----:B------:R-:W-:Y:S01]  /*3390*/  SHF.L.U32 R81, R76, 0x10, RZ ;  /* 0x000000104c517819 */ /* 0x000fe200000006ff */
[----:B------:R-:W-:Y:S01]  /*33a0*/  FFMA.FTZ R85, R7, R78, R80 ;  /* 0x0000004e07557223 */ /* 0x000fe20000010050 */
[----:B------:R-:W-:Y:S01]  /*33b0*/  SHF.L.U32 R77, R84, 0x10, RZ ;  /* 0x00000010544d7819 */ /* 0x000fe200000006ff */
[----:B------:R-:W-:Y:S01]  /*33c0*/  FFMA.FTZ R87, R5, R86, R96 ;  /* 0x0000005605577223 */ /* 0x000fe20000010060 */
[----:B------:R-:W-:Y:S01]  /*33d0*/  IMAD.U32 R84, R82, 0x10000, RZ ;  /* 0x0001000052547824 */ /* 0x000fe200078e00ff */
[C---:B------:R-:W-:Y:S01]  /*33e0*/  SHF.L.U32 R76, R79.reuse, 0x10, RZ ;  /* 0x000000104f4c7819 */ /* 0x040fe200000006ff */
[----:B------:R-:W-:Y:S01]  /*33f0*/  FFMA.FTZ R78, R8, R81, R85 ;  /* 0x00000051084e7223 */ /* 0x000fe20000010055 */
[----:B------:R-:W-:Y:S01]  /*3400*/  PRMT R82, R82, 0x7632, R82 ;  /* 0x0000763252527816 */ /* 0x000fe20000000052 */
[----:B------:R-:W-:Y:S01]  /*3410*/  FFMA.FTZ R86, R6, R77, R87 ;  /* 0x0000004d06567223 */ /* 0x000fe20000010057 */
[----:B------:R-:W-:Y:S01]  /*3420*/  PRMT R80, R79, 0x7632, R80 ;  /* 0x000076324f507816 */ /* 0x000fe20000000050 */
[----:B------:R-:W-:Y:S01]  /*3430*/  FFMA.FTZ R81, R9, R76, R78 ;  /* 0x0000004c09517223 */ /* 0x000fe2000001004e */
[----:B------:R-:W-:Y:S01]  /*3440*/  SHF.L.U32 R77, R82, 0x10, RZ ;  /* 0x00000010524d7819 */ /* 0x000fe200000006ff */
[----:B------:R-:W-:Y:S01]  /*3450*/  FFMA.FTZ R79, R7, R84, R86 ;  /* 0x00000054074f7223 */ /* 0x000fe20000010056 */
[----:B------:R-:W-:-:S02]  /*3460*/  SHF.L.U32 R78, R16, 0x10, RZ ;  /* 0x00000010104e7819 */ /* 0x000fc400000006ff */
[----:B------:R-:W-:Y:S01]  /*3470*/  PRMT R76, R16, 0x7632, R76 ;  /* 0x00007632104c7816 */ /* 0x000fe2000000004c */
[----:B------:R-:W-:Y:S01]  /*3480*/  FFMA.FTZ R84, R8, R77, R79 ;  /* 0x0000004d08547223 */ /* 0x000fe2000001004f */
[C---:B------:R-:W-:Y:S02]  /*3490*/  SHF.L.U32 R82, R83.reuse, 0x10, RZ ;  /* 0x0000001053527819 */ /* 0x040fe400000006ff */
[----:B------:R-:W-:Y:S01]  /*34a0*/  PRMT R16, R83, 0x7632, R16 ;  /* 0x0000763253107816 */ /* 0x000fe20000000010 */
[----:B------:R-:W-:Y:S01]  /*34b0*/  FFMA.FTZ R85, R3, R78, R94 ;  /* 0x0000004e03557223 */ /* 0x000fe2000001005e */
[----:B------:R-:W-:Y:S01]  /*34c0*/  SHF.L.U32 R83, R76, 0x10, RZ ;  /* 0x000000104c537819 */ /* 0x000fe200000006ff */
[--C-:B------:R-:W-:Y:S01]  /*34d0*/  FFMA.FTZ R82, R9, R82, R84.reuse ;  /* 0x0000005209527223 */ /* 0x100fe20000010054 */
[C---:B------:R-:W-:Y:S01]  /*34e0*/  PRMT R84, R17.reuse, 0x7632, R84 ;  /* 0x0000763211547816 */ /* 0x040fe20000000054 */
[----:B------:R-:W-:Y:S01]  /*34f0*/  IMAD.U32 R86, R17, 0x10000, RZ ;  /* 0x0001000011567824 */ /* 0x000fe200078e00ff */
[----:B------:R-:W5:Y:S01]  /*3500*/  LDG.E.128 R76, desc[UR6][R112.64+0x21000] ;  /* 0x02100006704c7981 */ /* 0x000f62000c1e1d00 */
[----:B------:R-:W-:Y:S01]  /*3510*/  FFMA.FTZ R94, R4, R83, R85 ;  /* 0x00000053045e7223 */ /* 0x000fe20000010055 */
[----:B------:R-:W-:-:S02]  /*3520*/  SHF.L.U32 R17, R16, 0x10, RZ ;  /* 0x0000001010117819 */ /* 0x000fc400000006ff */
[----:B------:R-:W-:Y:S01]  /*3530*/  SHF.L.U32 R83, R84, 0x10, RZ ;  /* 0x0000001054537819 */ /* 0x000fe200000006ff */
[----:B------:R-:W-:Y:S01]  /*3540*/  FFMA.FTZ R85, R5, R86, R94 ;  /* 0x0000005605557223 */ /* 0x000fe2000001005e */
[C---:B------:R-:W-:Y:S02]  /*3550*/  SHF.L.U32 R16, R48.reuse, 0x10, RZ ;  /* 0x0000001030107819 */ /* 0x040fe400000006ff */
[----:B------:R-:W-:Y:S01]  /*3560*/  PRMT R48, R48, 0x7632, R48 ;  /* 0x0000763230307816 */ /* 0x000fe20000000030 */
[----:B------:R-:W-:Y:S01]  /*3570*/  FFMA.FTZ R94, R10, R17, R82 ;  /* 0x000000110a5e7223 */ /* 0x000fe20000010052 */
[----:B------:R-:W-:Y:S01]  /*3580*/  SHF.L.U32 R95, R80, 0x10, RZ ;  /* 0x00000010505f7819 */ /* 0x000fe200000006ff */
[----:B------:R-:W-:Y:S01]  /*3590*/  FFMA.FTZ R86, R6, R83, R85 ;  /* 0x0000005306567223 */ /* 0x000fe20000010055 */
[----:B------:R-:W-:Y:S01]  /*35a0*/  FFMA.FTZ R85, R3, R16, R90 ;  /* 0x0000001003557223 */ /* 0x000fe2000001005a */
[----:B------:R-:W-:Y:S02]  /*35b0*/  SHF.L.U32 R17, R48, 0x10, RZ ;  /* 0x0000001030117819 */ /* 0x000fe400000006ff */
[C---:B------:R-:W-:Y:S01]  /*35c0*/  PRMT R16, R18.reuse, 0x7632, R16 ;  /* 0x0000763212107816 */ /* 0x040fe20000000010 */
[----:B------:R-:W-:-:S02]  /*35d0*/  IMAD.U32 R18, R18, 0x10000, RZ ;  /* 0x0001000012127824 */ /* 0x000fc400078e00ff */
[----:B------:R-:W-:Y:S01]  /*35e0*/  FFMA.FTZ R95, R10, R95, R81 ;  /* 0x0000005f0a5f7223 */ /* 0x000fe20000010051 */
[C---:B------:R-:W-:Y:S01]  /*35f0*/  PRMT R48, R19.reuse, 0x7632, R48 ;  /* 0x0000763213307816 */ /* 0x040fe20000000030 */
[----:B------:R-:W5:Y:S01]  /*3600*/  LDG.E.128 R80, desc[UR6][R112.64+0x24800] ;  /* 0x0248000670507981 */ /* 0x000f62000c1e1d00 */
[----:B------:R-:W-:Y:S01]  /*3610*/  SHF.L.U32 R84, R19, 0x10, RZ ;  /* 0x0000001013547819 */ /* 0x000fe200000006ff */
[----:B------:R-:W-:Y:S01]  /*3620*/  FFMA.FTZ R90, R4, R17, R85 ;  /* 0x00000011045a7223 */ /* 0x000fe20000010055 */
[----:B------:R-:W-:Y:S01]  /*3630*/  FFMA.FTZ R19, R7, R18, R86 ;  /* 0x0000001207137223 */ /* 0x000fe20000010056 */
[----:B------:R-:W-:Y:S02]  /*3640*/  SHF.L.U32 R17, R16, 0x10, RZ ;  /* 0x0000001010117819 */ /* 0x000fe400000006ff */
[C---:B------:R-:W-:Y:S02]  /*3650*/  SHF.L.U32 R86, R49.reuse, 0x10, RZ ;  /* 0x0000001031567819 */ /* 0x040fe400000006ff */
[----:B------:R-:W-:Y:S01]  /*3660*/  PRMT R18, R49, 0x7632, R18 ;  /* 0x0000763231127816 */ /* 0x000fe20000000012 */
[----:B------:R-:W-:-:S02]  /*3670*/  FFMA.FTZ R16, R8, R17, R19 ;  /* 0x0000001108107223 */ /* 0x000fc40000010013 */
[----:B------:R-:W-:Y:S01]  /*3680*/  FFMA.FTZ R19, R5, R86, R90 ;  /* 0x0000005605137223 */ /* 0x000fe2000001005a */
[----:B------:R-:W-:Y:S01]  /*3690*/  SHF.L.U32 R17, R18, 0x10, RZ ;  /* 0x0000001012117819 */ /* 0x000fe200000006ff */
[----:B------:R-:W-:-:S04]  /*36a0*/  FFMA.FTZ R85, R9, R84, R16 ;  /* 0x0000005409557223 */ /* 0x000fc80000010010 */
[----:B------:R-:W-:Y:S02]  /*36b0*/  FFMA.FTZ R84, R6, R17, R19 ;  /* 0x0000001106547223 */ /* 0x000fe40000010013 */
[----:B------:R-:W5:Y:S01]  /*36c0*/  LDG.E.128 R16, desc[UR6][R112.64+0x28000] ;  /* 0x0280000670107981 */ /* 0x000f62000c1e1d00 */
[C---:B------:R-:W-:Y:S01]  /*36d0*/  PRMT R49, R20.reuse, 0x7632, R49 ;  /* 0x0000763214317816 */ /* 0x040fe20000000031 */
[----:B------:R-:W-:-:S03]  /*36e0*/  IMAD.U32 R20, R20, 0x10000, RZ ;  /* 0x0001000014147824 */ /* 0x000fc600078e00ff */
[----:B------:R-:W-:Y:S01]  /*36f0*/  SHF.L.U32 R49, R49, 0x10, RZ ;  /* 0x0000001031317819 */ /* 0x000fe200000006ff */
[----:B------:R-:W-:Y:S01]  /*3700*/  FFMA.FTZ R87, R3, R20, R88 ;  /* 0x0000001403577223 */ /* 0x000fe20000010058 */
[C---:B------:R-:W-:Y:S02]  /*3710*/  PRMT R20, R50.reuse, 0x7632, R20 ;  /* 0x0000763232147816 */ /* 0x040fe40000000014 */
        /* <DEDUP_REMOVED lines=10> */
[----:B------:R-:W-:Y:S01]  /*37c0*/  FFMA.FTZ R50, R8, R21, R87 ;  /* 0x0000001508327223 */ /* 0x000fe20000010057 */
[C---:B------:R-:W-:Y:S01]  /*37d0*/  IMAD.U32 R21, R40.reuse, 0x10000, RZ ;  /* 0x0001000028157824 */ /* 0x040fe200078e00ff */
[----:B------:R-:W-:Y:S01]  /*37e0*/  PRMT R40, R40, 0x7632, R40 ;  /* 0x0000763228287816 */ /* 0x000fe20000000028 */
[----:B------:R-:W-:Y:S01]  /*37f0*/  FFMA.FTZ R86, R6, R49, R85 ;  /* 0x0000003106567223 */ /* 0x000fe20000010055 */
[C---:B------:R-:W-:Y:S02]  /*3800*/  SHF.L.U32 R48, R51.reuse, 0x10, RZ ;  /* 0x0000001033307819 */ /* 0x040fe400000006ff */
[----:B------:R-:W-:Y:S02]  /*3810*/  SHF.L.U32 R84, R22, 0x10, RZ ;  /* 0x0000001016547819 */ /* 0x000fe400000006ff */
        /* <DEDUP_REMOVED lines=9> */
[----:B------:R-:W-:Y:S01]  /*38b0*/  FFMA.FTZ R14, R10, R21, R85 ;  /* 0x000000150a0e7223 */ /* 0x000fe20000010055 */
[----:B------:R-:W-:Y:S01]  /*38c0*/  PRMT R22, R22, 0x7632, R22 ;  /* 0x0000763216167816 */ /* 0x000fe20000000016 */
[----:B------:R-:W-:Y:S01]  /*38d0*/  IMAD.U32 R21, R20, 0x10000, RZ ;  /* 0x0001000014157824 */ /* 0x000fe200078e00ff */
[----:B------:R-:W5:Y:S01]  /*38e0*/  LDG.E.128 R48, desc[UR6][R112.64+0x2b800] ;  /* 0x02b8000670307981 */ /* 0x000f62000c1e1d00 */
        /* <DEDUP_REMOVED lines=8> */
[----:B------:R-:W-:Y:S01]  /*3970*/  SHF.L.U32 R41, R42, 0x10, RZ ;  /* 0x000000102a297819 */ /* 0x000fe200000006ff */
[----:B------:R-:W5:Y:S01]  /*3980*/  LDG.E.128 R84, desc[UR6][R112.64+0x2f000] ;  /* 0x02f0000670547981 */ /* 0x000f62000c1e1d00 */
[C---:B------:R-:W-:Y:S02]  /*3990*/  SHF.L.U32 R42, R72.reuse, 0x10, RZ ;  /* 0x00000010482a7819 */ /* 0x040fe400000006ff */
        /* <DEDUP_REMOVED lines=8> */
[----:B------:R-:W-:-:S02]  /*3a20*/  SHF.L.U32 R23, R23, 0x10, RZ ;  /* 0x0000001017177819 */ /* 0x000fc400000006ff */
[----:B------:R-:W-:Y:S01]  /*3a30*/  SHF.L.U32 R3, R20, 0x10, RZ ;  /* 0x0000001014037819 */ /* 0x000fe200000006ff */
[----:B------:R-:W-:Y:S01]  /*3a40*/  FFMA.FTZ R4, R4, R41, R43 ;  /* 0x0000002904047223 */ /* 0x000fe2000001002b */
[C---:B------:R-:W-:Y:S01]  /*3a50*/  SHF.L.U32 R20, R73.reuse, 0x10, RZ ;  /* 0x0000001049147819 */ /* 0x040fe200000006ff */
[----:B------:R-:W-:Y:S01]  /*3a60*/  FFMA.FTZ R12, R10, R23, R21 ;  /* 0x000000170a0c7223 */ /* 0x000fe20000010015 */
[----:B------:R-:W-:Y:S02]  /*3a70*/  SHF.L.U32 R72, R68, 0x10, RZ ;  /* 0x0000001044487819 */ /* 0x000fe400000006ff */
[----:B------:R-:W-:Y:S01]  /*3a80*/  PRMT R73, R73, 0x7632, R73 ;  /* 0x0000763249497816 */ /* 0x000fe20000000049 */
[----:B------:R-:W-:Y:S01]  /*3a90*/  FFMA.FTZ R21, R5, R20, R4 ;  /* 0x0000001405157223 */ /* 0x000fe20000010004 */
[----:B------:R-:W-:Y:S01]  /*3aa0*/  IMAD.U32 R20, R24, 0x10000, RZ ;  /* 0x0001000018147824 */ /* 0x000fe200078e00ff */
[----:B------:R-:W-:Y:S02]  /*3ab0*/  PRMT R24, R75, 0x7632, R24 ;  /* 0x000076324b187816 */ /* 0x000fe40000000018 */
[----:B------:R-:W-:Y:S01]  /*3ac0*/  SHF.L.U32 R73, R73, 0x10, RZ ;  /* 0x0000001049497819 */ /* 0x000fe200000006ff */
[--C-:B------:R-:W-:Y:S01]  /*3ad0*/  FFMA.FTZ R97, R72, R20, R11.reuse ;  /* 0x0000001448617223 */ /* 0x100fe2000001000b */
[----:B------:R-:W-:-:S02]  /*3ae0*/  PRMT R11, R24, 0x7632, R11 ;  /* 0x00007632180b7816 */ /* 0x000fc4000000000b */
[----:B------:R-:W-:Y:S01]  /*3af0*/  PRMT R68, R68, 0x7632, R68 ;  /* 0x0000763244447816 */ /* 0x000fe20000000044 */
[----:B------:R-:W-:Y:S01]  /*3b00*/  FFMA.FTZ R6, R6, R73, R21 ;  /* 0x0000004906067223 */ /* 0x000fe20000010015 */
[----:B------:R-:W-:Y:S01]  /*3b10*/  PRMT R5, R74, 0x7632, R5 ;  /* 0x000076324a057816 */ /* 0x000fe20000000005 */
[----:B------:R-:W-:Y:S01]  /*3b20*/  IMAD.U32 R73, R11, 0x10000, RZ ;  /* 0x000100000b497824 */ /* 0x000fe200078e00ff */
[----:B------:R-:W-:Y:S01]  /*3b30*/  SHF.L.U32 R68, R68, 0x10, RZ ;  /* 0x0000001044447819 */ /* 0x000fe200000006ff */
[----:B------:R-:W-:Y:S01]  /*3b40*/  FFMA.FTZ R22, R9, R22, R40 ;  /* 0x0000001609167223 */ /* 0x000fe20000010028 */
[----:B------:R-:W-:Y:S01]  /*3b50*/  SHF.L.U32 R74, R74, 0x10, RZ ;  /* 0x000000104a4a7819 */ /* 0x000fe200000006ff */
[----:B------:R-:W5:Y:S01]  /*3b60*/  LDG.E.128 R40, desc[UR6][R114.64+0x2000] ;  /* 0x0020000672287981 */ /* 0x000f62000c1e1d00 */
[----:B------:R-:W-:Y:S02]  /*3b70*/  SHF.L.U32 R4, R75, 0x10, RZ ;  /* 0x000000104b047819 */ /* 0x000fe400000006ff */
[----:B------:R-:W-:Y:S01]  /*3b80*/  PRMT R11, R69, 0x7632, R11 ;  /* 0x00007632450b7816 */ /* 0x000fe2000000000b */
[----:B------:R-:W-:Y:S01]  /*3b90*/  FFMA.FTZ R96, R68, R73, R97 ;  /* 0x0000004944607223 */ /* 0x000fe20000010061 */
[----:B------:R-:W-:-:S02]  /*3ba0*/  PRMT R75, R25, 0x7632, R75 ;  /* 0x00007632194b7816 */ /* 0x000fc4000000004b */
[----:B------:R-:W-:Y:S02]  /*3bb0*/  SHF.L.U32 R90, R25, 0x10, RZ ;  /* 0x00000010195a7819 */ /* 0x000fe400000006ff */
[----:B------:R-:W-:Y:S01]  /*3bc0*/  SHF.L.U32 R69, R69, 0x10, RZ ;  /* 0x0000001045457819 */ /* 0x000fe200000006ff */
[----:B------:R-:W-:Y:S01]  /*3bd0*/  FFMA.FTZ R3, R10, R3, R22 ;  /* 0x000000030a037223 */ /* 0x000fe20000010016 */
[----:B------:R-:W-:Y:S01]  /*3be0*/  FFMA.FTZ R7, R7, R74, R6 ;  /* 0x0000004a07077223 */ /* 0x000fe20000010006 */
[----:B------:R-:W5:Y:S01]  /*3bf0*/  LDG.E.128 R20, desc[UR6][R112.64+0x2000] ;  /* 0x0020000670147981 */ /* 0x000f62000c1e1d00 */
        /* <DEDUP_REMOVED lines=8> */
[----:B------:R-:W-:Y:S02]  /*3c80*/  PRMT R26, R26, 0x7632, R26 ;  /* 0x000076321a1a7816 */ /* 0x000fe4000000001a */
[----:B------:R-:W-:Y:S01]  /*3c90*/  PRMT R70, R70, 0x7632, R70 ;  /* 0x0000763246467816 */ /* 0x000fe20000000046 */
[----:B------:R-:W-:Y:S01]  /*3ca0*/  FFMA.FTZ R25, R73, R6, R90 ;  /* 0x0000000649197223 */ /* 0x000fe2000001005a */
[----:B------:R-:W-:Y:S01]  /*3cb0*/  FFMA.FTZ R9, R9, R4, R8 ;  /* 0x0000000409097223 */ /* 0x000fe20000010008 */
[----:B------:R-:W-:Y:S01]  /*3cc0*/  SHF.L.U32 R11, R26, 0x10, RZ ;  /* 0x000000101a0b7819 */ /* 0x000fe200000006ff */
[----:B------:R-:W5:Y:S01]  /*3cd0*/  LDG.E.128 R4, desc[UR6][R112.64+0x5800] ;  /* 0x0058000670047981 */ /* 0x000f62000c1e1d00 */
        /* <DEDUP_REMOVED lines=11> */
[----:B------:R-:W-:Y:S02]  /*3d90*/  PRMT R27, R27, 0x7632, R27 ;  /* 0x000076321b1b7816 */ /* 0x000fe4000000001b */
[----:B------:R-:W-:-:S02]  /*3da0*/  PRMT R65, R65, 0x7632, R65 ;  /* 0x0000763241417816 */ /* 0x000fc40000000041 */
[----:B------:R-:W-:Y:S01]  /*3db0*/  SHF.L.U32 R97, R24, 0x10, RZ ;  /* 0x0000001018617819 */ /* 0x000fe200000006ff */
[----:B------:R-:W-:Y:S01]  /*3dc0*/  FFMA.FTZ R26, R13, R8, R26 ;  /* 0x000000080d1a7223 */ /* 0x000fe2000001001a */
[C---:B--2---:R-:W-:Y:S01]  /*3dd0*/  PRMT R24, R32.reuse, 0x7632, R24 ;  /* 0x0000763220187816 */ /* 0x044fe20000000018 */
[----:B------:R-:W-:Y:S01]  /*3de0*/  IMAD.U32 R32, R32, 0x10000, RZ ;  /* 0x0001000020207824 */ /* 0x000fe200078e00ff */
[----:B------:R-:W-:Y:S01]  /*3df0*/  SHF.L.U32 R8, R27, 0x10, RZ ;  /* 0x000000101b087819 */ /* 0x000fe200000006ff */
[----:B------:R-:W-:Y:S01]  /*3e00*/  FFMA.FTZ R11, R69, R64, R90 ;  /* 0x00000040450b7223 */ /* 0x000fe2000001005a */
[----:B------:R-:W-:Y:S02]  /*3e10*/  SHF.L.U32 R71, R71, 0x10, RZ ;  /* 0x0000001047477819 */ /* 0x000fe400000006ff */
[----:B------:R-:W-:Y:S01]  /*3e20*/  SHF.L.U32 R65, R65, 0x10, RZ ;  /* 0x0000001041417819 */ /* 0x000fe200000006ff */
[----:B------:R-:W-:Y:S01]  /*3e30*/  FFMA.FTZ R15, R72, R32, R15 ;  /* 0x00000020480f7223 */ /* 0x000fe2000001000f */
[----:B------:R-:W-:Y:S01]  /*3e40*/  SHF.L.U32 R25, R24, 0x10, RZ ;  /* 0x0000001018197819 */ /* 0x000fe200000006ff */
[----:B------:R-:W-:Y:S01]  /*3e50*/  FFMA.FTZ R75, R71, R8, R26 ;  /* 0x00000008474b7223 */ /* 0x000fe2000001001a */
[----:B------:R-:W-:Y:S01]  /*3e60*/  SHF.L.U32 R24, R66, 0x10, RZ ;  /* 0x0000001042187819 */ /* 0x000fe200000006ff */
[----:B------:R-:W-:Y:S01]  /*3e70*/  FFMA.FTZ R97, R10, R97, R9 ;  /* 0x000000610a617223 */ /* 0x000fe20000010009 */
[----:B------:R-:W-:Y:S01]  /*3e80*/  FFMA.FTZ R26, R74, R65, R11 ;  /* 0x000000414a1a7223 */ /* 0x000fe2000001000b */
[C---:B------:R-:W-:Y:S01]  /*3e90*/  SHF.L.U32 R32, R33.reuse, 0x10, RZ ;  /* 0x0000001021207819 */ /* 0x040fe200000006ff */
[----:B------:R-:W2:Y:S01]  /*3ea0*/  LDG.E.128 R8, desc[UR6][R112.64+0x9000] ;  /* 0x0090000670087981 */ /* 0x000ea2000c1e1d00 */
[----:B------:R-:W-:Y:S01]  /*3eb0*/  PRMT R66, R66, 0x7632, R66 ;  /* 0x0000763242427816 */ /* 0x000fe20000000042 */
[----:B------:R-:W-:Y:S01]  /*3ec0*/  FFMA.FTZ R64, R68, R25, R15 ;  /* 0x0000001944407223 */ /* 0x000fe2000001000f */
[----:B------:R-:W-:Y:S01]  /*3ed0*/  PRMT R33, R33, 0x7632, R33 ;  /* 0x0000763221217816 */ /* 0x000fe20000000021 */
[----:B------:R-:W-:Y:S01]  /*3ee0*/  FFMA.FTZ R25, R73, R24, R26 ;  /* 0x0000001849197223 */ /* 0x000fe2000001001a */
[----:B------:R-:W-:Y:S01]  /*3ef0*/  SHF.L.U32 R15, R66, 0x10, RZ ;  /* 0x00000010420f7819 */ /* 0x000fe200000006ff */
[----:B------:R-:W-:Y:S01]  /*3f00*/  FFMA.FTZ R27, R69, R32, R64 ;  /* 0x00000020451b7223 */ /* 0x000fe20000010040 */
[----:B---3--:R-:W-:Y:S01]  /*3f10*/  SHF.L.U32 R24, R52, 0x10, RZ ;  /* 0x0000001034187819 */ /* 0x008fe200000006ff */
[----:B------:R-:W-:-:S02]  /*3f20*/  IMAD.U32 R33, R33, 0x10000, RZ ;  /* 0x0001000021217824 */ /* 0x000fc400078e00ff */
        /* <DEDUP_REMOVED lines=10> */
[----:B------:R-:W-:Y:S01]  /*3fd0*/  PRMT R32, R67, 0x7632, R32 ;  /* 0x0000763243207816 */ /* 0x000fe20000000020 */
[----:B------:R-:W-:Y:S01]  /*3fe0*/  IMAD.U32 R15, R34, 0x10000, RZ ;  /* 0x00010000220f7824 */ /* 0x000fe200078e00ff */
        /* <DEDUP_REMOVED lines=14> */
[----:B------:R-:W-:Y:S01]  /*40d0*/  PRMT R54, R54, 0x7632, R54 ;  /* 0x0000763236367816 */ /* 0x000fe20000000036 */
[----:B------:R-:W3:Y:S01]  /*40e0*/  LDG.E.128 R32, desc[UR6][R112.64+0x10000] ;  /* 0x0100000670207981 */ /* 0x000ee2000c1e1d00 */
[----:B----4-:R-:W-:-:S02]  /*40f0*/  PRMT R67, R60, 0x7632, R67 ;  /* 0x000076323c437816 */ /* 0x010fc40000000043 */
        /* <DEDUP_REMOVED lines=9> */
[----:B------:R-:W-:Y:S01]  /*4190*/  PRMT R53, R61, 0x7632, R53 ;  /* 0x000076323d357816 */ /* 0x000fe20000000035 */
[----:B------:R-:W-:Y:S01]  /*41a0*/  FFMA.FTZ R66, R68, R67, R91 ;  /* 0x0000004344427223 */ /* 0x000fe2000001005b */
[----:B------:R-:W-:Y:S01]  /*41b0*/  IMAD.U32 R52, R55, 0x10000, RZ ;  /* 0x0001000037347824 */ /* 0x000fe200078e00ff */
[----:B-----5:R-:W-:-:S02]  /*41c0*/  PRMT R61, R28, 0x7632, R61 ;  /* 0x000076321c3d7816 */ /* 0x020fc4000000003d */
[----:B------:R-:W-:Y:S02]  /*41d0*/  SHF.L.U32 R65, R28, 0x10, RZ ;  /* 0x000000101c417819 */ /* 0x000fe400000006ff */
[----:B------:R-:W-:Y:S01]  /*41e0*/  PRMT R64, R55, 0x7632, R64 ;  /* 0x0000763237407816 */ /* 0x000fe20000000040 */
[----:B------:R-:W-:Y:S01]  /*41f0*/  FFMA.FTZ R55, R69, R60, R66 ;  /* 0x0000003c45377223 */ /* 0x000fe20000010042 */
[----:B------:R-:W-:Y:S01]  /*4200*/  SHF.L.U32 R53, R53, 0x10, RZ ;  /* 0x0000001035357819 */ /* 0x000fe200000006ff */
[----:B------:R-:W-:Y:S01]  /*4210*/  FFMA.FTZ R28, R13, R52, R54 ;  /* 0x000000340d1c7223 */ /* 0x000fe20000010036 */
[----:B------:R-:W-:Y:S01]  /*4220*/  SHF.L.U32 R61, R61, 0x10, RZ ;  /* 0x000000103d3d7819 */ /* 0x000fe200000006ff */
[----:B------:R-:W-:Y:S02]  /*4230*/  IMAD.U32 R52, R62, 0x10000, RZ ;  /* 0x000100003e347824 */ /* 0x000fe400078e00ff */
[----:B------:R-:W-:Y:S01]  /*4240*/  FFMA.FTZ R65, R72, R65, R93 ;  /* 0x0000004148417223 */ /* 0x000fe2000001005d */
[----:B------:R-:W-:Y:S01]  /*4250*/  PRMT R62, R62, 0x7632, R62 ;  /* 0x000076323e3e7816 */ /* 0x000fe2000000003e */
[----:B------:R-:W-:Y:S01]  /*4260*/  FFMA.FTZ R54, R74, R53, R55 ;  /* 0x000000354a367223 */ /* 0x000fe20000010037 */
[C---:B------:R-:W-:Y:S01]  /*4270*/  SHF.L.U32 R66, R29.reuse, 0x10, RZ ;  /* 0x000000101d427819 */ /* 0x040fe200000006ff */
[----:B------:R-:W-:Y:S01]  /*4280*/  FFMA.FTZ R90, R68, R61, R65 ;  /* 0x0000003d445a7223 */ /* 0x000fe20000010041 */
[----:B------:R-:W-:Y:S01]  /*4290*/  PRMT R60, R29, 0x7632, R60 ;  /* 0x000076321d3c7816 */ /* 0x000fe2000000003c */
[----:B------:R-:W-:Y:S01]  /*42a0*/  FFMA.FTZ R61, R73, R52, R54 ;  /* 0x00000034493d7223 */ /* 0x000fe20000010036 */
[----:B------:R-:W-:Y:S01]  /*42b0*/  SHF.L.U32 R29, R62, 0x10, RZ ;  /* 0x000000103e1d7819 */ /* 0x000fe200000006ff */
[----:B------:R-:W-:Y:S01]  /*42c0*/  FFMA.FTZ R91, R69, R66, R90 ;  /* 0x00000042455b7223 */ /* 0x000fe2000001005a */
[----:B------:R-:W4:Y:S03]  /*42d0*/  LDG.E.128 R52, desc[UR6][R112.64+0x13800] ;  /* 0x0138000670347981 */ /* 0x000f26000c1e1d00 */
[----:B------:R-:W-:Y:S01]  /*42e0*/  FFMA.FTZ R90, R70, R29, R61 ;  /* 0x0000001d465a7223 */ /* 0x000fe2000001003d */
[----:B------:R-:W-:Y:S01]  /*42f0*/  IMAD.U32 R61, R56, 0x10000, RZ ;  /* 0x00010000383d7824 */ /* 0x000fe200078e00ff */
[----:B------:R-:W-:-:S02]  /*4300*/  SHF.L.U32 R67, R60, 0x10, RZ ;  /* 0x000000103c437819 */ /* 0x000fc400000006ff */
[C---:B------:R-:W-:Y:S01]  /*4310*/  PRMT R65, R63.reuse, 0x7632, R65 ;  /* 0x000076323f417816 */ /* 0x040fe20000000041 */
[----:B------:R-:W-:Y:S01]  /*4320*/  FFMA.FTZ R93, R72, R61, R92 ;  /* 0x0000003d485d7223 */ /* 0x000fe2000001005c */
[----:B------:R-:W-:Y:S02]  /*4330*/  SHF.L.U32 R66, R63, 0x10, RZ ;  /* 0x000000103f427819 */ /* 0x000fe400000006ff */
[----:B------:R-:W5:Y:S01]  /*4340*/  LDG.E.128 R60, desc[UR6][R112.64+0x17000] ;  /* 0x01700006703c7981 */ /* 0x000f62000c1e1d00 */
[----:B------:R-:W-:Y:S01]  /*4350*/  PRMT R29, R30, 0x7632, R29 ;  /* 0x000076321e1d7816 */ /* 0x000fe2000000001d */
[----:B------:R-:W-:Y:S01]  /*4360*/  FFMA.FTZ R96, R74, R67, R91 ;  /* 0x000000434a607223 */ /* 0x000fe2000001005b */
[----:B------:R-:W-:Y:S02]  /*4370*/  SHF.L.U32 R30, R30, 0x10, RZ ;  /* 0x000000101e1e7819 */ /* 0x000fe400000006ff */
[----:B------:R-:W-:Y:S02]  /*4380*/  PRMT R56, R56, 0x7632, R56 ;  /* 0x0000763238387816 */ /* 0x000fe40000000038 */
[----:B------:R-:W-:Y:S01]  /*4390*/  SHF.L.U32 R29, R29, 0x10, RZ ;  /* 0x000000101d1d7819 */ /* 0x000fe200000006ff */
[----:B------:R-:W-:Y:S01]  /*43a0*/  FFMA.FTZ R67, R73, R30, R96 ;  /* 0x0000001e49437223 */ /* 0x000fe20000010060 */
[----:B------:R-:W-:Y:S01]  /*43b0*/  SHF.L.U32 R91, R56, 0x10, RZ ;  /* 0x00000010385b7819 */ /* 0x000fe200000006ff */
[C---:B------:R-:W-:Y:S01]  /*43c0*/  IMAD.U32 R30, R31.reuse, 0x10000, RZ ;  /* 0x000100001f1e7824 */ /* 0x040fe200078e00ff */
[----:B------:R-:W-:Y:S01]  /*43d0*/  PRMT R31, R31, 0x7632, R31 ;  /* 0x000076321f1f7816 */ /* 0x000fe2000000001f */
[----:B------:R-:W-:Y:S01]  /*43e0*/  FFMA.FTZ R29, R70, R29, R67 ;  /* 0x0000001d461d7223 */ /* 0x000fe20000010043 */
[C---:B------:R-:W-:Y:S01]  /*43f0*/  PRMT R56, R57.reuse, 0x7632, R56 ;  /* 0x0000763239387816 */ /* 0x040fe20000000038 */
[----:B------:R-:W-:Y:S01]  /*4400*/  FFMA.FTZ R96, R68, R91, R93 ;  /* 0x0000005b44607223 */ /* 0x000fe2000001005d */
[----:B------:R-:W-:Y:S01]  /*4410*/  SHF.L.U32 R92, R57, 0x10, RZ ;  /* 0x00000010395c7819 */ /* 0x000fe200000006ff */
[C---:B------:R-:W-:Y:S01]  /*4420*/  FFMA.FTZ R91, R13.reuse, R66, R90 ;  /* 0x000000420d5b7223 */ /* 0x040fe2000001005a */
[----:B------:R-:W-:Y:S01]  /*4430*/  FFMA.FTZ R29, R13, R30, R29 ;  /* 0x0000001e0d1d7223 */ /* 0x000fe2000001001d */
[----:B------:R-:W-:-:S02]  /*4440*/  SHF.L.U32 R90, R31, 0x10, RZ ;  /* 0x000000101f5a7819 */ /* 0x000fc400000006ff */
[----:B------:R-:W-:Y:S01]  /*4450*/  SHF.L.U32 R57, R56, 0x10, RZ ;  /* 0x0000001038397819 */ /* 0x000fe200000006ff */
[----:B------:R-:W-:Y:S01]  /*4460*/  FFMA.FTZ R67, R69, R92, R96 ;  /* 0x0000005c45437223 */ /* 0x000fe20000010060 */
[----:B------:R-:W-:Y:S02]  /*4470*/  SHF.L.U32 R64, R64, 0x10, RZ ;  /* 0x0000001040407819 */ /* 0x000fe400000006ff */
[----:B------:R-:W-:Y:S02]  /*4480*/  SHF.L.U32 R30, R65, 0x10, RZ ;  /* 0x00000010411e7819 */ /* 0x000fe400000006ff */
[----:B------:R-:W-:Y:S01]  /*4490*/  SHF.L.U32 R31, R44, 0x10, RZ ;  /* 0x000000102c1f7819 */ /* 0x000fe200000006ff */
[----:B------:R-:W-:Y:S01]  /*44a0*/  FFMA.FTZ R66, R74, R57, R67 ;  /* 0x000000394a427223 */ /* 0x000fe20000010043 */
[C---:B------:R-:W-:Y:S01]  /*44b0*/  FFMA.FTZ R92, R71.reuse, R64, R28 ;  /* 0x00000040475c7223 */ /* 0x040fe2000001001c */
[C---:B------:R-:W-:Y:S01]  /*44c0*/  FFMA.FTZ R91, R71.reuse, R30, R91 ;  /* 0x0000001e475b7223 */ /* 0x040fe2000001005b */
[----:B------:R-:W-:Y:S01]  /*44d0*/  FFMA.FTZ R90, R71, R90, R29 ;  /* 0x0000005a475a7223 */ /* 0x000fe2000001001d */
[----:B------:R-:W-:Y:S01]  /*44e0*/  FFMA.FTZ R95, R72, R31, R95 ;  /* 0x0000001f485f7223 */ /* 0x000fe2000001005f */
[----:B------:R-:W-:Y:S01]  /*44f0*/  IMAD.U32 R56, R58, 0x10000, RZ ;  /* 0x000100003a387824 */ /* 0x000fe200078e00ff */
[----:B------:R-:W-:Y:S01]  /*4500*/  SHF.L.U32 R57, R36, 0x10, RZ ;  /* 0x0000001024397819 */ /* 0x000fe200000006ff */
[----:B------:R-:W5:Y:S01]  /*4510*/  LDG.E.128 R28, desc[UR6][R112.64+0x1a800] ;  /* 0x01a80006701c7981 */ /* 0x000f62000c1e1d00 */
[----:B------:R-:W-:Y:S01]  /*4520*/  PRMT R58, R58, 0x7632, R58 ;  /* 0x000076323a3a7816 */ /* 0x000fe2000000003a */
[----:B------:R-:W-:Y:S01]  /*4530*/  FFMA.FTZ R65, R73, R56, R66 ;  /* 0x0000003849417223 */ /* 0x000fe20000010042 */
[----:B------:R-:W-:Y:S01]  /*4540*/  PRMT R44, R44, 0x7632, R44 ;  /* 0x000076322c2c7816 */ /* 0x000fe2000000002c */
[----:B------:R-:W-:Y:S01]  /*4550*/  FFMA.FTZ R56, R72, R57, R94 ;  /* 0x0000003948387223 */ /* 0x000fe2000001005e */
[----:B------:R-:W-:-:S02]  /*4560*/  PRMT R36, R36, 0x7632, R36 ;  /* 0x0000763224247816 */ /* 0x000fc40000000024 */
[----:B------:R-:W-:Y:S02]  /*4570*/  SHF.L.U32 R57, R58, 0x10, RZ ;  /* 0x000000103a397819 */ /* 0x000fe400000006ff */
[----:B------:R-:W-:Y:S01]  /*4580*/  SHF.L.U32 R67, R44, 0x10, RZ ;  /* 0x000000102c437819 */ /* 0x000fe200000006ff */
[----:B------:R-:W-:Y:S01]  /*4590*/  IMAD.U32 R93, R36, 0x10000, RZ ;  /* 0x00010000245d7824 */ /* 0x000fe200078e00ff */
[C---:B------:R-:W-:Y:S01]  /*45a0*/  PRMT R64, R45.reuse, 0x7632, R64 ;  /* 0x000076322d407816 */ /* 0x040fe20000000040 */
[----:B------:R-:W-:Y:S01]  /*45b0*/  FFMA.FTZ R44, R70, R57, R65 ;  /* 0x00000039462c7223 */ /* 0x000fe20000010041 */
[----:B------:R-:W-:Y:S01]  /*45c0*/  SHF.L.U32 R66, R45, 0x10, RZ ;  /* 0x000000102d427819 */ /* 0x000fe200000006ff */
[C---:B------:R-:W-:Y:S01]  /*45d0*/  FFMA.FTZ R96, R68.reuse, R67, R95 ;  /* 0x0000004344607223 */ /* 0x040fe2000001005f */
[C---:B------:R-:W-:Y:S01]  /*45e0*/  PRMT R65, R37.reuse, 0x7632, R65 ;  /* 0x0000763225417816 */ /* 0x040fe20000000041 */
[----:B------:R-:W-:Y:S01]  /*45f0*/  FFMA.FTZ R93, R68, R93, R56 ;  /* 0x0000005d445d7223 */ /* 0x000fe20000010038 */
[----:B------:R-:W-:-:S02]  /*4600*/  SHF.L.U32 R98, R37, 0x10, RZ ;  /* 0x0000001025627819 */ /* 0x000fc400000006ff */
[C---:B------:R-:W-:Y:S02]  /*4610*/  SHF.L.U32 R94, R59.reuse, 0x10, RZ ;  /* 0x000000103b5e7819 */ /* 0x040fe400000006ff */
[----:B------:R-:W-:Y:S02]  /*4620*/  PRMT R36, R59, 0x7632, R36 ;  /* 0x000076323b247816 */ /* 0x000fe40000000024 */
[----:B------:R-:W5:Y:S01]  /*4630*/  LDG.E.128 R56, desc[UR6][R112.64+0x1e000] ;  /* 0x01e0000670387981 */ /* 0x000f62000c1e1d00 */
[----:B------:R-:W-:Y:S01]  /*4640*/  SHF.L.U32 R37, R64, 0x10, RZ ;  /* 0x0000001040257819 */ /* 0x000fe200000006ff */
[----:B------:R-:W-:Y:S01]  /*4650*/  FFMA.FTZ R45, R69, R66, R96 ;  /* 0x00000042452d7223 */ /* 0x000fe20000010060 */
[----:B------:R-:W-:Y:S02]  /*4660*/  IMAD.U32 R65, R65, 0x10000, RZ ;  /* 0x0001000041417824 */ /* 0x000fe400078e00ff */
[----:B------:R-:W-:Y:S01]  /*4670*/  FFMA.FTZ R98, R69, R98, R93 ;  /* 0x0000006245627223 */ /* 0x000fe2000001005d */
        /* <DEDUP_REMOVED lines=8> */
[----:B------:R-:W-:Y:S01]  /*4700*/  PRMT R38, R38, 0x7632, R38 ;  /* 0x0000763226267816 */ /* 0x000fe20000000026 */
[----:B------:R-:W-:Y:S02]  /*4710*/  FFMA.FTZ R96, R73, R66, R65 ;  /* 0x0000004249607223 */ /* 0x000fe40000010041 */
[----:B------:R-:W5:Y:S01]  /*4720*/  LDG.E.128 R64, desc[UR6][R112.64+0x21800] ;  /* 0x0218000670407981 */ /* 0x000f62000c1e1d00 */
[----:B------:R-:W-:Y:S01]  /*4730*/  SHF.L.U32 R93, R38, 0x10, RZ ;  /* 0x00000010265d7819 */ /* 0x000fe200000006ff */
[----:B------:R-:W-:Y:S01]  /*4740*/  FFMA.FTZ R46, R70, R37, R45 ;  /* 0x00000025462e7223 */ /* 0x000fe2000001002d */
[C---:B------:R-:W-:Y:S02]  /*4750*/  SHF.L.U32 R45, R76.reuse, 0x10, RZ ;  /* 0x000000104c2d7819 */ /* 0x040fe400000006ff */
[----:B------:R-:W-:Y:S01]  /*4760*/  PRMT R76, R76, 0x7632, R76 ;  /* 0x000076324c4c7816 */ /* 0x000fe2000000004c */
[C---:B------:R-:W-:Y:S01]  /*4770*/  IMAD.U32 R44, R47.reuse, 0x10000, RZ ;  /* 0x000100002f2c7824 */ /* 0x040fe200078e00ff */
[----:B------:R-:W-:Y:S01]  /*4780*/  PRMT R38, R47, 0x7632, R38 ;  /* 0x000076322f267816 */ /* 0x000fe20000000026 */
[----:B------:R-:W-:Y:S01]  /*4790*/  FFMA.FTZ R37, R70, R93, R96 ;  /* 0x0000005d46257223 */ /* 0x000fe20000010060 */
[C---:B------:R-:W-:Y:S01]  /*47a0*/  SHF.L.U32 R96, R39.reuse, 0x10, RZ ;  /* 0x0000001027607819 */ /* 0x040fe200000006ff */
[----:B------:R-:W-:Y:S01]  /*47b0*/  FFMA.FTZ R47, R72, R45, R88 ;  /* 0x0000002d482f7223 */ /* 0x000fe20000010058 */
[----:B------:R-:W-:-:S02]  /*47c0*/  PRMT R39, R39, 0x7632, R39 ;  /* 0x0000763227277816 */ /* 0x000fc40000000027 */
        /* <DEDUP_REMOVED lines=8> */
[----:B------:R-:W-:Y:S02]  /*4850*/  PRMT R77, R77, 0x7632, R77 ;  /* 0x000076324d4d7816 */ /* 0x000fe4000000004d */
[----:B------:R-:W-:-:S02]  /*4860*/  PRMT R47, R80, 0x7632, R47 ;  /* 0x00007632502f7816 */ /* 0x000fc4000000002f */
[----:B------:R-:W-:Y:S01]  /*4870*/  SHF.L.U32 R95, R80, 0x10, RZ ;  /* 0x00000010505f7819 */ /* 0x000fe200000006ff */
[C---:B------:R-:W-:Y:S01]  /*4880*/  FFMA.FTZ R94, R71.reuse, R36, R94 ;  /* 0x00000024475e7223 */ /* 0x040fe2000001005e */
[C---:B------:R-:W-:Y:S01]  /*4890*/  FFMA.FTZ R93, R71.reuse, R38, R93 ;  /* 0x00000026475d7223 */ /* 0x040fe2000001005d */
        /* <DEDUP_REMOVED lines=8> */
[----:B------:R-:W-:Y:S01]  /*4920*/  SHF.L.U32 R78, R78, 0x10, RZ ;  /* 0x000000104e4e7819 */ /* 0x000fe200000006ff */
[----:B------:R-:W-:Y:S01]  /*4930*/  FFMA.FTZ R96, R68, R47, R95 ;  /* 0x0000002f44607223 */ /* 0x000fe2000001005f */
[----:B------:R-:W-:-:S02]  /*4940*/  PRMT R77, R81, 0x7632, R77 ;  /* 0x00007632514d7816 */ /* 0x000fc4000000004d */
[----:B------:R-:W-:Y:S01]  /*4950*/  SHF.L.U32 R80, R81, 0x10, RZ ;  /* 0x0000001051507819 */ /* 0x000fe200000006ff */
[----:B------:R-:W-:Y:S01]  /*4960*/  FFMA.FTZ R47, R73, R78, R14 ;  /* 0x0000004e492f7223 */ /* 0x000fe2000001000e */
[----:B------:R-:W-:Y:S01]  /*4970*/  SHF.L.U32 R45, R44, 0x10, RZ ;  /* 0x000000102c2d7819 */ /* 0x000fe200000006ff */
[----:B------:R-:W-:Y:S01]  /*4980*/  IMAD.U32 R77, R77, 0x10000, RZ ;  /* 0x000100004d4d7824 */ /* 0x000fe200078e00ff */
[C---:B------:R-:W-:Y:S02]  /*4990*/  PRMT R76, R79.reuse, 0x7632, R76 ;  /* 0x000076324f4c7816 */ /* 0x040fe4000000004c */
[----:B------:R-:W-:Y:S01]  /*49a0*/  SHF.L.U32 R46, R79, 0x10, RZ ;  /* 0x000000104f2e7819 */ /* 0x000fe200000006ff */
[----:B------:R-:W-:Y:S01]  /*49b0*/  FFMA.FTZ R79, R69, R80, R96 ;  /* 0x00000050454f7223 */ /* 0x000fe20000010060 */
[C---:B------:R-:W-:Y:S02]  /*49c0*/  PRMT R78, R16.reuse, 0x7632, R78 ;  /* 0x00007632104e7816 */ /* 0x040fe4000000004e */
[----:B------:R-:W-:Y:S01]  /*49d0*/  SHF.L.U32 R81, R16, 0x10, RZ ;  /* 0x0000001010517819 */ /* 0x000fe200000006ff */
[----:B------:R-:W-:Y:S01]  /*49e0*/  FFMA.FTZ R14, R70, R45, R47 ;  /* 0x0000002d460e7223 */ /* 0x000fe2000001002f */
[----:B------:R-:W-:Y:S01]  /*49f0*/  FFMA.FTZ R44, R74, R77, R79 ;  /* 0x0000004d4a2c7223 */ /* 0x000fe2000001004f */
[----:B------:R-:W-:-:S02]  /*4a00*/  SHF.L.U32 R16, R82, 0x10, RZ ;  /* 0x0000001052107819 */ /* 0x000fc400000006ff */
[----:B------:R-:W-:Y:S01]  /*4a10*/  SHF.L.U32 R45, R78, 0x10, RZ ;  /* 0x000000104e2d7819 */ /* 0x000fe200000006ff */
[----:B------:R-:W-:Y:S01]  /*4a20*/  FFMA.FTZ R81, R72, R81, R12 ;  /* 0x0000005148517223 */ /* 0x000fe2000001000c */
[----:B------:R-:W-:Y:S01]  /*4a30*/  PRMT R82, R82, 0x7632, R82 ;  /* 0x0000763252527816 */ /* 0x000fe20000000052 */
[----:B------:R-:W-:Y:S01]  /*4a40*/  FFMA.FTZ R14, R13, R46, R14 ;  /* 0x0000002e0d0e7223 */ /* 0x000fe2000001000e */
[----:B------:R-:W-:Y:S01]  /*4a50*/  FFMA.FTZ R79, R73, R16, R44 ;  /* 0x00000010494f7223 */ /* 0x000fe2000001002c */
[----:B------:R-:W-:Y:S01]  /*4a60*/  FFMA.FTZ R96, R68, R45, R81 ;  /* 0x0000002d44607223 */ /* 0x000fe20000010051 */
[----:B------:R-:W-:Y:S01]  /*4a70*/  SHF.L.U32 R77, R82, 0x10, RZ ;  /* 0x00000010524d7819 */ /* 0x000fe200000006ff */
[----:B------:R-:W5:Y:S01]  /*4a80*/  LDG.E.128 R44, desc[UR6][R112.64+0x28800] ;  /* 0x02880006702c7981 */ /* 0x000f62000c1e1d00 */
[C---:B------:R-:W-:Y:S01]  /*4a90*/  PRMT R78, R17.reuse, 0x7632, R78 ;  /* 0x00007632114e7816 */ /* 0x040fe2000000004e */
[----:B------:R-:W-:Y:S02]  /*4aa0*/  IMAD.U32 R82, R17, 0x10000, RZ ;  /* 0x0001000011527824 */ /* 0x000fe400078e00ff */
[----:B------:R-:W-:Y:S01]  /*4ab0*/  FFMA.FTZ R16, R70, R77, R79 ;  /* 0x0000004d46107223 */ /* 0x000fe2000001004f */
[----:B------:R-:W-:Y:S01]  /*4ac0*/  SHF.L.U32 R17, R78, 0x10, RZ ;  /* 0x000000104e117819 */ /* 0x000fe200000006ff */
[----:B------:R-:W-:Y:S01]  /*4ad0*/  FFMA.FTZ R77, R69, R82, R96 ;  /* 0x00000052454d7223 */ /* 0x000fe20000010060 */
[----:B------:R-:W-:-:S03]  /*4ae0*/  SHF.L.U32 R12, R76, 0x10, RZ ;  /* 0x000000104c0c7819 */ /* 0x000fc600000006ff */
[----:B------:R-:W-:Y:S02]  /*4af0*/  FFMA.FTZ R82, R74, R17, R77 ;  /* 0x000000114a527223 */ /* 0x000fe4000001004d */
[----:B------:R-:W5:Y:S01]  /*4b00*/  LDG.E.128 R76, desc[UR6][R112.64+0x2c000] ;  /* 0x02c00006704c7981 */ /* 0x000f62000c1e1d00 */
[----:B------:R-:W-:Y:S02]  /*4b10*/  SHF.L.U32 R80, R83, 0x10, RZ ;  /* 0x0000001053507819 */ /* 0x000fe400000006ff */
[C---:B------:R-:W-:Y:S02]  /*4b20*/  SHF.L.U32 R81, R48.reuse, 0x10, RZ ;  /* 0x0000001030517819 */ /* 0x040fe400000006ff */
[----:B------:R-:W-:Y:S01]  /*4b30*/  PRMT R17, R48, 0x7632, R17 ;  /* 0x0000763230117816 */ /* 0x000fe20000000011 */
[----:B------:R-:W-:Y:S01]  /*4b40*/  FFMA.FTZ R12, R71, R12, R14 ;  /* 0x0000000c470c7223 */ /* 0x000fe2000001000e */
[--C-:B------:R-:W-:Y:S01]  /*4b50*/  FFMA.FTZ R80, R13, R80, R16.reuse ;  /* 0x000000500d507223 */ /* 0x100fe20000010010 */
[C---:B------:R-:W-:Y:S01]  /*4b60*/  PRMT R16, R18.reuse, 0x7632, R16 ;  /* 0x0000763212107816 */ /* 0x040fe20000000010 */
[----:B------:R-:W-:Y:S01]  /*4b70*/  IMAD.U32 R18, R18, 0x10000, RZ ;  /* 0x0001000012127824 */ /* 0x000fe200078e00ff */
[C---:B------:R-:W-:Y:S01]  /*4b80*/  PRMT R14, R19.reuse, 0x7632, R14 ;  /* 0x00007632130e7816 */ /* 0x040fe2000000000e */
[----:B------:R-:W-:Y:S01]  /*4b90*/  FFMA.FTZ R3, R72, R81, R3 ;  /* 0x0000005148037223 */ /* 0x000fe20000010003 */
[----:B------:R-:W-:-:S02]  /*4ba0*/  SHF.L.U32 R48, R19, 0x10, RZ ;  /* 0x0000001013307819 */ /* 0x000fc400000006ff */
[----:B------:R-:W-:Y:S02]  /*4bb0*/  SHF.L.U32 R19, R17, 0x10, RZ ;  /* 0x0000001011137819 */ /* 0x000fe400000006ff */
[C---:B------:R-:W-:Y:S02]  /*4bc0*/  PRMT R81, R84.reuse, 0x7632, R81 ;  /* 0x0000763254517816 */ /* 0x040fe40000000051 */
[----:B------:R-:W-:Y:S01]  /*4bd0*/  SHF.L.U32 R84, R84, 0x10, RZ ;  /* 0x0000001054547819 */ /* 0x000fe200000006ff */
[----:B------:R-:W-:Y:S01]  /*4be0*/  FFMA.FTZ R17, R73, R18, R82 ;  /* 0x0000001249117223 */ /* 0x000fe20000010052 */
[----:B------:R-:W-:Y:S01]  /*4bf0*/  FFMA.FTZ R18, R68, R19, R3 ;  /* 0x0000001344127223 */ /* 0x000fe20000010003 */
[----:B------:R-:W-:Y:S01]  /*4c00*/  SHF.L.U32 R3, R16, 0x10, RZ ;  /* 0x0000001010037819 */ /* 0x000fe200000006ff */
[----:B------:R-:W-:Y:S01]  /*4c10*/  IMAD.U32 R16, R49, 0x10000, RZ ;  /* 0x0001000031107824 */ /* 0x000fe200078e00ff */
[----:B------:R-:W-:Y:S01]  /*4c20*/  SHF.L.U32 R19, R81, 0x10, RZ ;  /* 0x0000001051137819 */ /* 0x000fe200000006ff */
[----:B------:R-:W-:Y:S01]  /*4c30*/  FFMA.FTZ R97, R72, R84, R97 ;  /* 0x0000005448617223 */ /* 0x000fe20000010061 */
[----:B------:R-:W-:-:S02]  /*4c40*/  PRMT R49, R49, 0x7632, R49 ;  /* 0x0000763231317816 */ /* 0x000fc40000000031 */
[C---:B------:R-:W-:Y:S01]  /*4c50*/  SHF.L.U32 R82, R85.reuse, 0x10, RZ ;  /* 0x0000001055527819 */ /* 0x040fe200000006ff */
[----:B------:R-:W-:Y:S01]  /*4c60*/  FFMA.FTZ R84, R68, R19, R97 ;  /* 0x0000001344547223 */ /* 0x000fe20000010061 */
[----:B------:R-:W-:Y:S01]  /*4c70*/  PRMT R85, R85, 0x7632, R85 ;  /* 0x0000763255557816 */ /* 0x000fe20000000055 */
[----:B------:R-:W-:Y:S01]  /*4c80*/  FFMA.FTZ R72, R70, R3, R17 ;  /* 0x0000000346487223 */ /* 0x000fe20000010011 */
[----:B------:R-:W-:Y:S01]  /*4c90*/  FFMA.FTZ R81, R69, R16, R18 ;  /* 0x0000001045517223 */ /* 0x000fe20000010012 */
[----:B------:R-:W-:Y:S01]  /*4ca0*/  SHF.L.U32 R49, R49, 0x10, RZ ;  /* 0x0000001031317819 */ /* 0x000fe200000006ff */
[----:B------:R-:W5:Y:S01]  /*4cb0*/  LDG.E.128 R16, desc[UR6][R112.64+0x2f800] ;  /* 0x02f8000670107981 */ /* 0x000f62000c1e1d00 */
[----:B------:R-:W-:Y:S01]  /*4cc0*/  SHF.L.U32 R85, R85, 0x10, RZ ;  /* 0x0000001055557819 */ /* 0x000fe200000006ff */
[----:B------:R-:W-:Y:S01]  /*4cd0*/  FFMA.FTZ R69, R69, R82, R84 ;  /* 0x0000005245457223 */ /* 0x000fe20000010054 */
[----:B------:R-:W-:Y:S01]  /*4ce0*/  FFMA.FTZ R3, R13, R48, R72 ;  /* 0x000000300d037223 */ /* 0x000fe20000010048 */
[----:B------:R-:W-:Y:S01]  /*4cf0*/  PRMT R48, R50, 0x7632, R48 ;  /* 0x0000763232307816 */ /* 0x000fe20000000030 */
[----:B------:R-:W-:Y:S01]  /*4d00*/  FFMA.FTZ R68, R74, R49, R81 ;  /* 0x000000314a447223 */ /* 0x000fe20000010051 */
[----:B------:R-:W-:Y:S01]  /*4d10*/  PRMT R72, R86, 0x7632, R72 ;  /* 0x0000763256487816 */ /* 0x000fe20000000048 */
[----:B------:R-:W-:Y:S01]  /*4d20*/  IMAD.U32 R50, R50, 0x10000, RZ ;  /* 0x0001000032327824 */ /* 0x000fe200078e00ff */
[----:B------:R-:W-:Y:S01]  /*4d30*/  SHF.L.U32 R86, R86, 0x10, RZ ;  /* 0x0000001056567819 */ /* 0x000fe200000006ff */
[----:B------:R-:W-:Y:S01]  /*4d40*/  FFMA.FTZ R85, R74, R85, R69 ;  /* 0x000000554a557223 */ /* 0x000fe20000010045 */
[----:B------:R-:W-:Y:S01]  /*4d50*/  SHF.L.U32 R49, R48, 0x10, RZ ;  /* 0x0000001030317819 */ /* 0x000fe200000006ff */
[C---:B------:R-:W-:Y:S01]  /*4d60*/  FFMA.FTZ R69, R73.reuse, R50, R68 ;  /* 0x0000003249457223 */ /* 0x040fe20000010044 */
[----:B------:R-:W-:Y:S01]  /*4d70*/  SHF.L.U32 R81, R72, 0x10, RZ ;  /* 0x0000001048517819 */ /* 0x000fe200000006ff */
[----:B------:R-:W-:Y:S01]  /*4d80*/  FFMA.FTZ R86, R73, R86, R85 ;  /* 0x0000005649567223 */ /* 0x000fe20000010055 */
[----:B------:R-:W-:Y:S01]  /*4d90*/  SHF.L.U32 R48, R51, 0x10, RZ ;  /* 0x0000001033307819 */ /* 0x000fe200000006ff */
[----:B------:R-:W-:Y:S01]  /*4da0*/  FFMA.FTZ R50, R70, R49, R69 ;  /* 0x0000003146327223 */ /* 0x000fe20000010045 */
[----:B------:R-:W-:-:S02]  /*4db0*/  IMAD.U32 R68, R87, 0x10000, RZ ;  /* 0x0001000057447824 */ /* 0x000fc400078e00ff */
[----:B------:R-:W-:Y:S01]  /*4dc0*/  FFMA.FTZ R81, R70, R81, R86 ;  /* 0x0000005146517223 */ /* 0x000fe20000010056 */
[----:B------:R-:W-:Y:S02]  /*4dd0*/  PRMT R87, R87, 0x7632, R87 ;  /* 0x0000763257577816 */ /* 0x000fe40000000057 */
[----:B------:R-:W-:Y:S02]  /*4de0*/  PRMT R83, R83, 0x7632, R83 ;  /* 0x0000763253537816 */ /* 0x000fe40000000053 */
[----:B------:R-:W-:Y:S01]  /*4df0*/  PRMT R51, R51, 0x7632, R51 ;  /* 0x0000763233337816 */ /* 0x000fe20000000033 */
[C---:B------:R-:W-:Y:S01]  /*4e00*/  FFMA.FTZ R49, R13.reuse, R48, R50 ;  /* 0x000000300d317223 */ /* 0x040fe20000010032 */
[----:B------:R-:W-:Y:S01]  /*4e10*/  FFMA.FTZ R81, R13, R68, R81 ;  /* 0x000000440d517223 */ /* 0x000fe20000010051 */
[----:B------:R-:W-:Y:S01]  /*4e20*/  SHF.L.U32 R48, R14, 0x10, RZ ;  /* 0x000000100e307819 */ /* 0x000fe200000006ff */
[----:B------:R-:W-:Y:S01]  /*4e30*/  IMAD.U32 R68, R87, 0x10000, RZ ;  /* 0x0001000057447824 */ /* 0x000fe200078e00ff */
[----:B------:R-:W-:-:S02]  /*4e40*/  SHF.L.U32 R69, R20, 0x10, RZ ;  /* 0x0000001014457819 */ /* 0x000fc400000006ff */
[----:B------:R-:W-:Y:S02]  /*4e50*/  SHF.L.U32 R73, R83, 0x10, RZ ;  /* 0x0000001053497819 */ /* 0x000fe400000006ff */
[----:B------:R-:W-:Y:S02]  /*4e60*/  SHF.L.U32 R50, R51, 0x10, RZ ;  /* 0x0000001033327819 */ /* 0x000fe400000006ff */
[----:B------:R-:W-:Y:S02]  /*4e70*/  SHF.L.U32 R14, R40, 0x10, RZ ;  /* 0x00000010280e7819 */ /* 0x000fe400000006ff */
[----:B------:R-:W-:Y:S02]  /*4e80*/  PRMT R20, R20, 0x7632, R20 ;  /* 0x0000763214147816 */ /* 0x000fe40000000014 */
[----:B------:R-:W-:Y:S01]  /*4e90*/  PRMT R74, R40, 0x7632, R74 ;  /* 0x00007632284a7816 */ /* 0x000fe2000000004a */
[C---:B------:R-:W-:Y:S01]  /*4ea0*/  FFMA.FTZ R13, R71.reuse, R48, R3 ;  /* 0x00000030470d7223 */ /* 0x040fe20000010003 */
[C---:B------:R-:W-:Y:S01]  /*4eb0*/  FFMA.FTZ R73, R71.reuse, R73, R80 ;  /* 0x0000004947497223 */ /* 0x040fe20000010050 */
[C---:B------:R-:W-:Y:S01]  /*4ec0*/  FFMA.FTZ R3, R71.reuse, R50, R49 ;  /* 0x0000003247037223 */ /* 0x040fe20000010031 */
[----:B------:R-:W-:Y:S01]  /*4ed0*/  FFMA.FTZ R81, R71, R68, R81 ;  /* 0x0000004447517223 */ /* 0x000fe20000010051 */
[----:B------:R-:W-:Y:S01]  /*4ee0*/  FFMA.FTZ R87, R14, R69, R75 ;  /* 0x000000450e577223 */ /* 0x000fe2000001004b */
[----:B------:R-:W-:Y:S01]  /*4ef0*/  SHF.L.U32 R85, R20, 0x10, RZ ;  /* 0x0000001014557819 */ /* 0x000fe200000006ff */
[----:B------:R-:W5:Y:S01]  /*4f00*/  LDG.E.128 R48, desc[UR6][R112.64+0x2800] ;  /* 0x0028000670307981 */ /* 0x000f62000c1e1d00 */
[----:B------:R-:W-:-:S03]  /*4f10*/  SHF.L.U32 R74, R74, 0x10, RZ ;  /* 0x000000104a4a7819 */ /* 0x000fc600000006ff */
[----:B------:R-:W5:Y:S01]  /*4f20*/  LDG.E.128 R68, desc[UR6][R114.64+0x2800] ;  /* 0x0028000672447981 */ /* 0x000f62000c1e1d00 */
[----:B------:R-:W-:Y:S01]  /*4f30*/  PRMT R40, R21, 0x7632, R40 ;  /* 0x0000763215287816 */ /* 0x000fe20000000028 */
[----:B------:R-:W-:Y:S01]  /*4f40*/  FFMA.FTZ R87, R74, R85, R87 ;  /* 0x000000554a577223 */ /* 0x000fe20000010057 */
[C---:B------:R-:W-:Y:S02]  /*4f50*/  PRMT R82, R41.reuse, 0x7632, R82 ;  /* 0x0000763229527816 */ /* 0x040fe40000000052 */
[----:B------:R-:W-:Y:S02]  /*4f60*/  SHF.L.U32 R72, R41, 0x10, RZ ;  /* 0x0000001029487819 */ /* 0x000fe400000006ff */
        /* <DEDUP_REMOVED lines=14> */
[----:B------:R-:W-:-:S02]  /*5050*/  PRMT R83, R42, 0x7632, R83 ;  /* 0x000076322a537816 */ /* 0x000fc40000000053 */
[C---:B------:R-:W-:Y:S02]  /*5060*/  PRMT R20, R43.reuse, 0x7632, R20 ;  /* 0x000076322b147816 */ /* 0x040fe40000000014 */
[----:B------:R-:W-:Y:S02]  /*5070*/  SHF.L.U32 R80, R43, 0x10, RZ ;  /* 0x000000102b507819 */ /* 0x000fe400000006ff */
[----:B------:R-:W-:Y:S01]  /*5080*/  SHF.L.U32 R22, R22, 0x10, RZ ;  /* 0x0000001016167819 */ /* 0x000fe200000006ff */
[----:B------:R-:W5:Y:S01]  /*5090*/  LDG.E.128 R40, desc[UR6][R112.64+0x6000] ;  /* 0x0060000670287981 */ /* 0x000f62000c1e1d00 */
[----:B------:R-:W-:Y:S01]  /*50a0*/  SHF.L.U32 R5, R5, 0x10, RZ ;  /* 0x0000001005057819 */ /* 0x000fe200000006ff */
[----:B------:R-:W-:Y:S01]  /*50b0*/  FFMA.FTZ R87, R72, R15, R87 ;  /* 0x0000000f48577223 */ /* 0x000fe20000010057 */
[----:B------:R-:W-:Y:S01]  /*50c0*/  SHF.L.U32 R15, R83, 0x10, RZ ;  /* 0x00000010530f7819 */ /* 0x000fe200000006ff */
[----:B------:R-:W-:Y:S01]  /*50d0*/  FFMA.FTZ R22, R75, R22, R84 ;  /* 0x000000164b167223 */ /* 0x000fe20000010054 */
[----:B------:R-:W-:Y:S01]  /*50e0*/  IMAD.U32 R4, R4, 0x10000, RZ ;  /* 0x0001000004047824 */ /* 0x000fe200078e00ff */
[----:B------:R-:W-:Y:S01]  /*50f0*/  SHF.L.U32 R84, R6, 0x10, RZ ;  /* 0x0000001006547819 */ /* 0x000fe200000006ff */
[----:B------:R-:W-:Y:S01]  /*5100*/  FFMA.FTZ R86, R82, R5, R87 ;  /* 0x0000000552567223 */ /* 0x000fe20000010057 */
[----:B------:R-:W-:Y:S01]  /*5110*/  PRMT R6, R6, 0x7632, R6 ;  /* 0x0000763206067816 */ /* 0x000fe20000000006 */
[----:B------:R-:W-:Y:S01]  /*5120*/  FFMA.FTZ R21, R15, R4, R22 ;  /* 0x000000040f157223 */ /* 0x000fe20000010016 */
[----:B------:R-:W-:Y:S01]  /*5130*/  SHF.L.U32 R5, R23, 0x10, RZ ;  /* 0x0000001017057819 */ /* 0x000fe200000006ff */
[----:B--2---:R-:W-:Y:S01]  /*5140*/  IMAD.U32 R22, R8, 0x10000, RZ ;  /* 0x0001000008167824 */ /* 0x004fe200078e00ff */
        /* <DEDUP_REMOVED lines=9> */
[----:B------:R-:W-:-:S02]  /*51e0*/  IMAD.U32 R87, R9, 0x10000, RZ ;  /* 0x0001000009577824 */ /* 0x000fc400078e00ff */
[----:B------:R-:W-:Y:S01]  /*51f0*/  FFMA.FTZ R84, R80, R5, R85 ;  /* 0x0000000550547223 */ /* 0x000fe20000010055 */
[----:B------:R-:W-:Y:S01]  /*5200*/  FFMA.FTZ R95, R74, R83, R95 ;  /* 0x000000534a5f7223 */ /* 0x000fe2000001005f */
[----:B------:R-:W-:Y:S02]  /*5210*/  PRMT R9, R9, 0x7632, R9 ;  /* 0x0000763209097816 */ /* 0x000fe40000000009 */
[C---:B---3--:R-:W-:Y:S02]  /*5220*/  SHF.L.U32 R85, R24.reuse, 0x10, RZ ;  /* 0x0000001018557819 */ /* 0x048fe400000006ff */
[----:B------:R-:W-:Y:S01]  /*5230*/  PRMT R24, R24, 0x7632, R24 ;  /* 0x0000763218187816 */ /* 0x000fe20000000018 */
[----:B------:R-:W-:Y:S01]  /*5240*/  FFMA.FTZ R87, R72, R87, R95 ;  /* 0x0000005748577223 */ /* 0x000fe2000001005f */
[----:B------:R-:W-:Y:S01]  /*5250*/  SHF.L.U32 R4, R23, 0x10, RZ ;  /* 0x0000001017047819 */ /* 0x000fe200000006ff */
[----:B------:R-:W-:Y:S01]  /*5260*/  FFMA.FTZ R95, R14, R85, R92 ;  /* 0x000000550e5f7223 */ /* 0x000fe2000001005c */
[----:B------:R-:W-:-:S02]  /*5270*/  SHF.L.U32 R89, R20, 0x10, RZ ;  /* 0x0000001014597819 */ /* 0x000fc400000006ff */
[----:B------:R-:W-:Y:S01]  /*5280*/  SHF.L.U32 R9, R9, 0x10, RZ ;  /* 0x0000001009097819 */ /* 0x000fe200000006ff */
[----:B------:R-:W2:Y:S01]  /*5290*/  LDG.E.128 R20, desc[UR6][R112.64+0x9800] ;  /* 0x0098000670147981 */ /* 0x000ea2000c1e1d00 */
[----:B------:R-:W-:Y:S02]  /*52a0*/  SHF.L.U32 R85, R24, 0x10, RZ ;  /* 0x0000001018557819 */ /* 0x000fe400000006ff */
[----:B------:R-:W-:Y:S01]  /*52b0*/  PRMT R8, R7, 0x7632, R8 ;  /* 0x0000763207087816 */ /* 0x000fe20000000008 */
[----:B------:R-:W-:Y:S01]  /*52c0*/  FFMA.FTZ R86, R82, R9, R87 ;  /* 0x0000000952567223 */ /* 0x000fe20000010057 */
[----:B------:R-:W-:Y:S01]  /*52d0*/  IMAD.U32 R24, R10, 0x10000, RZ ;  /* 0x000100000a187824 */ /* 0x000fe200078e00ff */
[----:B------:R-:W-:Y:S01]  /*52e0*/  SHF.L.U32 R9, R25, 0x10, RZ ;  /* 0x0000001019097819 */ /* 0x000fe200000006ff */
[----:B------:R-:W-:Y:S01]  /*52f0*/  FFMA.FTZ R85, R74, R85, R95 ;  /* 0x000000554a557223 */ /* 0x000fe2000001005f */
[----:B------:R-:W-:Y:S01]  /*5300*/  SHF.L.U32 R8, R8, 0x10, RZ ;  /* 0x0000001008087819 */ /* 0x000fe200000006ff */
[----:B------:R-:W-:Y:S01]  /*5310*/  FFMA.FTZ R83, R89, R4, R6 ;  /* 0x0000000459537223 */ /* 0x000fe20000010006 */
[----:B------:R-:W-:Y:S01]  /*5320*/  PRMT R10, R10, 0x7632, R10 ;  /* 0x000076320a0a7816 */ /* 0x000fe2000000000a */
[----:B------:R-:W3:Y:S01]  /*5330*/  LDG.E.128 R4, desc[UR6][R112.64+0xd000] ;  /* 0x00d0000670047981 */ /* 0x000ee2000c1e1d00 */
[----:B------:R-:W-:Y:S01]  /*5340*/  PRMT R25, R25, 0x7632, R25 ;  /* 0x0000763219197816 */ /* 0x000fe20000000019 */
[----:B------:R-:W-:Y:S01]  /*5350*/  FFMA.FTZ R87, R72, R9, R85 ;  /* 0x0000000948577223 */ /* 0x000fe20000010055 */
[----:B------:R-:W-:Y:S01]  /*5360*/  SHF.L.U32 R10, R10, 0x10, RZ ;  /* 0x000000100a0a7819 */ /* 0x000fe200000006ff */
[----:B------:R-:W-:Y:S01]  /*5370*/  FFMA.FTZ R92, R89, R8, R84 ;  /* 0x00000008595c7223 */ /* 0x000fe20000010054 */
[----:B------:R-:W-:Y:S01]  /*5380*/  FFMA.FTZ R86, R75, R24, R86 ;  /* 0x000000184b567223 */ /* 0x000fe20000010056 */
[----:B------:R-:W-:-:S02]  /*5390*/  SHF.L.U32 R9, R25, 0x10, RZ ;  /* 0x0000001019097819 */ /* 0x000fc400000006ff */
[C---:B------:R-:W-:Y:S02]  /*53a0*/  PRMT R8, R32.reuse, 0x7632, R8 ;  /* 0x0000763220087816 */ /* 0x040fe40000000008 */
[----:B------:R-:W-:Y:S01]  /*53b0*/  SHF.L.U32 R32, R32, 0x10, RZ ;  /* 0x0000001020207819 */ /* 0x000fe200000006ff */
[----:B------:R-:W-:Y:S01]  /*53c0*/  FFMA.FTZ R85, R15, R10, R86 ;  /* 0x0000000a0f557223 */ /* 0x000fe20000010056 */
[----:B------:R-:W-:Y:S01]  /*53d0*/  FFMA.FTZ R86, R82, R9, R87 ;  /* 0x0000000952567223 */ /* 0x000fe20000010057 */
[----:B------:R-:W-:Y:S02]  /*53e0*/  SHF.L.U32 R87, R8, 0x10, RZ ;  /* 0x0000001008577819 */ /* 0x000fe400000006ff */
[--C-:B------:R-:W-:Y:S01]  /*53f0*/  FFMA.FTZ R95, R14, R32, R91.reuse ;  /* 0x000000200e5f7223 */ /* 0x100fe2000001005b */
[C---:B------:R-:W-:Y:S02]  /*5400*/  PRMT R91, R33.reuse, 0x7632, R91 ;  /* 0x00007632215b7816 */ /* 0x040fe4000000005b */
[----:B------:R-:W-:Y:S01]  /*5410*/  SHF.L.U32 R33, R33, 0x10, RZ ;  /* 0x0000001021217819 */ /* 0x000fe200000006ff */
[----:B------:R-:W-:Y:S01]  /*5420*/  FFMA.FTZ R87, R74, R87, R95 ;  /* 0x000000574a577223 */ /* 0x000fe2000001005f */
[----:B------:R-:W-:Y:S01]  /*5430*/  IMAD.U32 R25, R11, 0x10000, RZ ;  /* 0x000100000b197824 */ /* 0x000fe200078e00ff */
[----:B------:R-:W-:-:S02]  /*5440*/  SHF.L.U32 R84, R26, 0x10, RZ ;  /* 0x000000101a547819 */ /* 0x000fc400000006ff */
[----:B------:R-:W-:Y:S01]  /*5450*/  PRMT R32, R26, 0x7632, R32 ;  /* 0x000076321a207816 */ /* 0x000fe20000000020 */
[----:B------:R-:W-:Y:S01]  /*5460*/  FFMA.FTZ R33, R72, R33, R87 ;  /* 0x0000002148217223 */ /* 0x000fe20000010057 */
[----:B------:R-:W-:Y:S01]  /*5470*/  SHF.L.U32 R91, R91, 0x10, RZ ;  /* 0x000000105b5b7819 */ /* 0x000fe200000006ff */
[--C-:B------:R-:W-:Y:S01]  /*5480*/  FFMA.FTZ R26, R80, R25, R85.reuse ;  /* 0x00000019501a7223 */ /* 0x100fe20000010055 */
[----:B------:R-:W-:Y:S01]  /*5490*/  PRMT R24, R11, 0x7632, R24 ;  /* 0x000076320b187816 */ /* 0x000fe20000000018 */
[----:B------:R-:W-:Y:S01]  /*54a0*/  FFMA.FTZ R84, R75, R84, R86 ;  /* 0x000000544b547223 */ /* 0x000fe20000010056 */
[----:B------:R-:W-:Y:S01]  /*54b0*/  IMAD.U32 R32, R32, 0x10000, RZ ;  /* 0x0001000020207824 */ /* 0x000fe200078e00ff */
[C---:B------:R-:W-:Y:S01]  /*54c0*/  PRMT R85, R34.reuse, 0x7632, R85 ;  /* 0x0000763222557816 */ /* 0x040fe20000000055 */
[----:B------:R-:W3:Y:S01]  /*54d0*/  LDG.E.128 R8, desc[UR6][R112.64+0x10800] ;  /* 0x0108000670087981 */ /* 0x000ee2000c1e1d00 */
[----:B------:R-:W-:Y:S01]  /*54e0*/  SHF.L.U32 R34, R34, 0x10, RZ ;  /* 0x0000001022227819 */ /* 0x000fe200000006ff */
[----:B------:R-:W-:Y:S01]  /*54f0*/  FFMA.FTZ R86, R82, R91, R33 ;  /* 0x0000005b52567223 */ /* 0x000fe20000010021 */
[----:B------:R-:W-:Y:S01]  /*5500*/  FFMA.FTZ R33, R15, R32, R84 ;  /* 0x000000200f217223 */ /* 0x000fe20000010054 */
[----:B------:R-:W-:-:S02]  /*5510*/  SHF.L.U32 R32, R85, 0x10, RZ ;  /* 0x0000001055207819 */ /* 0x000fc400000006ff */
[----:B------:R-:W-:Y:S01]  /*5520*/  SHF.L.U32 R25, R27, 0x10, RZ ;  /* 0x000000101b197819 */ /* 0x000fe200000006ff */
[----:B------:R-:W-:Y:S01]  /*5530*/  FFMA.FTZ R86, R75, R34, R86 ;  /* 0x000000224b567223 */ /* 0x000fe20000010056 */
[----:B------:R-:W-:Y:S01]  /*5540*/  PRMT R27, R27, 0x7632, R27 ;  /* 0x000076321b1b7816 */ /* 0x000fe2000000001b */
[----:B----4-:R-:W-:Y:S01]  /*5550*/  IMAD.U32 R87, R52, 0x10000, RZ ;  /* 0x0001000034577824 */ /* 0x010fe200078e00ff */
[----:B------:R-:W-:Y:S01]  /*5560*/  SHF.L.U32 R24, R24, 0x10, RZ ;  /* 0x0000001018187819 */ /* 0x000fe200000006ff */
[----:B------:R-:W-:Y:S01]  /*5570*/  FFMA.FTZ R85, R15, R32, R86 ;  /* 0x000000200f557223 */ /* 0x000fe20000010056 */
[----:B------:R-:W-:Y:S01]  /*5580*/  FFMA.FTZ R34, R80, R25, R33 ;  /* 0x0000001950227223 */ /* 0x000fe20000010021 */
[----:B------:R-:W-:Y:S02]  /*5590*/  PRMT R84, R52, 0x7632, R84 ;  /* 0x0000763234547816 */ /* 0x000fe40000000054 */
[----:B------:R-:W-:Y:S02]  /*55a0*/  SHF.L.U32 R32, R27, 0x10, RZ ;  /* 0x000000101b207819 */ /* 0x000fe400000006ff */
[----:B------:R-:W-:Y:S01]  /*55b0*/  SHF.L.U32 R33, R35, 0x10, RZ ;  /* 0x0000001023217819 */ /* 0x000fe200000006ff */
[----:B------:R-:W-:Y:S01]  /*55c0*/  FFMA.FTZ R87, R14, R87, R90 ;  /* 0x000000570e577223 */ /* 0x000fe2000001005a */
[----:B------:R-:W-:Y:S01]  /*55d0*/  SHF.L.U32 R95, R84, 0x10, RZ ;  /* 0x00000010545f7819 */ /* 0x000fe200000006ff */
[C---:B------:R-:W-:Y:S01]  /*55e0*/  FFMA.FTZ R91, R89.reuse, R24, R26 ;  /* 0x00000018595b7223 */ /* 0x040fe2000001001a */
[----:B------:R-:W-:Y:S01]  /*55f0*/  FFMA.FTZ R90, R89, R32, R34 ;  /* 0x00000020595a7223 */ /* 0x000fe20000010022 */
[----:B------:R-:W4:Y:S01]  /*5600*/  LDG.E.128 R24, desc[UR6][R112.64+0x14000] ;  /* 0x0140000670187981 */ /* 0x000f22000c1e1d00 */
[----:B------:R-:W-:Y:S01]  /*5610*/  FFMA.FTZ R34, R80, R33, R85 ;  /* 0x0000002150227223 */ /* 0x000fe20000010055 */
[----:B------:R-:W-:-:S02]  /*5620*/  PRMT R35, R35, 0x7632, R35 ;  /* 0x0000763223237816 */ /* 0x000fc40000000023 */
[----:B-----5:R-:W-:Y:S01]  /*5630*/  SHF.L.U32 R85, R60, 0x10, RZ ;  /* 0x000000103c557819 */ /* 0x020fe200000006ff */
[----:B------:R-:W-:Y:S01]  /*5640*/  FFMA.FTZ R87, R74, R95, R87 ;  /* 0x0000005f4a577223 */ /* 0x000fe20000010057 */
[----:B------:R-:W-:Y:S02]  /*5650*/  PRMT R60, R60, 0x7632, R60 ;  /* 0x000076323c3c7816 */ /* 0x000fe4000000003c */
[C---:B------:R-:W-:Y:S01]  /*5660*/  PRMT R33, R53.reuse, 0x7632, R33 ;  /* 0x0000763235217816 */ /* 0x040fe20000000021 */
[----:B------:R-:W-:Y:S01]  /*5670*/  IMAD.U32 R53, R53, 0x10000, RZ ;  /* 0x0001000035357824 */ /* 0x000fe200078e00ff */
[----:B------:R-:W-:Y:S01]  /*5680*/  SHF.L.U32 R32, R35, 0x10, RZ ;  /* 0x0000001023207819 */ /* 0x000fe200000006ff */
[----:B------:R-:W-:Y:S01]  /*5690*/  FFMA.FTZ R95, R14, R85, R94 ;  /* 0x000000550e5f7223 */ /* 0x000fe2000001005e */
[----:B------:R-:W-:Y:S01]  /*56a0*/  SHF.L.U32 R35, R60, 0x10, RZ ;  /* 0x000000103c237819 */ /* 0x000fe200000006ff */
[----:B------:R-:W-:Y:S01]  /*56b0*/  FFMA.FTZ R53, R72, R53, R87 ;  /* 0x0000003548357223 */ /* 0x000fe20000010057 */
[----:B------:R-:W-:Y:S01]  /*56c0*/  SHF.L.U32 R33, R33, 0x10, RZ ;  /* 0x0000001021217819 */ /* 0x000fe200000006ff */
[----:B------:R-:W-:-:S02]  /*56d0*/  FFMA.FTZ R94, R89, R32, R34 ;  /* 0x00000020595e7223 */ /* 0x000fc40000010022 */
[----:B------:R-:W-:Y:S02]  /*56e0*/  FFMA.FTZ R95, R74, R35, R95 ;  /* 0x000000234a5f7223 */ /* 0x000fe4000001005f */
[----:B------:R-:W-:Y:S01]  /*56f0*/  FFMA.FTZ R84, R82, R33, R53 ;  /* 0x0000002152547223 */ /* 0x000fe20000010035 */
[C---:B------:R-:W-:Y:S01]  /*5700*/  SHF.L.U32 R85, R61.reuse, 0x10, RZ ;  /* 0x000000103d557819 */ /* 0x040fe200000006ff */
[----:B------:R-:W5:Y:S01]  /*5710*/  LDG.E.128 R32, desc[UR6][R112.64+0x17800] ;  /* 0x0178000670207981 */ /* 0x000f62000c1e1d00 */
[----:B------:R-:W-:Y:S01]  /*5720*/  PRMT R61, R61, 0x7632, R61 ;  /* 0x000076323d3d7816 */ /* 0x000fe2000000003d */
[C---:B------:R-:W-:Y:S01]  /*5730*/  IMAD.U32 R52, R54.reuse, 0x10000, RZ ;  /* 0x0001000036347824 */ /* 0x040fe200078e00ff */
        /* <DEDUP_REMOVED lines=9> */
[C---:B------:R-:W-:Y:S02]  /*57d0*/  PRMT R60, R55.reuse, 0x7632, R60 ;  /* 0x00007632373c7816 */ /* 0x040fe4000000003c */
        /* <DEDUP_REMOVED lines=8> */
[--C-:B------:R-:W-:Y:S02]  /*5860*/  FFMA.FTZ R61, R15, R52, R62.reuse ;  /* 0x000000340f3d7223 */ /* 0x100fe4000001003e */
[----:B------:R-:W5:Y:S01]  /*5870*/  LDG.E.128 R52, desc[UR6][R112.64+0x1b000] ;  /* 0x01b0000670347981 */ /* 0x000f62000c1e1d00 */
[C---:B------:R-:W-:Y:S02]  /*5880*/  SHF.L.U32 R87, R29.reuse, 0x10, RZ ;  /* 0x000000101d577819 */ /* 0x040fe400000006ff */
[----:B------:R-:W-:Y:S01]  /*5890*/  PRMT R62, R29, 0x7632, R62 ;  /* 0x000076321d3e7816 */ /* 0x000fe2000000003e */
[----:B------:R-:W-:Y:S02]  /*58a0*/  IMAD.U32 R29, R63, 0x10000, RZ ;  /* 0x000100003f1d7824 */ /* 0x000fe400078e00ff */
        /* <DEDUP_REMOVED lines=12> */
[----:B------:R-:W-:Y:S02]  /*5970*/  PRMT R28, R63, 0x7632, R28 ;  /* 0x000076323f1c7816 */ /* 0x000fe4000000001c */
[----:B------:R-:W-:Y:S01]  /*5980*/  PRMT R30, R30, 0x7632, R30 ;  /* 0x000076321e1e7816 */ /* 0x000fe2000000001e */
[----:B------:R-:W5:Y:S01]  /*5990*/  LDG.E.128 R60, desc[UR6][R112.64+0x1e800] ;  /* 0x01e80006703c7981 */ /* 0x000f62000c1e1d00 */
        /* <DEDUP_REMOVED lines=14> */
[----:B------:R-:W5:Y:S01]  /*5a80*/  LDG.E.128 R84, desc[UR6][R112.64+0x22000] ;  /* 0x0220000670547981 */ /* 0x000f62000c1e1d00 */
[----:B------:R-:W-:Y:S01]  /*5a90*/  FFMA.FTZ R28, R80, R29, R95 ;  /* 0x0000001d501c7223 */ /* 0x000fe2000001005f */
[----:B------:R-:W-:Y:S01]  /*5aa0*/  PRMT R29, R58, 0x7632, R29 ;  /* 0x000076323a1d7816 */ /* 0x000fe2000000001d */
[----:B------:R-:W-:Y:S01]  /*5ab0*/  FFMA.FTZ R56, R82, R57, R97 ;  /* 0x0000003952387223 */ /* 0x000fe20000010061 */
[----:B------:R-:W-:-:S02]  /*5ac0*/  SHF.L.U32 R99, R64, 0x10, RZ ;  /* 0x0000001040637819 */ /* 0x000fc400000006ff */
[----:B------:R-:W-:Y:S02]  /*5ad0*/  SHF.L.U32 R58, R58, 0x10, RZ ;  /* 0x000000103a3a7819 */ /* 0x000fe400000006ff */
[----:B------:R-:W-:Y:S02]  /*5ae0*/  PRMT R31, R31, 0x7632, R31 ;  /* 0x000076321f1f7816 */ /* 0x000fe4000000001f */
[C---:B------:R-:W-:Y:S01]  /*5af0*/  PRMT R57, R65.reuse, 0x7632, R57 ;  /* 0x0000763241397816 */ /* 0x040fe20000000039 */
[----:B------:R-:W-:Y:S01]  /*5b00*/  FFMA.FTZ R99, R74, R99, R101 ;  /* 0x000000634a637223 */ /* 0x000fe20000010065 */
[----:B------:R-:W-:Y:S01]  /*5b10*/  SHF.L.U32 R65, R65, 0x10, RZ ;  /* 0x0000001041417819 */ /* 0x000fe200000006ff */
[----:B------:R-:W-:Y:S01]  /*5b20*/  IMAD.U32 R30, R29, 0x10000, RZ ;  /* 0x000100001d1e7824 */ /* 0x000fe200078e00ff */
[----:B------:R-:W-:Y:S01]  /*5b30*/  SHF.L.U32 R12, R31, 0x10, RZ ;  /* 0x000000101f0c7819 */ /* 0x000fe200000006ff */
[----:B------:R-:W-:Y:S01]  /*5b40*/  FFMA.FTZ R56, R75, R58, R56 ;  /* 0x0000003a4b387223 */ /* 0x000fe20000010038 */
[----:B------:R-:W-:Y:S01]  /*5b50*/  SHF.L.U32 R57, R57, 0x10, RZ ;  /* 0x0000001039397819 */ /* 0x000fe200000006ff */
[----:B------:R-:W-:-:S02]  /*5b60*/  FFMA.FTZ R65, R72, R65, R99 ;  /* 0x0000004148417223 */ /* 0x000fc40000010063 */
[----:B------:R-:W-:Y:S01]  /*5b70*/  FFMA.FTZ R31, R15, R30, R56 ;  /* 0x0000001e0f1f7223 */ /* 0x000fe20000010038 */
[----:B------:R-:W-:Y:S01]  /*5b80*/  FFMA.FTZ R95, R89, R12, R28 ;  /* 0x0000000c595f7223 */ /* 0x000fe2000001001c */
[----:B------:R-:W-:Y:S02]  /*5b90*/  PRMT R30, R36, 0x7632, R30 ;  /* 0x00007632241e7816 */ /* 0x000fe4000000001e */
[----:B------:R-:W-:Y:S02]  /*5ba0*/  SHF.L.U32 R12, R66, 0x10, RZ ;  /* 0x00000010420c7819 */ /* 0x000fe400000006ff */
[----:B------:R-:W-:Y:S01]  /*5bb0*/  SHF.L.U32 R36, R36, 0x10, RZ ;  /* 0x0000001024247819 */ /* 0x000fe200000006ff */
[----:B------:R-:W-:Y:S01]  /*5bc0*/  FFMA.FTZ R28, R82, R57, R65 ;  /* 0x00000039521c7223 */ /* 0x000fe20000010041 */
[----:B------:R-:W-:Y:S02]  /*5bd0*/  PRMT R66, R66, 0x7632, R66 ;  /* 0x0000763242427816 */ /* 0x000fe40000000042 */
[----:B------:R-:W-:Y:S01]  /*5be0*/  SHF.L.U32 R65, R30, 0x10, RZ ;  /* 0x000000101e417819 */ /* 0x000fe200000006ff */
[----:B------:R-:W-:Y:S01]  /*5bf0*/  FFMA.FTZ R73, R14, R36, R73 ;  /* 0x000000240e497223 */ /* 0x000fe20000010049 */
[----:B------:R-:W-:Y:S01]  /*5c00*/  SHF.L.U32 R29, R59, 0x10, RZ ;  /* 0x000000103b1d7819 */ /* 0x000fe200000006ff */
[----:B------:R-:W-:Y:S01]  /*5c10*/  FFMA.FTZ R12, R75, R12, R28 ;  /* 0x0000000c4b0c7223 */ /* 0x000fe2000001001c */
[----:B------:R-:W-:Y:S01]  /*5c20*/  IMAD.U32 R66, R66, 0x10000, RZ ;  /* 0x0001000042427824 */ /* 0x000fe200078e00ff */
[----:B------:R-:W-:Y:S01]  /*5c30*/  PRMT R59, R59, 0x7632, R59 ;  /* 0x000076323b3b7816 */ /* 0x000fe2000000003b */
[----:B------:R-:W-:Y:S01]  /*5c40*/  FFMA.FTZ R73, R74, R65, R73 ;  /* 0x000000414a497223 */ /* 0x000fe20000010049 */
[----:B------:R-:W-:Y:S01]  /*5c50*/  PRMT R56, R37, 0x7632, R56 ;  /* 0x0000763225387816 */ /* 0x000fe20000000038 */
[----:B------:R-:W-:Y:S01]  /*5c60*/  FFMA.FTZ R36, R80, R29, R31 ;  /* 0x0000001d50247223 */ /* 0x000fe2000001001f */
[----:B------:R-:W-:Y:S01]  /*5c70*/  FFMA.FTZ R57, R15, R66, R12 ;  /* 0x000000420f397223 */ /* 0x000fe2000001000c */
[----:B------:R-:W-:Y:S01]  /*5c80*/  SHF.L.U32 R65, R37, 0x10, RZ ;  /* 0x0000001025417819 */ /* 0x000fe200000006ff */
[----:B------:R-:W5:Y:S01]  /*5c90*/  LDG.E.128 R28, desc[UR6][R112.64+0x25800] ;  /* 0x02580006701c7981 */ /* 0x000f62000c1e1d00 */
[----:B------:R-:W-:-:S02]  /*5ca0*/  SHF.L.U32 R12, R59, 0x10, RZ ;  /* 0x000000103b0c7819 */ /* 0x000fc400000006ff */
[----:B------:R-:W-:Y:S01]  /*5cb0*/  SHF.L.U32 R37, R67, 0x10, RZ ;  /* 0x0000001043257819 */ /* 0x000fe200000006ff */
[----:B------:R-:W-:Y:S02]  /*5cc0*/  IMAD.U32 R59, R56, 0x10000, RZ ;  /* 0x00010000383b7824 */ /* 0x000fe400078e00ff */
[----:B------:R-:W-:Y:S01]  /*5cd0*/  FFMA.FTZ R65, R72, R65, R73 ;  /* 0x0000004148417223 */ /* 0x000fe20000010049 */
[--C-:B------:R-:W-:Y:S01]  /*5ce0*/  FFMA.FTZ R73, R89, R12, R36.reuse ;  /* 0x0000000c59497223 */ /* 0x100fe20000010024 */
[----:B------:R-:W-:Y:S01]  /*5cf0*/  FFMA.FTZ R12, R80, R37, R57 ;  /* 0x00000025500c7223 */ /* 0x000fe20000010039 */
[----:B------:R-:W-:Y:S01]  /*5d00*/  PRMT R37, R44, 0x7632, R37 ;  /* 0x000076322c257816 */ /* 0x000fe20000000025 */
[----:B------:R-:W-:Y:S01]  /*5d10*/  FFMA.FTZ R64, R82, R59, R65 ;  /* 0x0000003b52407223 */ /* 0x000fe20000010041 */
[----:B------:R-:W-:Y:S01]  /*5d20*/  PRMT R67, R67, 0x7632, R67 ;  /* 0x0000763243437816 */ /* 0x000fe20000000043 */
[----:B------:R-:W5:Y:S01]  /*5d30*/  LDG.E.128 R56, desc[UR6][R112.64+0x29000] ;  /* 0x0290000670387981 */ /* 0x000f62000c1e1d00 */
[----:B------:R-:W-:Y:S01]  /*5d40*/  SHF.L.U32 R44, R44, 0x10, RZ ;  /* 0x000000102c2c7819 */ /* 0x000fe200000006ff */
[----:B------:R-:W-:Y:S01]  /*5d50*/  IMAD.U32 R65, R37, 0x10000, RZ ;  /* 0x0001000025417824 */ /* 0x000fe200078e00ff */
[----:B------:R-:W-:-:S02]  /*5d60*/  PRMT R36, R38, 0x7632, R36 ;  /* 0x0000763226247816 */ /* 0x000fc40000000024 */
[----:B------:R-:W-:Y:S01]  /*5d70*/  SHF.L.U32 R96, R67, 0x10, RZ ;  /* 0x0000001043607819 */ /* 0x000fe200000006ff */
[----:B------:R-:W-:Y:S01]  /*5d80*/  FFMA.FTZ R67, R14, R44, R13 ;  /* 0x0000002c0e437223 */ /* 0x000fe2000001000d */
[----:B------:R-:W-:Y:S02]  /*5d90*/  SHF.L.U32 R38, R38, 0x10, RZ ;  /* 0x0000001026267819 */ /* 0x000fe400000006ff */
[----:B------:R-:W-:Y:S01]  /*5da0*/  SHF.L.U32 R13, R45, 0x10, RZ ;  /* 0x000000102d0d7819 */ /* 0x000fe200000006ff */
[----:B------:R-:W-:Y:S01]  /*5db0*/  FFMA.FTZ R65, R74, R65, R67 ;  /* 0x000000414a417223 */ /* 0x000fe20000010043 */
[----:B------:R-:W-:Y:S01]  /*5dc0*/  SHF.L.U32 R36, R36, 0x10, RZ ;  /* 0x0000001024247819 */ /* 0x000fe200000006ff */
[----:B------:R-:W-:Y:S01]  /*5dd0*/  FFMA.FTZ R38, R75, R38, R64 ;  /* 0x000000264b267223 */ /* 0x000fe20000010040 */
[--C-:B------:R-:W-:Y:S01]  /*5de0*/  FFMA.FTZ R96, R89, R96, R12.reuse ;  /* 0x0000006059607223 */ /* 0x100fe2000001000c */
[----:B------:R-:W-:Y:S01]  /*5df0*/  PRMT R12, R76, 0x7632, R12 ;  /* 0x000076324c0c7816 */ /* 0x000fe2000000000c */
[----:B------:R-:W-:Y:S01]  /*5e00*/  FFMA.FTZ R65, R72, R13, R65 ;  /* 0x0000000d48417223 */ /* 0x000fe20000010041 */
[----:B------:R-:W-:Y:S01]  /*5e10*/  SHF.L.U32 R76, R76, 0x10, RZ ;  /* 0x000000104c4c7819 */ /* 0x000fe200000006ff */
[----:B------:R-:W-:Y:S01]  /*5e20*/  FFMA.FTZ R37, R15, R36, R38 ;  /* 0x000000240f257223 */ /* 0x000fe20000010026 */
[----:B------:R-:W-:-:S03]  /*5e30*/  SHF.L.U32 R13, R39, 0x10, RZ ;  /* 0x00000010270d7819 */ /* 0x000fc600000006ff */
[--C-:B------:R-:W-:Y:S01]  /*5e40*/  FFMA.FTZ R97, R14, R76, R3.reuse ;  /* 0x0000004c0e617223 */ /* 0x100fe20000010003 */
[----:B------:R-:W-:Y:S01]  /*5e50*/  PRMT R3, R39, 0x7632, R3 ;  /* 0x0000763227037816 */ /* 0x000fe20000000003 */
[----:B------:R-:W-:Y:S02]  /*5e60*/  FFMA.FTZ R44, R80, R13, R37 ;  /* 0x0000000d502c7223 */ /* 0x000fe40000010025 */
[----:B------:R-:W5:Y:S01]  /*5e70*/  LDG.E.128 R36, desc[UR6][R112.64+0x2c800] ;  /* 0x02c8000670247981 */ /* 0x000f62000c1e1d00 */
[----:B------:R-:W-:-:S04]  /*5e80*/  PRMT R45, R45, 0x7632, R45 ;  /* 0x000076322d2d7816 */ /* 0x000fc8000000002d */
[----:B------:R-:W-:Y:S01]  /*5e90*/  SHF.L.U32 R45, R45, 0x10, RZ ;  /* 0x000000102d2d7819 */ /* 0x000fe200000006ff */
[----:B------:R-:W-:Y:S01]  /*5ea0*/  IMAD.U32 R67, R12, 0x10000, RZ ;  /* 0x000100000c437824 */ /* 0x000fe200078e00ff */
[C---:B------:R-:W-:Y:S02]  /*5eb0*/  PRMT R13, R46.reuse, 0x7632, R13 ;  /* 0x000076322e0d7816 */ /* 0x040fe4000000000d */
[----:B------:R-:W-:Y:S01]  /*5ec0*/  SHF.L.U32 R46, R46, 0x10, RZ ;  /* 0x000000102e2e7819 */ /* 0x000fe200000006ff */
[----:B------:R-:W-:Y:S01]  /*5ed0*/  FFMA.FTZ R66, R82, R45, R65 ;  /* 0x0000002d52427223 */ /* 0x000fe20000010041 */
[C---:B------:R-:W-:Y:S01]  /*5ee0*/  PRMT R45, R77.reuse, 0x7632, R45 ;  /* 0x000076324d2d7816 */ /* 0x040fe2000000002d */
[----:B------:R-:W-:Y:S01]  /*5ef0*/  FFMA.FTZ R67, R74, R67, R97 ;  /* 0x000000434a437223 */ /* 0x000fe20000010061 */
[----:B------:R-:W-:Y:S01]  /*5f00*/  SHF.L.U32 R77, R77, 0x10, RZ ;  /* 0x000000104d4d7819 */ /* 0x000fe200000006ff */
[----:B------:R-:W-:Y:S01]  /*5f10*/  FFMA.FTZ R46, R75, R46, R66 ;  /* 0x0000002e4b2e7223 */ /* 0x000fe20000010042 */
[----:B------:R-:W-:-:S02]  /*5f20*/  SHF.L.U32 R12, R3, 0x10, RZ ;  /* 0x00000010030c7819 */ /* 0x000fc400000006ff */
[----:B------:R-:W-:Y:S01]  /*5f30*/  SHF.L.U32 R64, R13, 0x10, RZ ;  /* 0x000000100d407819 */ /* 0x000fe200000006ff */
[----:B------:R-:W-:Y:S02]  /*5f40*/  IMAD.U32 R13, R45, 0x10000, RZ ;  /* 0x000100002d0d7824 */ /* 0x000fe400078e00ff */
[----:B------:R-:W-:Y:S01]  /*5f50*/  FFMA.FTZ R67, R72, R77, R67 ;  /* 0x0000004d48437223 */ /* 0x000fe20000010043 */
[----:B------:R-:W-:Y:S01]  /*5f60*/  FFMA.FTZ R3, R89, R12, R44 ;  /* 0x0000000c59037223 */ /* 0x000fe2000001002c */
[C---:B------:R-:W-:Y:S01]  /*5f70*/  PRMT R12, R16.reuse, 0x7632, R12 ;  /* 0x00007632100c7816 */ /* 0x040fe2000000000c */
[----:B------:R-:W-:Y:S01]  /*5f80*/  FFMA.FTZ R45, R15, R64, R46 ;  /* 0x000000400f2d7223 */ /* 0x000fe2000001002e */
        /* <DEDUP_REMOVED lines=8> */
[C---:B------:R-:W-:Y:S01]  /*6010*/  IMAD.U32 R13, R17.reuse, 0x10000, RZ ;  /* 0x00010000110d7824 */ /* 0x040fe200078e00ff */
[----:B------:R-:W-:Y:S01]  /*6020*/  PRMT R17, R17, 0x7632, R17 ;  /* 0x0000763211117816 */ /* 0x000fe20000000011 */
[----:B------:R-:W-:Y:S01]  /*6030*/  FFMA.FTZ R16, R75, R16, R44 ;  /* 0x000000104b107223 */ /* 0x000fe2000001002c */
[----:B------:R-:W-:Y:S01]  /*6040*/  PRMT R12, R47, 0x7632, R12 ;  /* 0x000076322f0c7816 */ /* 0x000fe2000000000c */
[----:B------:R-:W-:Y:S01]  /*6050*/  FFMA.FTZ R81, R74, R65, R81 ;  /* 0x000000414a517223 */ /* 0x000fe20000010051 */
[----:B------:R-:W-:Y:S01]  /*6060*/  SHF.L.U32 R78, R78, 0x10, RZ ;  /* 0x000000104e4e7819 */ /* 0x000fe200000006ff */
[----:B------:R-:W5:Y:S01]  /*6070*/  LDG.E.128 R44, desc[UR6][R112.64+0x3000] ;  /* 0x00300006702c7981 */ /* 0x000f62000c1e1d00 */
[----:B------:R-:W-:Y:S01]  /*6080*/  SHF.L.U32 R97, R17, 0x10, RZ ;  /* 0x0000001011617819 */ /* 0x000fe200000006ff */
[----:B------:R-:W-:-:S02]  /*6090*/  FFMA.FTZ R99, R72, R13, R81 ;  /* 0x0000000d48637223 */ /* 0x000fc40000010051 */
[----:B------:R-:W5:Y:S01]  /*60a0*/  LDG.E.128 R64, desc[UR6][R114.64+0x3000] ;  /* 0x0030000672407981 */ /* 0x000f62000c1e1d00 */
[--C-:B------:R-:W-:Y:S01]  /*60b0*/  FFMA.FTZ R81, R15, R78, R16.reuse ;  /* 0x0000004e0f517223 */ /* 0x100fe20000010010 */
[----:B------:R-:W-:Y:S01]  /*60c0*/  PRMT R16, R18, 0x7632, R16 ;  /* 0x0000763212107816 */ /* 0x000fe20000000010 */
[----:B------:R-:W-:Y:S01]  /*60d0*/  FFMA.FTZ R82, R82, R97, R99 ;  /* 0x0000006152527223 */ /* 0x000fe20000010063 */
[C---:B------:R-:W-:Y:S02]  /*60e0*/  PRMT R13, R79.reuse, 0x7632, R13 ;  /* 0x000076324f0d7816 */ /* 0x040fe4000000000d */
[----:B------:R-:W-:Y:S02]  /*60f0*/  SHF.L.U32 R17, R79, 0x10, RZ ;  /* 0x000000104f117819 */ /* 0x000fe400000006ff */
[----:B------:R-:W-:Y:S01]  /*6100*/  SHF.L.U32 R18, R18, 0x10, RZ ;  /* 0x0000001012127819 */ /* 0x000fe200000006ff */
[----:B------:R-:W5:Y:S01]  /*6110*/  LDG.E.128 R76, desc[UR6][R112.64+0x30000] ;  /* 0x03000006704c7981 */ /* 0x000f62000c1e1d00 */
[----:B------:R-:W-:Y:S01]  /*6120*/  IMAD.U32 R12, R12, 0x10000, RZ ;  /* 0x000100000c0c7824 */ /* 0x000fe200078e00ff */
[----:B------:R-:W-:-:S02]  /*6130*/  SHF.L.U32 R16, R16, 0x10, RZ ;  /* 0x0000001010107819 */ /* 0x000fc400000006ff */
[----:B------:R-:W-:Y:S01]  /*6140*/  FFMA.FTZ R18, R75, R18, R82 ;  /* 0x000000124b127223 */ /* 0x000fe20000010052 */
[----:B------:R-:W-:Y:S01]  /*6150*/  SHF.L.U32 R72, R13, 0x10, RZ ;  /* 0x000000100d487819 */ /* 0x000fe200000006ff */
[----:B------:R-:W-:Y:S01]  /*6160*/  FFMA.FTZ R74, R89, R12, R14 ;  /* 0x0000000c594a7223 */ /* 0x000fe2000001000e */
[----:B------:R-:W-:Y:S01]  /*6170*/  SHF.L.U32 R13, R19, 0x10, RZ ;  /* 0x00000010130d7819 */ /* 0x000fe200000006ff */
[----:B------:R-:W-:Y:S01]  /*6180*/  FFMA.FTZ R15, R15, R16, R18 ;  /* 0x000000100f0f7223 */ /* 0x000fe20000010012 */
[----:B------:R-:W-:Y:S01]  /*6190*/  SHF.L.U32 R14, R48, 0x10, RZ ;  /* 0x00000010300e7819 */ /* 0x000fe200000006ff */
[----:B------:R-:W-:Y:S01]  /*61a0*/  IMAD.U32 R75, R68, 0x10000, RZ ;  /* 0x00010000444b7824 */ /* 0x000fe200078e00ff */
[----:B------:R-:W-:Y:S02]  /*61b0*/  PRMT R48, R48, 0x7632, R48 ;  /* 0x0000763230307816 */ /* 0x000fe40000000030 */
[----:B------:R-:W-:Y:S01]  /*61c0*/  PRMT R68, R68, 0x7632, R68 ;  /* 0x0000763244447816 */ /* 0x000fe20000000044 */
[C---:B------:R-:W-:Y:S01]  /*61d0*/  FFMA.FTZ R12, R80.reuse, R13, R15 ;  /* 0x0000000d500c7223 */ /* 0x040fe2000001000f */
[----:B------:R-:W-:Y:S01]  /*61e0*/  PRMT R19, R19, 0x7632, R19 ;  /* 0x0000763213137816 */ /* 0x000fe20000000013 */
[----:B------:R-:W-:Y:S01]  /*61f0*/  FFMA.FTZ R17, R80, R17, R81 ;  /* 0x0000001150117223 */ /* 0x000fe20000010051 */
[----:B------:R-:W-:Y:S01]  /*6200*/  SHF.L.U32 R13, R48, 0x10, RZ ;  /* 0x00000010300d7819 */ /* 0x000fe200000006ff */
[----:B------:R-:W-:Y:S01]  /*6210*/  FFMA.FTZ R83, R75, R14, R83 ;  /* 0x0000000e4b537223 */ /* 0x000fe20000010053 */
[----:B------:R-:W-:-:S02]  /*6220*/  SHF.L.U32 R68, R68, 0x10, RZ ;  /* 0x0000001044447819 */ /* 0x000fc400000006ff */
[----:B------:R-:W-:Y:S02]  /*6230*/  PRMT R14, R49, 0x7632, R14 ;  /* 0x00007632310e7816 */ /* 0x000fe4000000000e */
[----:B------:R-:W-:Y:S01]  /*6240*/  SHF.L.U32 R80, R19, 0x10, RZ ;  /* 0x0000001013507819 */ /* 0x000fe200000006ff */
[----:B------:R-:W-:Y:S01]  /*6250*/  FFMA.FTZ R48, R68, R13, R83 ;  /* 0x0000000d44307223 */ /* 0x000fe20000010053 */
[----:B------:R-:W-:Y:S02]  /*6260*/  SHF.L.U32 R16, R49, 0x10, RZ ;  /* 0x0000001031107819 */ /* 0x000fe400000006ff */
[C---:B------:R-:W-:Y:S01]  /*6270*/  PRMT R81, R69.reuse, 0x7632, R81 ;  /* 0x0000763245517816 */ /* 0x040fe20000000051 */
[----:B------:R-:W-:Y:S02]  /*6280*/  IMAD.U32 R69, R69, 0x10000, RZ ;  /* 0x0001000045457824 */ /* 0x000fe400078e00ff */
[----:B------:R-:W-:Y:S01]  /*6290*/  FFMA.FTZ R80, R89, R80, R12 ;  /* 0x0000005059507223 */ /* 0x000fe2000001000c */
[----:B------:R-:W-:-:S02]  /*62a0*/  SHF.L.U32 R18, R14, 0x10, RZ ;  /* 0x000000100e127819 */ /* 0x000fc400000006ff */
[----:B------:R-:W5:Y:S01]  /*62b0*/  LDG.E.128 R12, desc[UR6][R112.64+0x6800] ;  /* 0x00680006700c7981 */ /* 0x000f62000c1e1d00 */
[--C-:B------:R-:W-:Y:S01]  /*62c0*/  FFMA.FTZ R16, R69, R16, R48.reuse ;  /* 0x0000001045107223 */ /* 0x100fe20000010030 */
[C---:B------:R-:W-:Y:S02]  /*62d0*/  PRMT R48, R40.reuse, 0x7632, R48 ;  /* 0x0000763228307816 */ /* 0x040fe40000000030 */
[----:B------:R-:W-:Y:S02]  /*62e0*/  SHF.L.U32 R81, R81, 0x10, RZ ;  /* 0x0000001051517819 */ /* 0x000fe400000006ff */
[----:B------:R-:W-:Y:S01]  /*62f0*/  SHF.L.U32 R40, R40, 0x10, RZ ;  /* 0x0000001028287819 */ /* 0x000fe200000006ff */
[----:B------:R-:W-:Y:S01]  /*6300*/  FFMA.FTZ R72, R89, R72, R17 ;  /* 0x0000004859487223 */ /* 0x000fe20000010011 */
[----:B------:R-:W-:Y:S01]  /*6310*/  SHF.L.U32 R17, R50, 0x10, RZ ;  /* 0x0000001032117819 */ /* 0x000fe200000006ff */
[----:B------:R-:W-:Y:S01]  /*6320*/  FFMA.FTZ R19, R81, R18, R16 ;  /* 0x0000001251137223 */ /* 0x000fe20000010010 */
[----:B------:R-:W-:Y:S01]  /*6330*/  SHF.L.U32 R49, R48, 0x10, RZ ;  /* 0x0000001030317819 */ /* 0x000fe200000006ff */
[----:B------:R-:W-:-:S02]  /*6340*/  IMAD.U32 R82, R70, 0x10000, RZ ;  /* 0x0001000046527824 */ /* 0x000fc400078e00ff */
[----:B------:R-:W-:Y:S01]  /*6350*/  FFMA.FTZ R83, R75, R40, R92 ;  /* 0x000000284b537223 */ /* 0x000fe2000001005c */
[----:B------:R-:W-:Y:S02]  /*6360*/  PRMT R50, R50, 0x7632, R50 ;  /* 0x0000763232327816 */ /* 0x000fe40000000032 */
        /* <DEDUP_REMOVED lines=8> */
[----:B------:R-:W-:-:S02]  /*63f0*/  SHF.L.U32 R50, R16, 0x10, RZ ;  /* 0x0000001010327819 */ /* 0x000fc400000006ff */
[----:B------:R-:W-:Y:S01]  /*6400*/  SHF.L.U32 R41, R42, 0x10, RZ ;  /* 0x000000102a297819 */ /* 0x000fe200000006ff */
[----:B------:R-:W-:Y:S02]  /*6410*/  FFMA.FTZ R48, R70, R17, R19 ;  /* 0x0000001146307223 */ /* 0x000fe40000010013 */
[----:B------:R-:W5:Y:S01]  /*6420*/  LDG.E.128 R16, desc[UR6][R112.64+0xa000] ;  /* 0x00a0000670107981 */ /* 0x000f62000c1e1d00 */
[----:B------:R-:W-:Y:S01]  /*6430*/  FFMA.FTZ R49, R81, R50, R92 ;  /* 0x0000003251317223 */ /* 0x000fe2000001005c */
[----:B------:R-:W-:Y:S02]  /*6440*/  PRMT R42, R42, 0x7632, R42 ;  /* 0x000076322a2a7816 */ /* 0x000fe4000000002a */
[----:B------:R-:W-:Y:S01]  /*6450*/  PRMT R83, R71, 0x7632, R83 ;  /* 0x0000763247537816 */ /* 0x000fe20000000053 */
[----:B------:R-:W-:Y:S01]  /*6460*/  FFMA.FTZ R49, R82, R41, R49 ;  /* 0x0000002952317223 */ /* 0x000fe20000010031 */
[----:B------:R-:W-:Y:S01]  /*6470*/  SHF.L.U32 R40, R51, 0x10, RZ ;  /* 0x0000001033287819 */ /* 0x000fe200000006ff */
[----:B------:R-:W-:Y:S01]  /*6480*/  IMAD.U32 R71, R71, 0x10000, RZ ;  /* 0x0001000047477824 */ /* 0x000fe200078e00ff */
[----:B------:R-:W-:-:S02]  /*6490*/  SHF.L.U32 R41, R42, 0x10, RZ ;  /* 0x000000102a297819 */ /* 0x000fc400000006ff */
[----:B------:R-:W-:Y:S01]  /*64a0*/  PRMT R51, R51, 0x7632, R51 ;  /* 0x0000763233337816 */ /* 0x000fe20000000033 */
[C---:B--2---:R-:W-:Y:S01]  /*64b0*/  IMAD.U32 R92, R20.reuse, 0x10000, RZ ;  /* 0x00010000145c7824 */ /* 0x044fe200078e00ff */
[----:B------:R-:W-:Y:S01]  /*64c0*/  PRMT R50, R20, 0x7632, R50 ;  /* 0x0000763214327816 */ /* 0x000fe20000000032 */
[----:B------:R-:W-:Y:S01]  /*64d0*/  FFMA.FTZ R40, R71, R40, R48 ;  /* 0x0000002847287223 */ /* 0x000fe20000010030 */
[----:B------:R-:W-:Y:S01]  /*64e0*/  SHF.L.U32 R20, R51, 0x10, RZ ;  /* 0x0000001033147819 */ /* 0x000fe200000006ff */
[----:B------:R-:W-:Y:S01]  /*64f0*/  FFMA.FTZ R48, R70, R41, R49 ;  /* 0x0000002946307223 */ /* 0x000fe20000010031 */
[----:B------:R-:W-:Y:S01]  /*6500*/  SHF.L.U32 R83, R83, 0x10, RZ ;  /* 0x0000001053537819 */ /* 0x000fe200000006ff */
[----:B------:R-:W-:Y:S01]  /*6510*/  FFMA.FTZ R91, R75, R92, R91 ;  /* 0x0000005c4b5b7223 */ /* 0x000fe2000001005b */
[----:B------:R-:W-:Y:S02]  /*6520*/  SHF.L.U32 R42, R43, 0x10, RZ ;  /* 0x000000102b2a7819 */ /* 0x000fe400000006ff */
[----:B------:R-:W-:Y:S01]  /*6530*/  SHF.L.U32 R41, R50, 0x10, RZ ;  /* 0x0000001032297819 */ /* 0x000fe200000006ff */
[----:B------:R-:W-:Y:S01]  /*6540*/  FFMA.FTZ R89, R83, R20, R40 ;  /* 0x0000001453597223 */ /* 0x000fe20000010028 */
[C---:B---3--:R-:W-:Y:S01]  /*6550*/  IMAD.U32 R51, R4.reuse, 0x10000, RZ ;  /* 0x0001000004337824 */ /* 0x048fe200078e00ff */
[----:B------:R-:W-:Y:S01]  /*6560*/  PRMT R49, R4, 0x7632, R49 ;  /* 0x0000763204317816 */ /* 0x000fe20000000031 */
[----:B------:R-:W-:Y:S01]  /*6570*/  FFMA.FTZ R48, R71, R42, R48 ;  /* 0x0000002a47307223 */ /* 0x000fe20000010030 */
[----:B------:R-:W-:Y:S01]  /*6580*/  PRMT R20, R43, 0x7632, R20 ;  /* 0x000076322b147816 */ /* 0x000fe20000000014 */
[----:B------:R-:W-:Y:S01]  /*6590*/  FFMA.FTZ R92, R68, R41, R91 ;  /* 0x00000029445c7223 */ /* 0x000fe2000001005b */
[C---:B------:R-:W-:Y:S01]  /*65a0*/  PRMT R4, R21.reuse, 0x7632, R4 ;  /* 0x0000763215047816 */ /* 0x040fe20000000004 */
[----:B------:R-:W2:Y:S01]  /*65b0*/  LDG.E.128 R40, desc[UR6][R112.64+0xd800] ;  /* 0x00d8000670287981 */ /* 0x000ea2000c1e1d00 */
[----:B------:R-:W-:-:S02]  /*65c0*/  SHF.L.U32 R50, R21, 0x10, RZ ;  /* 0x0000001015327819 */ /* 0x000fc400000006ff */
[----:B------:R-:W-:Y:S01]  /*65d0*/  SHF.L.U32 R4, R4, 0x10, RZ ;  /* 0x0000001004047819 */ /* 0x000fe200000006ff */
        /* <DEDUP_REMOVED lines=9> */
[----:B------:R-:W-:Y:S01]  /*6670*/  SHF.L.U32 R5, R22, 0x10, RZ ;  /* 0x0000001016057819 */ /* 0x000fe200000006ff */
[----:B------:R-:W3:Y:S01]  /*6680*/  LDG.E.128 R48, desc[UR6][R112.64+0x11000] ;  /* 0x0110000670307981 */ /* 0x000ee2000c1e1d00 */
[----:B------:R-:W-:Y:S01]  /*6690*/  SHF.L.U32 R20, R4, 0x10, RZ ;  /* 0x0000001004147819 */ /* 0x000fe200000006ff */
[----:B------:R-:W-:Y:S01]  /*66a0*/  FFMA.FTZ R98, R69, R92, R98 ;  /* 0x0000005c45627223 */ /* 0x000fe20000010062 */
[----:B------:R-:W-:Y:S01]  /*66b0*/  PRMT R22, R22, 0x7632, R22 ;  /* 0x0000763216167816 */ /* 0x000fe20000000016 */
[----:B------:R-:W-:Y:S01]  /*66c0*/  FFMA.FTZ R21, R82, R5, R21 ;  /* 0x0000000552157223 */ /* 0x000fe20000010015 */
[C---:B------:R-:W-:Y:S01]  /*66d0*/  SHF.L.U32 R97, R8.reuse, 0x10, RZ ;  /* 0x0000001008617819 */ /* 0x040fe200000006ff */
[----:B------:R-:W-:Y:S01]  /*66e0*/  FFMA.FTZ R91, R81, R20, R98 ;  /* 0x00000014515b7223 */ /* 0x000fe20000010062 */
[----:B------:R-:W-:Y:S01]  /*66f0*/  PRMT R20, R8, 0x7632, R20 ;  /* 0x0000763208147816 */ /* 0x000fe20000000014 */
[----:B------:R-:W-:Y:S01]  /*6700*/  IMAD.U32 R5, R22, 0x10000, RZ ;  /* 0x0001000016057824 */ /* 0x000fe200078e00ff */
[----:B------:R-:W-:-:S02]  /*6710*/  PRMT R4, R23, 0x7632, R4 ;  /* 0x0000763217047816 */ /* 0x000fc40000000004 */
[----:B------:R-:W-:Y:S02]  /*6720*/  SHF.L.U32 R92, R23, 0x10, RZ ;  /* 0x00000010175c7819 */ /* 0x000fe400000006ff */
[C---:B------:R-:W-:Y:S02]  /*6730*/  SHF.L.U32 R23, R6.reuse, 0x10, RZ ;  /* 0x0000001006177819 */ /* 0x040fe400000006ff */
[----:B------:R-:W-:Y:S01]  /*6740*/  PRMT R8, R6, 0x7632, R8 ;  /* 0x0000763206087816 */ /* 0x000fe20000000008 */
[--C-:B------:R-:W-:Y:S01]  /*6750*/  FFMA.FTZ R97, R75, R97, R94.reuse ;  /* 0x000000614b617223 */ /* 0x100fe2000001005e */
[----:B------:R-:W-:Y:S01]  /*6760*/  SHF.L.U32 R99, R20, 0x10, RZ ;  /* 0x0000001014637819 */ /* 0x000fe200000006ff */
[----:B------:R-:W-:Y:S01]  /*6770*/  FFMA.FTZ R6, R70, R5, R21 ;  /* 0x0000000546067223 */ /* 0x000fe20000010015 */
[----:B------:R-:W-:Y:S01]  /*6780*/  SHF.L.U32 R5, R8, 0x10, RZ ;  /* 0x0000001008057819 */ /* 0x000fe200000006ff */
[----:B------:R-:W-:Y:S01]  /*6790*/  FFMA.FTZ R91, R82, R23, R91 ;  /* 0x00000017525b7223 */ /* 0x000fe2000001005b */
[C---:B------:R-:W-:Y:S01]  /*67a0*/  PRMT R94, R9.reuse, 0x7632, R94 ;  /* 0x00007632095e7816 */ /* 0x040fe2000000005e */
[----:B------:R-:W-:Y:S01]  /*67b0*/  FFMA.FTZ R100, R68, R99, R97 ;  /* 0x0000006344647223 */ /* 0x000fe20000010061 */
[----:B------:R-:W-:Y:S01]  /*67c0*/  SHF.L.U32 R98, R9, 0x10, RZ ;  /* 0x0000001009627819 */ /* 0x000fe200000006ff */
[C---:B------:R-:W-:Y:S01]  /*67d0*/  IMAD.U32 R8, R7.reuse, 0x10000, RZ ;  /* 0x0001000007087824 */ /* 0x040fe200078e00ff */
        /* <DEDUP_REMOVED lines=8> */
[----:B------:R-:W-:Y:S01]  /*6860*/  SHF.L.U32 R7, R10, 0x10, RZ ;  /* 0x000000100a077819 */ /* 0x000fe200000006ff */
[----:B------:R-:W-:Y:S01]  /*6870*/  FFMA.FTZ R9, R81, R94, R98 ;  /* 0x0000005e51097223 */ /* 0x000fe20000010062 */
[C---:B----4-:R-:W-:Y:S01]  /*6880*/  PRMT R8, R24.reuse, 0x7632, R8 ;  /* 0x0000763218087816 */ /* 0x050fe20000000008 */
[----:B------:R-:W-:Y:S01]  /*6890*/  IMAD.U32 R24, R24, 0x10000, RZ ;  /* 0x0001000018187824 */ /* 0x000fe200078e00ff */
[----:B------:R-:W-:Y:S01]  /*68a0*/  PRMT R10, R10, 0x7632, R10 ;  /* 0x000076320a0a7816 */ /* 0x000fe2000000000a */
[----:B------:R-:W-:Y:S01]  /*68b0*/  FFMA.FTZ R91, R83, R6, R5 ;  /* 0x00000006535b7223 */ /* 0x000fe20000010005 */
[----:B------:R-:W-:Y:S01]  /*68c0*/  SHF.L.U32 R5, R8, 0x10, RZ ;  /* 0x0000001008057819 */ /* 0x000fe200000006ff */
[----:B------:R-:W-:Y:S01]  /*68d0*/  FFMA.FTZ R97, R82, R7, R9 ;  /* 0x0000000752617223 */ /* 0x000fe20000010009 */
[----:B------:R-:W-:Y:S01]  /*68e0*/  FFMA.FTZ R93, R75, R24, R93 ;  /* 0x000000184b5d7223 */ /* 0x000fe2000001005d */
[----:B------:R-:W-:-:S02]  /*68f0*/  SHF.L.U32 R4, R4, 0x10, RZ ;  /* 0x0000001004047819 */ /* 0x000fc400000006ff */
[----:B------:R-:W-:Y:S01]  /*6900*/  SHF.L.U32 R9, R10, 0x10, RZ ;  /* 0x000000100a097819 */ /* 0x000fe200000006ff */
[----:B------:R-:W-:Y:S01]  /*6910*/  FFMA.FTZ R98, R68, R5, R93 ;  /* 0x0000000544627223 */ /* 0x000fe2000001005d */
[C---:B------:R-:W-:Y:S02]  /*6920*/  PRMT R8, R25.reuse, 0x7632, R8 ;  /* 0x0000763219087816 */ /* 0x040fe40000000008 */
[----:B------:R-:W-:Y:S01]  /*6930*/  SHF.L.U32 R24, R25, 0x10, RZ ;  /* 0x0000001019187819 */ /* 0x000fe200000006ff */
[----:B------:R-:W-:Y:S01]  /*6940*/  FFMA.FTZ R92, R83, R4, R92 ;  /* 0x00000004535c7223 */ /* 0x000fe2000001005c */
[----:B------:R-:W-:Y:S01]  /*6950*/  FFMA.FTZ R10, R70, R9, R97 ;  /* 0x00000009460a7223 */ /* 0x000fe20000010061 */
[----:B------:R-:W4:Y:S01]  /*6960*/  LDG.E.128 R4, desc[UR6][R112.64+0x18000] ;  /* 0x0180000670047981 */ /* 0x000f22000c1e1d00 */
[----:B------:R-:W-:Y:S01]  /*6970*/  SHF.L.U32 R94, R8, 0x10, RZ ;  /* 0x00000010085e7819 */ /* 0x000fe200000006ff */
[----:B------:R-:W-:Y:S01]  /*6980*/  FFMA.FTZ R24, R69, R24, R98 ;  /* 0x0000001845187223 */ /* 0x000fe20000010062 */
[----:B-----5:R-:W-:-:S02]  /*6990*/  SHF.L.U32 R97, R32, 0x10, RZ ;  /* 0x0000001020617819 */ /* 0x020fc400000006ff */
[----:B------:R-:W-:Y:S01]  /*69a0*/  PRMT R32, R32, 0x7632, R32 ;  /* 0x0000763220207816 */ /* 0x000fe20000000020 */
        /* <DEDUP_REMOVED lines=8> */
[----:B------:R-:W-:Y:S01]  /*6a30*/  PRMT R24, R11, 0x7632, R24 ;  /* 0x000076320b187816 */ /* 0x000fe20000000018 */
[----:B------:R-:W-:Y:S01]  /*6a40*/  FFMA.FTZ R100, R68, R97, R99 ;  /* 0x0000006144647223 */ /* 0x000fe20000010063 */
[----:B------:R-:W5:Y:S01]  /*6a50*/  LDG.E.128 R8, desc[UR6][R112.64+0x1b800] ;  /* 0x01b8000670087981 */ /* 0x000f62000c1e1d00 */
[----:B------:R-:W-:-:S02]  /*6a60*/  PRMT R32, R33, 0x7632, R32 ;  /* 0x0000763221207816 */ /* 0x000fc40000000020 */
[----:B------:R-:W-:Y:S01]  /*6a70*/  SHF.L.U32 R98, R33, 0x10, RZ ;  /* 0x0000001021627819 */ /* 0x000fe200000006ff */
[----:B------:R-:W-:Y:S01]  /*6a80*/  IMAD.U32 R25, R26, 0x10000, RZ ;  /* 0x000100001a197824 */ /* 0x000fe200078e00ff */
[----:B------:R-:W-:-:S03]  /*6a90*/  SHF.L.U32 R32, R32, 0x10, RZ ;  /* 0x0000001020207819 */ /* 0x000fc600000006ff */
[----:B------:R-:W-:Y:S01]  /*6aa0*/  FFMA.FTZ R98, R69, R98, R100 ;  /* 0x0000006245627223 */ /* 0x000fe20000010064 */
[----:B------:R-:W-:Y:S01]  /*6ab0*/  FFMA.FTZ R26, R70, R25, R93 ;  /* 0x00000019461a7223 */ /* 0x000fe2000001005d */
[----:B------:R-:W-:Y:S02]  /*6ac0*/  SHF.L.U32 R24, R24, 0x10, RZ ;  /* 0x0000001018187819 */ /* 0x000fe400000006ff */
[C---:B------:R-:W-:Y:S01]  /*6ad0*/  PRMT R25, R34.reuse, 0x7632, R25 ;  /* 0x0000763222197816 */ /* 0x040fe20000000019 */
[----:B------:R-:W-:Y:S01]  /*6ae0*/  FFMA.FTZ R93, R81, R32, R98 ;  /* 0x00000020515d7223 */ /* 0x000fe20000010062 */
[----:B------:R-:W-:Y:S01]  /*6af0*/  SHF.L.U32 R33, R34, 0x10, RZ ;  /* 0x0000001022217819 */ /* 0x000fe200000006ff */
[----:B------:R-:W-:Y:S01]  /*6b00*/  FFMA.FTZ R88, R83, R24, R94 ;  /* 0x0000001853587223 */ /* 0x000fe2000001005e */
[----:B------:R-:W-:Y:S01]  /*6b10*/  PRMT R34, R52, 0x7632, R34 ;  /* 0x0000763234227816 */ /* 0x000fe20000000022 */
[----:B------:R-:W-:Y:S01]  /*6b20*/  IMAD.U32 R25, R25, 0x10000, RZ ;  /* 0x0001000019197824 */ /* 0x000fe200078e00ff */
[----:B------:R-:W-:Y:S01]  /*6b30*/  SHF.L.U32 R24, R27, 0x10, RZ ;  /* 0x000000101b187819 */ /* 0x000fe200000006ff */
[----:B------:R-:W-:Y:S01]  /*6b40*/  FFMA.FTZ R33, R82, R33, R93 ;  /* 0x0000002152217223 */ /* 0x000fe2000001005d */
[----:B------:R-:W-:-:S03]  /*6b50*/  SHF.L.U32 R52, R52, 0x10, RZ ;  /* 0x0000001034347819 */ /* 0x000fc600000006ff */
[----:B------:R-:W-:Y:S01]  /*6b60*/  FFMA.FTZ R32, R70, R25, R33 ;  /* 0x0000001946207223 */ /* 0x000fe20000010021 */
[----:B------:R-:W-:Y:S01]  /*6b70*/  SHF.L.U32 R25, R34, 0x10, RZ ;  /* 0x0000001022197819 */ /* 0x000fe200000006ff */
[----:B------:R-:W-:Y:S01]  /*6b80*/  FFMA.FTZ R24, R71, R24, R26 ;  /* 0x0000001847187223 */ /* 0x000fe2000001001a */
[----:B------:R-:W-:Y:S01]  /*6b90*/  FFMA.FTZ R95, R75, R52, R95 ;  /* 0x000000344b5f7223 */ /* 0x000fe2000001005f */
[----:B------:R-:W-:Y:S02]  /*6ba0*/  SHF.L.U32 R26, R35, 0x10, RZ ;  /* 0x00000010231a7819 */ /* 0x000fe400000006ff */
[----:B------:R-:W-:Y:S01]  /*6bb0*/  SHF.L.U32 R34, R53, 0x10, RZ ;  /* 0x0000001035227819 */ /* 0x000fe200000006ff */
[----:B------:R-:W-:Y:S02]  /*6bc0*/  FFMA.FTZ R52, R68, R25, R95 ;  /* 0x0000001944347223 */ /* 0x000fe4000001005f */
[--C-:B------:R-:W-:Y:S01]  /*6bd0*/  FFMA.FTZ R93, R71, R26, R32.reuse ;  /* 0x0000001a475d7223 */ /* 0x100fe20000010020 */
[----:B------:R-:W-:Y:S01]  /*6be0*/  PRMT R32, R53, 0x7632, R32 ;  /* 0x0000763235207816 */ /* 0x000fe20000000020 */
[----:B------:R-:W-:Y:S01]  /*6bf0*/  FFMA.FTZ R34, R69, R34, R52 ;  /* 0x0000002245227223 */ /* 0x000fe20000010034 */
[----:B------:R-:W-:-:S02]  /*6c00*/  SHF.L.U32 R52, R60, 0x10, RZ ;  /* 0x000000103c347819 */ /* 0x000fc400000006ff */
[----:B------:R-:W-:Y:S02]  /*6c10*/  PRMT R27, R27, 0x7632, R27 ;  /* 0x000076321b1b7816 */ /* 0x000fe4000000001b */
[----:B------:R-:W-:Y:S02]  /*6c20*/  PRMT R60, R60, 0x7632, R60 ;  /* 0x000076323c3c7816 */ /* 0x000fe4000000003c */
[----:B------:R-:W-:Y:S02]  /*6c30*/  PRMT R35, R35, 0x7632, R35 ;  /* 0x0000763223237816 */ /* 0x000fe40000000023 */
[----:B------:R-:W-:Y:S01]  /*6c40*/  SHF.L.U32 R32, R32, 0x10, RZ ;  /* 0x0000001020207819 */ /* 0x000fe200000006ff */
[----:B------:R-:W-:Y:S01]  /*6c50*/  IMAD.U32 R94, R27, 0x10000, RZ ;  /* 0x000100001b5e7824 */ /* 0x000fe200078e00ff */
[----:B------:R-:W-:Y:S01]  /*6c60*/  SHF.L.U32 R26, R35, 0x10, RZ ;  /* 0x00000010231a7819 */ /* 0x000fe200000006ff */
[----:B------:R-:W-:Y:S01]  /*6c70*/  FFMA.FTZ R73, R75, R52, R73 ;  /* 0x000000344b497223 */ /* 0x000fe20000010049 */
[----:B------:R-:W-:Y:S01]  /*6c80*/  SHF.L.U32 R25, R54, 0x10, RZ ;  /* 0x0000001036197819 */ /* 0x000fe200000006ff */
[----:B------:R-:W-:-:S02]  /*6c90*/  IMAD.U32 R33, R60, 0x10000, RZ ;  /* 0x000100003c217824 */ /* 0x000fc400078e00ff */
[----:B------:R-:W-:Y:S01]  /*6ca0*/  FFMA.FTZ R27, R81, R32, R34 ;  /* 0x00000020511b7223 */ /* 0x000fe20000010022 */
[----:B------:R-:W-:Y:S01]  /*6cb0*/  PRMT R54, R54, 0x7632, R54 ;  /* 0x0000763236367816 */ /* 0x000fe20000000036 */
[C-C-:B------:R-:W-:Y:S01]  /*6cc0*/  FFMA.FTZ R94, R83.reuse, R94, R24.reuse ;  /* 0x0000005e535e7223 */ /* 0x140fe20000010018 */
[----:B------:R-:W-:Y:S01]  /*6cd0*/  FFMA.FTZ R34, R68, R33, R73 ;  /* 0x0000002144227223 */ /* 0x000fe20000010049 */
[----:B------:R-:W-:Y:S01]  /*6ce0*/  FFMA.FTZ R93, R83, R26, R93 ;  /* 0x0000001a535d7223 */ /* 0x000fe2000001005d */
[----:B------:R-:W-:Y:S01]  /*6cf0*/  FFMA.FTZ R27, R82, R25, R27 ;  /* 0x00000019521b7223 */ /* 0x000fe2000001001b */
[----:B------:R-:W-:Y:S02]  /*6d00*/  SHF.L.U32 R33, R84, 0x10, RZ ;  /* 0x0000001054217819 */ /* 0x000fe400000006ff */
[----:B------:R-:W-:Y:S02]  /*6d10*/  SHF.L.U32 R25, R54, 0x10, RZ ;  /* 0x0000001036197819 */ /* 0x000fe400000006ff */
[----:B------:R-:W-:-:S02]  /*6d20*/  PRMT R24, R61, 0x7632, R24 ;  /* 0x000076323d187816 */ /* 0x000fc40000000018 */
[----:B------:R-:W-:Y:S02]  /*6d30*/  SHF.L.U32 R26, R61, 0x10, RZ ;  /* 0x000000103d1a7819 */ /* 0x000fe400000006ff */
[----:B------:R-:W-:Y:S01]  /*6d40*/  PRMT R84, R84, 0x7632, R84 ;  /* 0x0000763254547816 */ /* 0x000fe20000000054 */
[----:B------:R-:W-:Y:S01]  /*6d50*/  FFMA.FTZ R35, R75, R33, R96 ;  /* 0x000000214b237223 */ /* 0x000fe20000010060 */
[----:B------:R-:W-:Y:S01]  /*6d60*/  FFMA.FTZ R54, R70, R25, R27 ;  /* 0x0000001946367223 */ /* 0x000fe2000001001b */
[----:B------:R-:W-:Y:S02]  /*6d70*/  IMAD.U32 R32, R24, 0x10000, RZ ;  /* 0x0001000018207824 */ /* 0x000fe400078e00ff */
[----:B------:R-:W-:Y:S01]  /*6d80*/  FFMA.FTZ R34, R69, R26, R34 ;  /* 0x0000001a45227223 */ /* 0x000fe20000010022 */
[----:B------:R-:W-:Y:S01]  /*6d90*/  SHF.L.U32 R33, R84, 0x10, RZ ;  /* 0x0000001054217819 */ /* 0x000fe200000006ff */
[----:B------:R-:W5:Y:S01]  /*6da0*/  LDG.E.128 R24, desc[UR6][R112.64+0x1f000] ;  /* 0x01f0000670187981 */ /* 0x000f62000c1e1d00 */
[----:B------:R-:W-:-:S02]  /*6db0*/  PRMT R52, R55, 0x7632, R52 ;  /* 0x0000763237347816 */ /* 0x000fc40000000034 */
[----:B------:R-:W-:Y:S01]  /*6dc0*/  SHF.L.U32 R60, R55, 0x10, RZ ;  /* 0x00000010373c7819 */ /* 0x000fe200000006ff */
[----:B------:R-:W-:Y:S01]  /*6dd0*/  FFMA.FTZ R55, R81, R32, R34 ;  /* 0x0000002051377223 */ /* 0x000fe20000010022 */
[----:B------:R-:W-:Y:S01]  /*6de0*/  FFMA.FTZ R98, R68, R33, R35 ;  /* 0x0000002144627223 */ /* 0x000fe20000010023 */
[C---:B------:R-:W-:Y:S01]  /*6df0*/  PRMT R61, R85.reuse, 0x7632, R61 ;  /* 0x00007632553d7816 */ /* 0x040fe2000000003d */
[----:B------:R-:W5:Y:S01]  /*6e00*/  LDG.E.128 R32, desc[UR6][R112.64+0x22800] ;  /* 0x0228000670207981 */ /* 0x000f62000c1e1d00 */
[----:B------:R-:W-:Y:S02]  /*6e10*/  SHF.L.U32 R84, R85, 0x10, RZ ;  /* 0x0000001055547819 */ /* 0x000fe400000006ff */
[C---:B------:R-:W-:Y:S02]  /*6e20*/  SHF.L.U32 R53, R62.reuse, 0x10, RZ ;  /* 0x000000103e357819 */ /* 0x040fe400000006ff */
[----:B------:R-:W-:Y:S01]  /*6e30*/  PRMT R62, R62, 0x7632, R62 ;  /* 0x000076323e3e7816 */ /* 0x000fe2000000003e */
[----:B------:R-:W-:Y:S01]  /*6e40*/  FFMA.FTZ R84, R69, R84, R98 ;  /* 0x0000005445547223 */ /* 0x000fe20000010062 */
[----:B------:R-:W-:Y:S01]  /*6e50*/  SHF.L.U32 R96, R61, 0x10, RZ ;  /* 0x000000103d607819 */ /* 0x000fe200000006ff */
[----:B------:R-:W-:Y:S01]  /*6e60*/  FFMA.FTZ R61, R82, R53, R55 ;  /* 0x00000035523d7223 */ /* 0x000fe20000010037 */
[----:B------:R-:W-:Y:S01]  /*6e70*/  PRMT R73, R86, 0x7632, R73 ;  /* 0x0000763256497816 */ /* 0x000fe20000000049 */
[----:B------:R-:W-:Y:S01]  /*6e80*/  IMAD.U32 R53, R62, 0x10000, RZ ;  /* 0x000100003e357824 */ /* 0x000fe200078e00ff */
[----:B------:R-:W-:Y:S01]  /*6e90*/  SHF.L.U32 R85, R86, 0x10, RZ ;  /* 0x0000001056557819 */ /* 0x000fe200000006ff */
[----:B------:R-:W-:Y:S01]  /*6ea0*/  FFMA.FTZ R95, R81, R96, R84 ;  /* 0x00000060515f7223 */ /* 0x000fe20000010054 */
[----:B------:R-:W-:Y:S01]  /*6eb0*/  FFMA.FTZ R54, R71, R60, R54 ;  /* 0x0000003c47367223 */ /* 0x000fe20000010036 */
[----:B------:R-:W-:Y:S01]  /*6ec0*/  SHF.L.U32 R52, R52, 0x10, RZ ;  /* 0x0000001034347819 */ /* 0x000fe200000006ff */
[----:B------:R-:W-:Y:S01]  /*6ed0*/  FFMA.FTZ R62, R70, R53, R61 ;  /* 0x00000035463e7223 */ /* 0x000fe2000001003d */
[----:B------:R-:W-:Y:S01]  /*6ee0*/  SHF.L.U32 R60, R63, 0x10, RZ ;  /* 0x000000103f3c7819 */ /* 0x000fe200000006ff */
[----:B------:R-:W-:Y:S01]  /*6ef0*/  FFMA.FTZ R85, R82, R85, R95 ;  /* 0x0000005552557223 */ /* 0x000fe2000001005f */
[----:B------:R-:W-:-:S02]  /*6f00*/  SHF.L.U32 R73, R73, 0x10, RZ ;  /* 0x0000001049497819 */ /* 0x000fc400000006ff */
[----:B------:R-:W-:Y:S02]  /*6f10*/  PRMT R55, R63, 0x7632, R55 ;  /* 0x000076323f377816 */ /* 0x000fe40000000037 */
[C---:B------:R-:W-:Y:S01]  /*6f20*/  SHF.L.U32 R96, R28.reuse, 0x10, RZ ;  /* 0x000000101c607819 */ /* 0x040fe200000006ff */
[----:B------:R-:W-:Y:S01]  /*6f30*/  FFMA.FTZ R84, R83, R52, R54 ;  /* 0x0000003453547223 */ /* 0x000fe20000010036 */
[----:B------:R-:W-:Y:S01]  /*6f40*/  PRMT R28, R28, 0x7632, R28 ;  /* 0x000076321c1c7816 */ /* 0x000fe2000000001c */
[----:B------:R-:W-:Y:S01]  /*6f50*/  FFMA.FTZ R60, R71, R60, R62 ;  /* 0x0000003c473c7223 */ /* 0x000fe2000001003e */
[----:B------:R-:W-:Y:S01]  /*6f60*/  SHF.L.U32 R54, R87, 0x10, RZ ;  /* 0x0000001057367819 */ /* 0x000fe200000006ff */
[----:B------:R-:W-:Y:S01]  /*6f70*/  FFMA.FTZ R62, R70, R73, R85 ;  /* 0x00000049463e7223 */ /* 0x000fe20000010055 */
[----:B------:R-:W-:Y:S02]  /*6f80*/  IMAD.U32 R52, R55, 0x10000, RZ ;  /* 0x0001000037347824 */ /* 0x000fe400078e00ff */
[----:B------:R-:W-:Y:S01]  /*6f90*/  FFMA.FTZ R61, R75, R96, R3 ;  /* 0x000000604b3d7223 */ /* 0x000fe20000010003 */
[----:B------:R-:W-:Y:S01]  /*6fa0*/  SHF.L.U32 R3, R28, 0x10, RZ ;  /* 0x000000101c037819 */ /* 0x000fe200000006ff */
[----:B------:R-:W-:Y:S01]  /*6fb0*/  FFMA.FTZ R86, R71, R54, R62 ;  /* 0x0000003647567223 */ /* 0x000fe2000001003e */
[--C-:B------:R-:W-:Y:S01]  /*6fc0*/  FFMA.FTZ R73, R83, R52, R60.reuse ;  /* 0x0000003453497223 */ /* 0x100fe2000001003c */
[C---:B------:R-:W-:Y:S01]  /*6fd0*/  SHF.L.U32 R62, R56.reuse, 0x10, RZ ;  /* 0x00000010383e7819 */ /* 0x040fe200000006ff */
[C---:B------:R-:W-:Y:S01]  /*6fe0*/  IMAD.U32 R28, R29.reuse, 0x10000, RZ ;  /* 0x000100001d1c7824 */ /* 0x040fe200078e00ff */
        /* <DEDUP_REMOVED lines=8> */
[----:B------:R-:W-:-:S02]  /*7070*/  SHF.L.U32 R56, R29, 0x10, RZ ;  /* 0x000000101d387819 */ /* 0x000fc400000006ff */
[C---:B------:R-:W-:Y:S01]  /*7080*/  SHF.L.U32 R96, R57.reuse, 0x10, RZ ;  /* 0x0000001039607819 */ /* 0x040fe200000006ff */
[----:B------:R-:W-:Y:S01]  /*7090*/  FFMA.FTZ R98, R68, R3, R61 ;  /* 0x0000000344627223 */ /* 0x000fe2000001003d */
[----:B------:R-:W-:Y:S01]  /*70a0*/  PRMT R57, R57, 0x7632, R57 ;  /* 0x0000763239397816 */ /* 0x000fe20000000039 */
[----:B------:R-:W5:Y:S01]  /*70b0*/  LDG.E.128 R60, desc[UR6][R112.64+0x29800] ;  /* 0x02980006703c7981 */ /* 0x000f62000c1e1d00 */
[----:B------:R-:W-:Y:S01]  /*70c0*/  SHF.L.U32 R28, R87, 0x10, RZ ;  /* 0x00000010571c7819 */ /* 0x000fe200000006ff */
[----:B------:R-:W-:Y:S01]  /*70d0*/  FFMA.FTZ R85, R81, R56, R74 ;  /* 0x0000003851557223 */ /* 0x000fe2000001004a */
[C---:B------:R-:W-:Y:S01]  /*70e0*/  IMAD.U32 R29, R30.reuse, 0x10000, RZ ;  /* 0x000100001e1d7824 */ /* 0x040fe200078e00ff */
[----:B------:R-:W-:Y:S01]  /*70f0*/  SHF.L.U32 R56, R57, 0x10, RZ ;  /* 0x0000001039387819 */ /* 0x000fe200000006ff */
[----:B------:R-:W-:Y:S01]  /*7100*/  FFMA.FTZ R96, R69, R96, R98 ;  /* 0x0000006045607223 */ /* 0x000fe20000010062 */
[----:B------:R-:W-:Y:S01]  /*7110*/  PRMT R30, R30, 0x7632, R30 ;  /* 0x000076321e1e7816 */ /* 0x000fe2000000001e */
[----:B------:R-:W-:Y:S01]  /*7120*/  FFMA.FTZ R3, R83, R28, R86 ;  /* 0x0000001c53037223 */ /* 0x000fe20000010056 */
[C---:B------:R-:W-:Y:S01]  /*7130*/  PRMT R74, R31.reuse, 0x7632, R74 ;  /* 0x000076321f4a7816 */ /* 0x040fe2000000004a */
[----:B------:R-:W-:Y:S01]  /*7140*/  FFMA.FTZ R85, R82, R29, R85 ;  /* 0x0000001d52557223 */ /* 0x000fe20000010055 */
[----:B------:R-:W-:Y:S01]  /*7150*/  SHF.L.U32 R28, R31, 0x10, RZ ;  /* 0x000000101f1c7819 */ /* 0x000fe200000006ff */
[----:B------:R-:W-:Y:S01]  /*7160*/  FFMA.FTZ R57, R81, R56, R96 ;  /* 0x0000003851397223 */ /* 0x000fe20000010060 */
[----:B------:R-:W-:-:S02]  /*7170*/  SHF.L.U32 R31, R58, 0x10, RZ ;  /* 0x000000103a1f7819 */ /* 0x000fc400000006ff */
[----:B------:R-:W-:Y:S01]  /*7180*/  SHF.L.U32 R29, R30, 0x10, RZ ;  /* 0x000000101e1d7819 */ /* 0x000fe200000006ff */
[C---:B------:R-:W-:Y:S01]  /*7190*/  IMAD.U32 R56, R36.reuse, 0x10000, RZ ;  /* 0x0001000024387824 */ /* 0x040fe200078e00ff */
[----:B------:R-:W-:Y:S01]  /*71a0*/  PRMT R30, R36, 0x7632, R30 ;  /* 0x00007632241e7816 */ /* 0x000fe2000000001e */
[----:B------:R-:W-:Y:S01]  /*71b0*/  FFMA.FTZ R31, R82, R31, R57 ;  /* 0x0000001f521f7223 */ /* 0x000fe20000010039 */
[----:B------:R-:W-:Y:S01]  /*71c0*/  PRMT R58, R58, 0x7632, R58 ;  /* 0x000076323a3a7816 */ /* 0x000fe2000000003a */
[----:B------:R-:W-:Y:S01]  /*71d0*/  FFMA.FTZ R36, R70, R29, R85 ;  /* 0x0000001d46247223 */ /* 0x000fe20000010055 */
[----:B------:R-:W-:Y:S01]  /*71e0*/  SHF.L.U32 R57, R30, 0x10, RZ ;  /* 0x000000101e397819 */ /* 0x000fe200000006ff */
[----:B------:R-:W-:Y:S01]  /*71f0*/  FFMA.FTZ R85, R75, R56, R72 ;  /* 0x000000384b557223 */ /* 0x000fe20000010048 */
[----:B------:R-:W-:Y:S02]  /*7200*/  SHF.L.U32 R29, R58, 0x10, RZ ;  /* 0x000000103a1d7819 */ /* 0x000fe400000006ff */
[C---:B------:R-:W-:Y:S01]  /*7210*/  PRMT R30, R37.reuse, 0x7632, R30 ;  /* 0x00007632251e7816 */ /* 0x040fe2000000001e */
[----:B------:R-:W-:Y:S01]  /*7220*/  FFMA.FTZ R72, R68, R57, R85 ;  /* 0x0000003944487223 */ /* 0x000fe20000010055 */
[----:B------:R-:W-:-:S02]  /*7230*/  SHF.L.U32 R58, R37, 0x10, RZ ;  /* 0x00000010253a7819 */ /* 0x000fc400000006ff */
[----:B------:R-:W-:-:S03]  /*7240*/  SHF.L.U32 R86, R30, 0x10, RZ ;  /* 0x000000101e567819 */ /* 0x000fc600000006ff */
[----:B------:R-:W-:Y:S01]  /*7250*/  FFMA.FTZ R58, R69, R58, R72 ;  /* 0x0000003a453a7223 */ /* 0x000fe20000010048 */
[----:B------:R-:W-:Y:S01]  /*7260*/  FFMA.FTZ R36, R71, R28, R36 ;  /* 0x0000001c47247223 */ /* 0x000fe20000010024 */
[----:B------:R-:W-:Y:S01]  /*7270*/  FFMA.FTZ R56, R70, R29, R31 ;  /* 0x0000001d46387223 */ /* 0x000fe2000001001f */
[----:B------:R-:W-:Y:S01]  /*7280*/  SHF.L.U32 R37, R38, 0x10, RZ ;  /* 0x0000001026257819 */ /* 0x000fe200000006ff */
[----:B------:R-:W5:Y:S01]  /*7290*/  LDG.E.128 R28, desc[UR6][R112.64+0x2d000] ;  /* 0x02d00006701c7981 */ /* 0x000f62000c1e1d00 */
[----:B------:R-:W-:Y:S01]  /*72a0*/  FFMA.FTZ R57, R81, R86, R58 ;  /* 0x0000005651397223 */ /* 0x000fe2000001003a */
[C---:B------:R-:W-:Y:S01]  /*72b0*/  IMAD.U32 R72, R59.reuse, 0x10000, RZ ;  /* 0x000100003b487824 */ /* 0x040fe200078e00ff */
[----:B------:R-:W-:Y:S02]  /*72c0*/  PRMT R85, R59, 0x7632, R85 ;  /* 0x000076323b557816 */ /* 0x000fe40000000055 */
[----:B------:R-:W-:Y:S01]  /*72d0*/  FFMA.FTZ R95, R82, R37, R57 ;  /* 0x00000025525f7223 */ /* 0x000fe20000010039 */
[----:B------:R-:W-:-:S02]  /*72e0*/  FFMA.FTZ R72, R71, R72, R56 ;  /* 0x0000004847487223 */ /* 0x000fc40000010038 */
[----:B------:R-:W5:Y:S01]  /*72f0*/  LDG.E.128 R56, desc[UR6][R112.64+0x30800] ;  /* 0x0308000670387981 */ /* 0x000f62000c1e1d00 */
[----:B------:R-:W-:Y:S02]  /*7300*/  PRMT R38, R38, 0x7632, R38 ;  /* 0x0000763226267816 */ /* 0x000fe40000000026 */
[----:B------:R-:W-:Y:S02]  /*7310*/  SHF.L.U32 R100, R44, 0x10, RZ ;  /* 0x000000102c647819 */ /* 0x000fe400000006ff */
[----:B------:R-:W-:Y:S02]  /*7320*/  SHF.L.U32 R87, R38, 0x10, RZ ;  /* 0x0000001026577819 */ /* 0x000fe400000006ff */
[----:B------:R-:W-:Y:S02]  /*7330*/  SHF.L.U32 R37, R64, 0x10, RZ ;  /* 0x0000001040257819 */ /* 0x000fe400000006ff */
[----:B------:R-:W-:Y:S02]  /*7340*/  PRMT R44, R44, 0x7632, R44 ;  /* 0x000076322c2c7816 */ /* 0x000fe4000000002c */
[----:B------:R-:W-:Y:S01]  /*7350*/  PRMT R38, R64, 0x7632, R38 ;  /* 0x0000763240267816 */ /* 0x000fe20000000026 */
[----:B------:R-:W-:Y:S01]  /*7360*/  FFMA.FTZ R98, R70, R87, R95 ;  /* 0x0000005746627223 */ /* 0x000fe2000001005f */
[----:B------:R-:W-:Y:S01]  /*7370*/  SHF.L.U32 R87, R44, 0x10, RZ ;  /* 0x000000102c577819 */ /* 0x000fe200000006ff */
[----:B------:R-:W-:Y:S01]  /*7380*/  IMAD.U32 R96, R39, 0x10000, RZ ;  /* 0x0001000027607824 */ /* 0x000fe200078e00ff */
[----:B------:R-:W-:Y:S01]  /*7390*/  SHF.L.U32 R38, R38, 0x10, RZ ;  /* 0x0000001026267819 */ /* 0x000fe200000006ff */
[----:B------:R-:W-:Y:S01]  /*73a0*/  FFMA.FTZ R89, R37, R100, R89 ;  /* 0x0000006425597223 */ /* 0x000fe20000010059 */
[----:B------:R-:W-:-:S02]  /*73b0*/  PRMT R86, R39, 0x7632, R86 ;  /* 0x0000763227567816 */ /* 0x000fc40000000056 */
[----:B------:R-:W-:Y:S01]  /*73c0*/  SHF.L.U32 R39, R76, 0x10, RZ ;  /* 0x000000104c277819 */ /* 0x000fe200000006ff */
[----:B------:R-:W-:Y:S01]  /*73d0*/  FFMA.FTZ R102, R38, R87, R89 ;  /* 0x0000005726667223 */ /* 0x000fe20000010059 */
[C---:B------:R-:W-:Y:S02]  /*73e0*/  PRMT R64, R45.reuse, 0x7632, R64 ;  /* 0x000076322d407816 */ /* 0x040fe40000000040 */
[----:B------:R-:W-:Y:S02]  /*73f0*/  SHF.L.U32 R100, R45, 0x10, RZ ;  /* 0x000000102d647819 */ /* 0x000fe400000006ff */
[C---:B------:R-:W-:Y:S01]  /*7400*/  PRMT R44, R65.reuse, 0x7632, R44 ;  /* 0x00007632412c7816 */ /* 0x040fe2000000002c */
[----:B------:R-:W-:Y:S02]  /*7410*/  IMAD.U32 R65, R65, 0x10000, RZ ;  /* 0x0001000041417824 */ /* 0x000fe400078e00ff */
[----:B------:R-:W-:Y:S01]  /*7420*/  FFMA.FTZ R87, R75, R39, R80 ;  /* 0x000000274b577223 */ /* 0x000fe20000010050 */
[----:B------:R-:W-:-:S02]  /*7430*/  SHF.L.U32 R64, R64, 0x10, RZ ;  /* 0x0000001040407819 */ /* 0x000fc400000006ff */
[----:B------:R-:W-:Y:S01]  /*7440*/  SHF.L.U32 R39, R44, 0x10, RZ ;  /* 0x000000102c277819 */ /* 0x000fe200000006ff */
[----:B------:R-:W-:Y:S01]  /*7450*/  FFMA.FTZ R100, R65, R100, R102 ;  /* 0x0000006441647223 */ /* 0x000fe20000010066 */
[----:B------:R-:W-:Y:S02]  /*7460*/  PRMT R76, R76, 0x7632, R76 ;  /* 0x000076324c4c7816 */ /* 0x000fe4000000004c */
[----:B------:R-:W-:Y:S01]  /*7470*/  SHF.L.U32 R89, R46, 0x10, RZ ;  /* 0x000000102e597819 */ /* 0x000fe200000006ff */
[----:B------:R-:W-:Y:S01]  /*7480*/  FFMA.FTZ R95, R39, R64, R100 ;  /* 0x00000040275f7223 */ /* 0x000fe20000010064 */
[----:B------:R-:W-:Y:S02]  /*7490*/  SHF.L.U32 R44, R66, 0x10, RZ ;  /* 0x00000010422c7819 */ /* 0x000fe400000006ff */
[----:B------:R-:W-:Y:S02]  /*74a0*/  PRMT R46, R46, 0x7632, R46 ;  /* 0x000076322e2e7816 */ /* 0x000fe4000000002e */
        /* <DEDUP_REMOVED lines=10> */
[----:B------:R-:W-:-:S02]  /*7550*/  PRMT R67, R67, 0x7632, R67 ;  /* 0x0000763243437816 */ /* 0x000fc40000000043 */
[----:B------:R-:W-:Y:S01]  /*7560*/  PRMT R47, R47, 0x7632, R47 ;  /* 0x000076322f2f7816 */ /* 0x000fe2000000002f */
[----:B------:R-:W-:Y:S01]  /*7570*/  FFMA.FTZ R68, R69, R64, R68 ;  /* 0x0000004045447223 */ /* 0x000fe20000010044 */
[C---:B------:R-:W-:Y:S02]  /*7580*/  PRMT R66, R12.reuse, 0x7632, R66 ;  /* 0x000076320c427816 */ /* 0x040fe40000000042 */
[----:B------:R-:W-:Y:S01]  /*7590*/  SHF.L.U32 R69, R12, 0x10, RZ ;  /* 0x000000100c457819 */ /* 0x000fe200000006ff */
[----:B------:R-:W-:Y:S01]  /*75a0*/  FFMA.FTZ R75, R46, R75, R87 ;  /* 0x0000004b2e4b7223 */ /* 0x000fe20000010057 */
[----:B------:R-:W-:Y:S02]  /*75b0*/  SHF.L.U32 R47, R47, 0x10, RZ ;  /* 0x000000102f2f7819 */ /* 0x000fe400000006ff */
[----:B------:R-:W-:Y:S02]  /*75c0*/  SHF.L.U32 R12, R67, 0x10, RZ ;  /* 0x00000010430c7819 */ /* 0x000fe400000006ff */
[----:B------:R-:W-:-:S03]  /*75d0*/  PRMT R77, R77, 0x7632, R77 ;  /* 0x000076324d4d7816 */ /* 0x000fc6000000004d */
[----:B------:R-:W-:Y:S01]  /*75e0*/  FFMA.FTZ R75, R12, R47, R75 ;  /* 0x0000002f0c4b7223 */ /* 0x000fe2000001004b */
[----:B------:R-:W-:Y:S01]  /*75f0*/  SHF.L.U32 R64, R77, 0x10, RZ ;  /* 0x000000104d407819 */ /* 0x000fe200000006ff */
[----:B------:R-:W-:Y:S02]  /*7600*/  IMAD.U32 R67, R66, 0x10000, RZ ;  /* 0x0001000042437824 */ /* 0x000fe400078e00ff */
[----:B------:R-:W-:Y:S01]  /*7610*/  FFMA.FTZ R69, R37, R69, R90 ;  /* 0x0000004525457223 */ /* 0x000fe2000001005a */
[----:B------:R-:W0:Y:S01]  /*7620*/  SHFL.BFLY PT, R80, R75, 0x10, 0x1f ;  /* 0x0e001f004b507f89 */ /* 0x000e2200000e0000 */
[----:B------:R-:W-:Y:S01]  /*7630*/  FFMA.FTZ R81, R81, R64, R68 ;  /* 0x0000004051517223 */ /* 0x000fe20000010044 */
[C---:B------:R-:W-:Y:S01]  /*7640*/  SHF.L.U32 R68, R13.reuse, 0x10, RZ ;  /* 0x000000100d447819 */ /* 0x040fe200000006ff */
[----:B------:R-:W-:Y:S01]  /*7650*/  FFMA.FTZ R76, R38, R67, R69 ;  /* 0x00000043264c7223 */ /* 0x000fe20000010045 */
[----:B------:R-:W-:Y:S02]  /*7660*/  PRMT R66, R13, 0x7632, R66 ;  /* 0x000076320d427816 */ /* 0x000fe40000000042 */
[----:B------:R-:W-:Y:S01]  /*7670*/  SHF.L.U32 R67, R78, 0x10, RZ ;  /* 0x000000104e437819 */ /* 0x000fe200000006ff */
[----:B------:R-:W-:Y:S01]  /*7680*/  FFMA.FTZ R68, R65, R68, R76 ;  /* 0x0000004441447223 */ /* 0x000fe2000001004c */
[----:B------:R-:W-:-:S02]  /*7690*/  SHF.L.U32 R66, R66, 0x10, RZ ;  /* 0x0000001042427819 */ /* 0x000fc400000006ff */
[----:B------:R-:W-:Y:S01]  /*76a0*/  PRMT R47, R78, 0x7632, R47 ;  /* 0x000076324e2f7816 */ /* 0x000fe2000000002f */
[C---:B------:R-:W-:Y:S01]  /*76b0*/  IMAD.U32 R78, R16.reuse, 0x10000, RZ ;  /* 0x00010000104e7824 */ /* 0x040fe200078e00ff */
[----:B------:R-:W-:Y:S01]  /*76c0*/  PRMT R76, R16, 0x7632, R76 ;  /* 0x00007632104c7816 */ /* 0x000fe2000000004c */
[----:B------:R-:W-:Y:S01]  /*76d0*/  FFMA.FTZ R67, R82, R67, R81 ;  /* 0x0000004352437223 */ /* 0x000fe20000010051 */
[----:B------:R-:W-:Y:S01]  /*76e0*/  PRMT R13, R79, 0x7632, R13 ;  /* 0x000076324f0d7816 */ /* 0x000fe2000000000d */
[----:B------:R-:W-:Y:S01]  /*76f0*/  FFMA.FTZ R77, R39, R66, R68 ;  /* 0x00000042274d7223 */ /* 0x000fe20000010044 */
[----:B------:R-:W-:Y:S02]  /*7700*/  SHF.L.U32 R64, R79, 0x10, RZ ;  /* 0x000000104f407819 */ /* 0x000fe400000006ff */
[C---:B------:R-:W-:Y:S02]  /*7710*/  PRMT R16, R14.reuse, 0x7632, R16 ;  /* 0x000076320e107816 */ /* 0x040fe40000000010 */
        /* <DEDUP_REMOVED lines=8> */
[----:B------:R-:W-:Y:S01]  /*77a0*/  FFMA.FTZ R69, R45, R16, R14 ;  /* 0x000000102d457223 */ /* 0x000fe2000001000e */
[----:B------:R-:W-:Y:S01]  /*77b0*/  IMAD.U32 R17, R15, 0x10000, RZ ;  /* 0x000100000f117824 */ /* 0x000fe200078e00ff */
[----:B------:R-:W-:Y:S02]  /*77c0*/  SHF.L.U32 R66, R66, 0x10, RZ ;  /* 0x0000001042427819 */ /* 0x000fe400000006ff */
[----:B------:R-:W-:Y:S01]  /*77d0*/  FFMA.FTZ R68, R65, R68, R76 ;  /* 0x0000004441447223 */ /* 0x000fe2000001004c */
[----:B0-----:R-:W-:Y:S01]  /*77e0*/  FADD.FTZ R14, R75, R80 ;  /* 0x000000504b0e7221 */ /* 0x001fe20000010000 */
[----:B------:R-:W-:Y:S01]  /*77f0*/  FFMA.FTZ R17, R46, R17, R69 ;  /* 0x000000112e117223 */ /* 0x000fe20000010045 */
[C---:B------:R-:W-:Y:S01]  /*7800*/  PRMT R16, R18.reuse, 0x7632, R16 ;  /* 0x0000763212107816 */ /* 0x040fe20000000010 */
[----:B------:R-:W-:Y:S01]  /*7810*/  FFMA.FTZ R75, R39, R66, R68 ;  /* 0x00000042274b7223 */ /* 0x000fe20000010044 */
[----:B------:R-:W-:-:S02]  /*7820*/  SHF.L.U32 R69, R18, 0x10, RZ ;  /* 0x0000001012457819 */ /* 0x000fc400000006ff */
[C---:B--2---:R-:W-:Y:S02]  /*7830*/  PRMT R66, R40.reuse, 0x7632, R66 ;  /* 0x0000763228427816 */ /* 0x044fe40000000042 */
[----:B------:R-:W-:Y:S02]  /*7840*/  SHF.L.U32 R40, R40, 0x10, RZ ;  /* 0x0000001028287819 */ /* 0x000fe400000006ff */
[----:B------:R-:W-:Y:S01]  /*7850*/  PRMT R15, R15, 0x7632, R15 ;  /* 0x000076320f0f7816 */ /* 0x000fe2000000000f */
[----:B------:R-:W-:Y:S02]  /*7860*/  IMAD.U32 R16, R16, 0x10000, RZ ;  /* 0x0001000010107824 */ /* 0x000fe400078e00ff */
[----:B------:R-:W-:Y:S01]  /*7870*/  FFMA.FTZ R18, R44, R69, R75 ;  /* 0x000000452c127223 */ /* 0x000fe2000001004b */
        /* <DEDUP_REMOVED lines=13> */
[C---:B---3--:R-:W-:Y:S01]  /*7950*/  PRMT R40, R48.reuse, 0x7632, R40 ;  /* 0x0000763230287816 */ /* 0x048fe20000000028 */
[----:B------:R-:W-:Y:S01]  /*7960*/  IMAD.U32 R48, R48, 0x10000, RZ ;  /* 0x0001000030307824 */ /* 0x000fe200078e00ff */
[----:B------:R-:W-:Y:S02]  /*7970*/  SHF.L.U32 R19, R19, 0x10, RZ ;  /* 0x0000001013137819 */ /* 0x000fe400000006ff */
[C---:B------:R-:W-:Y:S01]  /*7980*/  SHF.L.U32 R41, R42.reuse, 0x10, RZ ;  /* 0x000000102a297819 */ /* 0x040fe200000006ff */
[----:B------:R-:W-:Y:S01]  /*7990*/  FFMA.FTZ R69, R39, R16, R18 ;  /* 0x0000001027457223 */ /* 0x000fe20000010012 */
        /* <DEDUP_REMOVED lines=9> */
[----:B------:R-:W-:Y:S01]  /*7a30*/  SHF.L.U32 R48, R19, 0x10, RZ ;  /* 0x0000001013307819 */ /* 0x000fe200000006ff */
[--C-:B------:R-:W-:Y:S01]  /*7a40*/  FFMA.FTZ R19, R45, R42, R18.reuse ;  /* 0x0000002a2d137223 */ /* 0x100fe20000010012 */
[C---:B------:R-:W-:Y:S01]  /*7a50*/  PRMT R18, R20.reuse, 0x7632, R18 ;  /* 0x0000763214127816 */ /* 0x040fe20000000012 */
[----:B------:R-:W-:Y:S01]  /*7a60*/  FFMA.FTZ R40, R65, R40, R66 ;  /* 0x0000002841287223 */ /* 0x000fe20000010042 */
[----:B------:R-:W-:-:S02]  /*7a70*/  SHF.L.U32 R20, R20, 0x10, RZ ;  /* 0x0000001014147819 */ /* 0x000fc400000006ff */
[C---:B------:R-:W-:Y:S01]  /*7a80*/  SHF.L.U32 R41, R50.reuse, 0x10, RZ ;  /* 0x0000001032297819 */ /* 0x040fe200000006ff */
        /* <DEDUP_REMOVED lines=15> */
[----:B------:R-:W-:Y:S02]  /*7b80*/  IMAD.U32 R20, R20, 0x10000, RZ ;  /* 0x0001000014147824 */ /* 0x000fe400078e00ff */
[----:B------:R-:W-:Y:S01]  /*7b90*/  FFMA.FTZ R40, R65, R40, R42 ;  /* 0x0000002841287223 */ /* 0x000fe2000001002a */
[----:B------:R-:W-:Y:S01]  /*7ba0*/  FFMA.FTZ R17, R12, R17, R19 ;  /* 0x000000110c117223 */ /* 0x000fe20000010013 */
[----:B------:R-:W-:Y:S01]  /*7bb0*/  PRMT R18, R22, 0x7632, R18 ;  /* 0x0000763216127816 */ /* 0x000fe20000000012 */
[----:B------:R-:W-:Y:S01]  /*7bc0*/  FFMA.FTZ R21, R46, R21, R41 ;  /* 0x000000152e157223 */ /* 0x000fe20000010029 */
[----:B------:R-:W-:Y:S01]  /*7bd0*/  SHF.L.U32 R19, R22, 0x10, RZ ;  /* 0x0000001016137819 */ /* 0x000fe200000006ff */
[----:B------:R-:W-:Y:S01]  /*7be0*/  FFMA.FTZ R41, R39, R20, R40 ;  /* 0x0000001427297223 */ /* 0x000fe20000010028 */
[----:B------:R-:W-:-:S02]  /*7bf0*/  PRMT R51, R51, 0x7632, R51 ;  /* 0x0000763233337816 */ /* 0x000fc40000000033 */
[C---:B----4-:R-:W-:Y:S02]  /*7c00*/  PRMT R22, R4.reuse, 0x7632, R22 ;  /* 0x0000763204167816 */ /* 0x050fe40000000016 */
[----:B------:R-:W-:Y:S01]  /*7c10*/  SHF.L.U32 R4, R4, 0x10, RZ ;  /* 0x0000001004047819 */ /* 0x000fe200000006ff */
[----:B------:R-:W-:Y:S01]  /*7c20*/  FFMA.FTZ R20, R44, R19, R41 ;  /* 0x000000132c147223 */ /* 0x000fe20000010029 */
[----:B------:R-:W-:Y:S02]  /*7c30*/  SHF.L.U32 R18, R18, 0x10, RZ ;  /* 0x0000001012127819 */ /* 0x000fe400000006ff */
[----:B------:R-:W-:Y:S01]  /*7c40*/  SHF.L.U32 R51, R51, 0x10, RZ ;  /* 0x0000001033337819 */ /* 0x000fe200000006ff */
[----:B------:R-:W-:Y:S02]  /*7c50*/  IMAD.U32 R41, R22, 0x10000, RZ ;  /* 0x0001000016297824 */ /* 0x000fe400078e00ff */
[----:B------:R-:W-:Y:S01]  /*7c60*/  FFMA.FTZ R93, R37, R4, R93 ;  /* 0x00000004255d7223 */ /* 0x000fe2000001005d */
[----:B------:R-:W-:Y:S01]  /*7c70*/  FFMA.FTZ R19, R45, R18, R20 ;  /* 0x000000122d137223 */ /* 0x000fe20000010014 */
[C---:B------:R-:W-:Y:S01]  /*7c80*/  SHF.L.U32 R20, R5.reuse, 0x10, RZ ;  /* 0x0000001005147819 */ /* 0x040fe200000006ff */
[----:B------:R-:W-:Y:S01]  /*7c90*/  FFMA.FTZ R4, R12, R51, R21 ;  /* 0x000000330c047223 */ /* 0x000fe20000010015 */
[----:B------:R-:W-:Y:S01]  /*7ca0*/  PRMT R18, R5, 0x7632, R18 ;  /* 0x0000763205127816 */ /* 0x000fe20000000012 */
[----:B------:R-:W-:Y:S01]  /*7cb0*/  FFMA.FTZ R22, R38, R41, R93 ;  /* 0x0000002926167223 */ /* 0x000fe2000001005d */
[----:B-----5:R-:W-:-:S02]  /*7cc0*/  PRMT R21, R8, 0x7632, R21 ;  /* 0x0000763208157816 */ /* 0x020fc40000000015 */
[----:B------:R-:W-:Y:S02]  /*7cd0*/  SHF.L.U32 R8, R8, 0x10, RZ ;  /* 0x0000001008087819 */ /* 0x000fe400000006ff */
        /* <DEDUP_REMOVED lines=13> */
[----:B------:R-:W-:Y:S02]  /*7db0*/  SHF.L.U32 R20, R8, 0x10, RZ ;  /* 0x0000001008147819 */ /* 0x000fe400000006ff */
[----:B------:R-:W-:Y:S02]  /*7dc0*/  PRMT R6, R6, 0x7632, R6 ;  /* 0x0000763206067816 */ /* 0x000fe40000000006 */
[----:B------:R-:W-:Y:S01]  /*7dd0*/  SHF.L.U32 R23, R23, 0x10, RZ ;  /* 0x0000001017177819 */ /* 0x000fe200000006ff */
[----:B------:R-:W-:Y:S01]  /*7de0*/  FFMA.FTZ R8, R44, R9, R19 ;  /* 0x000000092c087223 */ /* 0x000fe20000010013 */
[--C-:B------:R-:W-:Y:S01]  /*7df0*/  FFMA.FTZ R21, R39, R20, R18.reuse ;  /* 0x0000001427157223 */ /* 0x100fe20000010012 */
[----:B------:R-:W-:Y:S01]  /*7e00*/  IMAD.U32 R6, R6, 0x10000, RZ ;  /* 0x0001000006067824 */ /* 0x000fe200078e00ff */
[----:B------:R-:W-:-:S02]  /*7e10*/  PRMT R18, R10, 0x7632, R18 ;  /* 0x000076320a127816 */ /* 0x000fc40000000012 */
[----:B------:R-:W-:Y:S01]  /*7e20*/  SHF.L.U32 R19, R10, 0x10, RZ ;  /* 0x000000100a137819 */ /* 0x000fe200000006ff */
[----:B------:R-:W-:Y:S01]  /*7e30*/  FFMA.FTZ R23, R12, R23, R5 ;  /* 0x000000170c177223 */ /* 0x000fe20000010005 */
[----:B------:R-:W-:Y:S01]  /*7e40*/  SHF.L.U32 R5, R7, 0x10, RZ ;  /* 0x0000001007057819 */ /* 0x000fe200000006ff */
[----:B------:R-:W-:Y:S01]  /*7e50*/  FFMA.FTZ R9, R45, R6, R8 ;  /* 0x000000062d097223 */ /* 0x000fe20000010008 */
[----:B------:R-:W-:Y:S01]  /*7e60*/  PRMT R7, R7, 0x7632, R7 ;  /* 0x0000763207077816 */ /* 0x000fe20000000007 */
[----:B------:R-:W-:Y:S01]  /*7e70*/  FFMA.FTZ R8, R44, R19, R21 ;  /* 0x000000132c087223 */ /* 0x000fe20000010015 */
[----:B------:R-:W-:Y:S02]  /*7e80*/  SHF.L.U32 R18, R18, 0x10, RZ ;  /* 0x0000001012127819 */ /* 0x000fe400000006ff */
[C---:B------:R-:W-:Y:S01]  /*7e90*/  PRMT R6, R11.reuse, 0x7632, R6 ;  /* 0x000076320b067816 */ /* 0x040fe20000000006 */
[----:B------:R-:W-:Y:S01]  /*7ea0*/  FFMA.FTZ R5, R46, R5, R9 ;  /* 0x000000052e057223 */ /* 0x000fe20000010009 */
[----:B------:R-:W-:Y:S01]  /*7eb0*/  SHF.L.U32 R11, R11, 0x10, RZ ;  /* 0x000000100b0b7819 */ /* 0x000fe200000006ff */
[----:B------:R-:W-:Y:S01]  /*7ec0*/  FFMA.FTZ R19, R45, R18, R8 ;  /* 0x000000122d137223 */ /* 0x000fe20000010008 */
[----:B------:R-:W-:Y:S01]  /*7ed0*/  SHF.L.U32 R7, R7, 0x10, RZ ;  /* 0x0000001007077819 */ /* 0x000fe200000006ff */
[----:B------:R-:W0:Y:S01]  /*7ee0*/  SHFL.BFLY PT, R10, R17, 0x10, 0x1f ;  /* 0x0e001f00110a7f89 */ /* 0x000e2200000e0000 */
[----:B------:R-:W-:Y:S01]  /*7ef0*/  SHF.L.U32 R9, R6, 0x10, RZ ;  /* 0x0000001006097819 */ /* 0x000fe200000006ff */
[----:B------:R-:W-:-:S02]  /*7f00*/  FFMA.FTZ R6, R46, R11, R19 ;  /* 0x0000000b2e067223 */ /* 0x000fc40000010013 */
[C---:B------:R-:W-:Y:S02]  /*7f10*/  FFMA.FTZ R7, R12.reuse, R7, R5 ;  /* 0x000000070c077223 */ /* 0x040fe40000010005 */
[----:B------:R-:W-:Y:S01]  /*7f20*/  FFMA.FTZ R9, R12, R9, R6 ;  /* 0x000000090c097223 */ /* 0x000fe20000010006 */
[----:B------:R-:W-:Y:S04]  /*7f30*/  SHFL.BFLY PT, R8, R15, 0x10, 0x1f ;  /* 0x0e001f000f087f89 */ /* 0x000fe800000e0000 */
[----:B------:R-:W1:Y:S01]  /*7f40*/  SHFL.BFLY PT, R20, R7, 0x10, 0x1f ;  /* 0x0e001f0007147f89 */ /* 0x000e6200000e0000 */
[----:B------:R-:W-:Y:S01]  /*7f50*/  FFMA.FTZ R96, R71, R96, R98 ;  /* 0x0000006047607223 */ /* 0x000fe20000010062 */
[----:B------:R-:W-:Y:S02]  /*7f60*/  IMAD.U32 R5, R86, 0x10000, RZ ;  /* 0x0001000056057824 */ /* 0x000fe400078e00ff */
[----:B------:R-:W2:Y:S04]  /*7f70*/  SHFL.BFLY PT, R22, R9, 0x10, 0x1f ;  /* 0x0e001f0009167f89 */ /* 0x000ea800000e0000 */
[----:B------:R-:W3:Y:S01]  /*7f80*/  SHFL.BFLY PT, R18, R23, 0x10, 0x1f ;  /* 0x0e001f0017127f89 */ /* 0x000ee200000e0000 */
[----:B------:R-:W-:Y:S01]  /*7f90*/  FFMA.FTZ R96, R83, R5, R96 ;  /* 0x0000000553607223 */ /* 0x000fe20000010060 */
[----:B------:R-:W-:-:S02]  /*7fa0*/  PRMT R5, R24, 0x7632, R5 ;  /* 0x0000763218057816 */ /* 0x000fc40000000005 */
[----:B------:R-:W4:Y:S01]  /*7fb0*/  SHFL.BFLY PT, R21, R14, 0x8, 0x1f ;  /* 0x0d001f000e157f89 */ /* 0x000f2200000e0000 */
[----:B------:R-:W-:Y:S02]  /*7fc0*/  SHF.L.U32 R24, R24, 0x10, RZ ;  /* 0x0000001018187819 */ /* 0x000fe400000006ff */
[----:B------:R-:W-:Y:S02]  /*7fd0*/  SHF.L.U32 R6, R13, 0x10, RZ ;  /* 0x000000100d067819 */ /* 0x000fe400000006ff */
[----:B------:R-:W-:Y:S01]  /*7fe0*/  SHF.L.U32 R11, R5, 0x10, RZ ;  /* 0x00000010050b7819 */ /* 0x000fe200000006ff */
[----:B------:R-:W-:Y:S01]  /*7ff0*/  FFMA.FTZ R73, R37, R24, R73 ;  /* 0x0000001825497223 */ /* 0x000fe20000010049 */
[C---:B------:R-:W-:Y:S02]  /*8000*/  PRMT R13, R32.reuse, 0x7632, R13 ;  /* 0x00007632200d7816 */ /* 0x040fe4000000000d */
[----:B------:R-:W-:Y:S01]  /*8010*/  SHF.L.U32 R32, R32, 0x10, RZ ;  /* 0x0000001020207819 */ /* 0x000fe200000006ff */
[----:B0-----:R-:W-:Y:S01]  /*8020*/  FADD.FTZ R17, R17, R10 ;  /* 0x0000000a11117221 */ /* 0x001fe20000010000 */
[----:B------:R-:W-:Y:S01]  /*8030*/  FFMA.FTZ R10, R38, R11, R73 ;  /* 0x0000000b260a7223 */ /* 0x000fe20000010049 */
[----:B------:R-:W-:-:S02]  /*8040*/  SHF.L.U32 R13, R13, 0x10, RZ ;  /* 0x000000100d0d7819 */ /* 0x000fc400000006ff */
[----:B------:R-:W-:Y:S01]  /*8050*/  FFMA.FTZ R11, R37, R32, R3 ;  /* 0x00000020250b7223 */ /* 0x000fe20000010003 */
[----:B-1----:R-:W-:Y:S01]  /*8060*/  FADD.FTZ R3, R7, R20 ;  /* 0x0000001407037221 */ /* 0x002fe20000010000 */
[----:B------:R-:W-:Y:S01]  /*8070*/  FADD.FTZ R15, R15, R8 ;  /* 0x000000080f0f7221 */ /* 0x000fe20000010000 */
[C---:B------:R-:W-:Y:S01]  /*8080*/  SHF.L.U32 R20, R33.reuse, 0x10, RZ ;  /* 0x0000001021147819 */ /* 0x040fe200000006ff */
[----:B------:R-:W-:Y:S01]  /*8090*/  FFMA.FTZ R24, R38, R13, R11 ;  /* 0x0000000d26187223 */ /* 0x000fe2000001000b */
[----:B------:R-:W-:Y:S01]  /*80a0*/  PRMT R13, R33, 0x7632, R13 ;  /* 0x00007632210d7816 */ /* 0x000fe2000000000d */
[C---:B------:R-:W-:Y:S01]  /*80b0*/  IMAD.U32 R8, R25.reuse, 0x10000, RZ ;  /* 0x0001000019087824 */ /* 0x040fe200078e00ff */
[----:B------:R-:W-:Y:S01]  /*80c0*/  PRMT R25, R25, 0x7632, R25 ;  /* 0x0000763219197816 */ /* 0x000fe20000000019 */
[----:B--2---:R-:W-:Y:S01]  /*80d0*/  FADD.FTZ R7, R9, R22 ;  /* 0x0000001609077221 */ /* 0x004fe20000010000 */
[----:B---3--:R-:W-:Y:S01]  /*80e0*/  FADD.FTZ R5, R23, R18 ;  /* 0x0000001217057221 */ /* 0x008fe20000010000 */
[----:B------:R-:W-:Y:S01]  /*80f0*/  SHF.L.U32 R22, R13, 0x10, RZ ;  /* 0x000000100d167819 */ /* 0x000fe200000006ff */
[C---:B------:R-:W-:Y:S01]  /*8100*/  FFMA.FTZ R18, R65.reuse, R8, R10 ;  /* 0x0000000841127223 */ /* 0x040fe2000001000a */
[----:B------:R-:W-:Y:S01]  /*8110*/  FFMA.FTZ R23, R65, R20, R24 ;  /* 0x0000001441177223 */ /* 0x000fe20000010018 */
[----:B------:R-:W-:Y:S01]  /*8120*/  SHF.L.U32 R8, R25, 0x10, RZ ;  /* 0x0000001019087819 */ /* 0x000fe200000006ff */
[----:B----4-:R-:W-:Y:S01]  /*8130*/  FADD.FTZ R14, R14, R21 ;  /* 0x000000150e0e7221 */ /* 0x010fe20000010000 */
[C---:B------:R-:W-:Y:S01]  /*8140*/  PRMT R19, R34.reuse, 0x7632, R19 ;  /* 0x0000763222137816 */ /* 0x040fe20000000013 */
[C---:B------:R-:W-:Y:S01]  /*8150*/  FFMA.FTZ R22, R39.reuse, R22, R23 ;  /* 0x0000001627167223 */ /* 0x040fe20000010017 */
        /* <DEDUP_REMOVED lines=17> */
[----:B------:R-:W-:-:S02]  /*8270*/  SHF.L.U32 R13, R13, 0x10, RZ ;  /* 0x000000100d0d7819 */ /* 0x000fc400000006ff */
[C---:B------:R-:W-:Y:S01]  /*8280*/  PRMT R11, R60.reuse, 0x7632, R11 ;  /* 0x000076323c0b7816 */ /* 0x040fe2000000000b */
[----:B------:R-:W-:Y:S01]  /*8290*/  FFMA.FTZ R72, R83, R85, R72 ;  /* 0x0000005553487223 */ /* 0x000fe20000010048 */
[----:B------:R-:W-:Y:S01]  /*82a0*/  SHF.L.U32 R60, R60, 0x10, RZ ;  /* 0x000000103c3c7819 */ /* 0x000fe200000006ff */
[----:B------:R-:W-:Y:S01]  /*82b0*/  FFMA.FTZ R9, R45, R8, R18 ;  /* 0x000000082d097223 */ /* 0x000fe20000010012 */
[C---:B------:R-:W-:Y:S01]  /*82c0*/  FFMA.FTZ R18, R38.reuse, R13, R19 ;  /* 0x0000000d26127223 */ /* 0x040fe20000010013 */
[----:B------:R-:W-:Y:S02]  /*82d0*/  SHF.L.U32 R11, R11, 0x10, RZ ;  /* 0x000000100b0b7819 */ /* 0x000fe400000006ff */
[----:B------:R-:W-:Y:S01]  /*82e0*/  SHF.L.U32 R8, R53, 0x10, RZ ;  /* 0x0000001035087819 */ /* 0x000fe200000006ff */
[----:B------:R-:W-:Y:S01]  /*82f0*/  FFMA.FTZ R13, R37, R60, R72 ;  /* 0x0000003c250d7223 */ /* 0x000fe20000010048 */
[----:B------:R-:W-:Y:S02]  /*8300*/  PRMT R53, R53, 0x7632, R53 ;  /* 0x0000763235357816 */ /* 0x000fe40000000035 */
[C---:B------:R-:W-:Y:S01]  /*8310*/  PRMT R19, R61.reuse, 0x7632, R19 ;  /* 0x000076323d137816 */ /* 0x040fe20000000013 */
[----:B------:R-:W-:Y:S01]  /*8320*/  FFMA.FTZ R26, R38, R11, R13 ;  /* 0x0000000b261a7223 */ /* 0x000fe2000001000d */
[----:B------:R-:W-:Y:S01]  /*8330*/  SHF.L.U32 R22, R61, 0x10, RZ ;  /* 0x000000103d167819 */ /* 0x000fe200000006ff */
[----:B------:R-:W-:Y:S01]  /*8340*/  FFMA.FTZ R18, R65, R8, R18 ;  /* 0x0000000841127223 */ /* 0x000fe20000010012 */
[----:B------:R-:W-:Y:S01]  /*8350*/  IMAD.U32 R8, R53, 0x10000, RZ ;  /* 0x0001000035087824 */ /* 0x000fe200078e00ff */
[----:B------:R-:W-:-:S02]  /*8360*/  SHF.L.U32 R24, R19, 0x10, RZ ;  /* 0x0000001013187819 */ /* 0x000fc400000006ff */
[----:B------:R-:W-:Y:S01]  /*8370*/  FFMA.FTZ R23, R65, R22, R26 ;  /* 0x0000001641177223 */ /* 0x000fe2000001001a */
[----:B------:R-:W-:Y:S01]  /*8380*/  PRMT R10, R27, 0x7632, R10 ;  /* 0x000076321b0a7816 */ /* 0x000fe2000000000a */
[--C-:B------:R-:W-:Y:S01]  /*8390*/  FFMA.FTZ R19, R39, R8, R18.reuse ;  /* 0x0000000827137223 */ /* 0x100fe20000010012 */
[----:B------:R-:W-:Y:S01]  /*83a0*/  IMAD.U32 R27, R27, 0x10000, RZ ;  /* 0x000100001b1b7824 */ /* 0x000fe200078e00ff */
[C---:B------:R-:W-:Y:S01]  /*83b0*/  PRMT R18, R62.reuse, 0x7632, R18 ;  /* 0x000076323e127816 */ /* 0x040fe20000000012 */
[----:B------:R-:W-:Y:S01]  /*83c0*/  FFMA.FTZ R24, R39, R24, R23 ;  /* 0x0000001827187223 */ /* 0x000fe20000010017 */
[----:B------:R-:W-:Y:S02]  /*83d0*/  SHF.L.U32 R21, R62, 0x10, RZ ;  /* 0x000000103e157819 */ /* 0x000fe400000006ff */
[----:B------:R-:W-:Y:S01]  /*83e0*/  SHF.L.U32 R11, R54, 0x10, RZ ;  /* 0x00000010360b7819 */ /* 0x000fe200000006ff */
[----:B------:R-:W-:Y:S02]  /*83f0*/  IMAD.U32 R47, R47, 0x10000, RZ ;  /* 0x000100002f2f7824 */ /* 0x000fe400078e00ff */
[----:B------:R-:W-:Y:S01]  /*8400*/  FFMA.FTZ R27, R46, R27, R9 ;  /* 0x0000001b2e1b7223 */ /* 0x000fe20000010009 */
[----:B------:R-:W-:Y:S01]  /*8410*/  SHF.L.U32 R9, R10, 0x10, RZ ;  /* 0x000000100a097819 */ /* 0x000fe200000006ff */
[----:B------:R-:W-:-:S02]  /*8420*/  IMAD.U32 R18, R18, 0x10000, RZ ;  /* 0x0001000012127824 */ /* 0x000fc400078e00ff */
[----:B------:R-:W-:Y:S01]  /*8430*/  FFMA.FTZ R21, R44, R21, R24 ;  /* 0x000000152c157223 */ /* 0x000fe20000010018 */
[----:B------:R-:W-:Y:S01]  /*8440*/  PRMT R10, R54, 0x7632, R10 ;  /* 0x00007632360a7816 */ /* 0x000fe2000000000a */
[----:B------:R-:W-:Y:S01]  /*8450*/  FFMA.FTZ R8, R44, R11, R19 ;  /* 0x0000000b2c087223 */ /* 0x000fe20000010013 */
[----:B------:R-:W-:Y:S01]  /*8460*/  FFMA.FTZ R70, R70, R47, R67 ;  /* 0x0000002f46467223 */ /* 0x000fe20000010043 */
[C---:B------:R-:W-:Y:S01]  /*8470*/  PRMT R22, R28.reuse, 0x7632, R22 ;  /* 0x000076321c167816 */ /* 0x040fe20000000016 */
[----:B------:R-:W-:Y:S01]  /*8480*/  FFMA.FTZ R18, R45, R18, R21 ;  /* 0x000000122d127223 */ /* 0x000fe20000010015 */
[----:B------:R-:W-:Y:S02]  /*8490*/  SHF.L.U32 R19, R63, 0x10, RZ ;  /* 0x000000103f137819 */ /* 0x000fe400000006ff */
[----:B------:R-:W-:Y:S02]  /*84a0*/  SHF.L.U32 R28, R28, 0x10, RZ ;  /* 0x000000101c1c7819 */ /* 0x000fe400000006ff */
        /* <DEDUP_REMOVED lines=11> */
[C---:B------:R-:W-:Y:S01]  /*8560*/  SHF.L.U32 R8, R29.reuse, 0x10, RZ ;  /* 0x000000101d087819 */ /* 0x040fe200000006ff */
[----:B------:R-:W-:Y:S01]  /*8570*/  FFMA.FTZ R10, R38, R21, R23 ;  /* 0x00000015260a7223 */ /* 0x000fe20000010017 */
[----:B------:R-:W-:Y:S01]  /*8580*/  PRMT R29, R29, 0x7632, R29 ;  /* 0x000076321d1d7816 */ /* 0x000fe2000000001d */
[----:B------:R-:W-:Y:S01]  /*8590*/  FFMA.FTZ R11, R46, R55, R11 ;  /* 0x000000372e0b7223 */ /* 0x000fe2000001000b */
[----:B------:R-:W-:Y:S01]  /*85a0*/  SHF.L.U32 R19, R19, 0x10, RZ ;  /* 0x0000001013137819 */ /* 0x000fe200000006ff */
[----:B------:R-:W-:Y:S02]  /*85b0*/  IMAD.U32 R13, R13, 0x10000, RZ ;  /* 0x000100000d0d7824 */ /* 0x000fe400078e00ff */
[----:B------:R-:W-:Y:S01]  /*85c0*/  FFMA.FTZ R37, R37, R56, R6 ;  /* 0x0000003825257223 */ /* 0x000fe20000010006 */
[----:B------:R-:W-:Y:S01]  /*85d0*/  SHF.L.U32 R6, R29, 0x10, RZ ;  /* 0x000000101d067819 */ /* 0x000fe200000006ff */
[----:B------:R-:W-:Y:S01]  /*85e0*/  FFMA.FTZ R22, R65, R8, R10 ;  /* 0x0000000841167223 */ /* 0x000fe2000001000a */
[C---:B------:R-:W-:Y:S01]  /*85f0*/  PRMT R21, R57.reuse, 0x7632, R21 ;  /* 0x0000763239157816 */ /* 0x040fe20000000015 */
[----:B------:R-:W-:Y:S01]  /*8600*/  FFMA.FTZ R11, R12, R13, R11 ;  /* 0x0000000d0c0b7223 */ /* 0x000fe2000001000b */
[----:B------:R-:W-:Y:S01]  /*8610*/  FFMA.FTZ R38, R38, R19, R37 ;  /* 0x0000001326267223 */ /* 0x000fe20000010025 */
[----:B------:R-:W-:Y:S01]  /*8620*/  IMAD.U32 R24, R57, 0x10000, RZ ;  /* 0x0001000039187824 */ /* 0x000fe200078e00ff */
[C---:B------:R-:W-:Y:S01]  /*8630*/  PRMT R8, R30.reuse, 0x7632, R8 ;  /* 0x000076321e087816 */ /* 0x040fe20000000008 */
[----:B------:R-:W-:Y:S01]  /*8640*/  FFMA.FTZ R19, R39, R6, R22 ;  /* 0x0000000627137223 */ /* 0x000fe20000010016 */
[----:B------:R-:W-:Y:S01]  /*8650*/  SHF.L.U32 R13, R30, 0x10, RZ ;  /* 0x000000101e0d7819 */ /* 0x000fe200000006ff */
[----:B------:R-:W-:Y:S01]  /*8660*/  FFMA.FTZ R24, R65, R24, R38 ;  /* 0x0000001841187223 */ /* 0x000fe20000010026 */
[----:B------:R-:W-:-:S02]  /*8670*/  SHF.L.U32 R22, R21, 0x10, RZ ;  /* 0x0000001015167819 */ /* 0x000fc400000006ff */
[----:B------:R-:W-:Y:S01]  /*8680*/  SHF.L.U32 R8, R8, 0x10, RZ ;  /* 0x0000001008087819 */ /* 0x000fe200000006ff */
[--C-:B------:R-:W-:Y:S01]  /*8690*/  FFMA.FTZ R6, R44, R13, R19.reuse ;  /* 0x0000000d2c067223 */ /* 0x100fe20000010013 */
[C---:B------:R-:W-:Y:S01]  /*86a0*/  PRMT R19, R58.reuse, 0x7632, R19 ;  /* 0x000076323a137816 */ /* 0x040fe20000000013 */
[----:B------:R-:W-:Y:S02]  /*86b0*/  IMAD.U32 R21, R58, 0x10000, RZ ;  /* 0x000100003a157824 */ /* 0x000fe400078e00ff */
[----:B------:R-:W-:Y:S01]  /*86c0*/  FFMA.FTZ R39, R39, R22, R24 ;  /* 0x0000001627277223 */ /* 0x000fe20000010018 */
[----:B------:R-:W-:Y:S01]  /*86d0*/  FFMA.FTZ R13, R45, R8, R6 ;  /* 0x000000082d0d7223 */ /* 0x000fe20000010006 */
[----:B------:R-:W-:Y:S02]  /*86e0*/  SHF.L.U32 R6, R19, 0x10, RZ ;  /* 0x0000001013067819 */ /* 0x000fe400000006ff */
[C---:B------:R-:W-:Y:S01]  /*86f0*/  PRMT R10, R31.reuse, 0x7632, R10 ;  /* 0x000076321f0a7816 */ /* 0x040fe2000000000a */
[----:B------:R-:W-:Y:S01]  /*8700*/  FFMA.FTZ R44, R44, R21, R39 ;  /* 0x000000152c2c7223 */ /* 0x000fe20000010027 */
[----:B------:R-:W-:-:S02]  /*8710*/  SHF.L.U32 R31, R31, 0x10, RZ ;  /* 0x000000101f1f7819 */ /* 0x000fc400000006ff */
[----:B------:R-:W-:Y:S01]  /*8720*/  PRMT R8, R59, 0x7632, R8 ;  /* 0x000076323b087816 */ /* 0x000fe20000000008 */
[----:B------:R-:W-:Y:S01]  /*8730*/  FFMA.FTZ R45, R45, R6, R44 ;  /* 0x000000062d2d7223 */ /* 0x000fe2000001002c */
[----:B------:R-:W-:Y:S02]  /*8740*/  PRMT R35, R35, 0x7632, R35 ;  /* 0x0000763223237816 */ /* 0x000fe40000000023 */
        /* <DEDUP_REMOVED lines=9> */
[C---:B------:R-:W-:Y:S01]  /*87e0*/  FFMA.FTZ R20, R12.reuse, R35, R20 ;  /* 0x000000230c147223 */ /* 0x040fe20000010014 */
[C---:B------:R-:W-:Y:S01]  /*87f0*/  FFMA.FTZ R18, R12.reuse, R63, R18 ;  /* 0x0000003f0c127223 */ /* 0x040fe20000010012 */
[C---:B------:R-:W-:Y:S01]  /*8800*/  FFMA.FTZ R13, R12.reuse, R13, R31 ;  /* 0x0000000d0c0d7223 */ /* 0x040fe2000001001f */
        /* <DEDUP_REMOVED lines=99> */
[----:B------:R-:W-:Y:S01]  /*8e40*/  LOP3.LUT P0, RZ, R2, 0x1f, RZ, 0xc0, !PT ;  /* 0x0000001f02ff7812 */ /* 0x000fe2000780c0ff */
        /* <DEDUP_REMOVED lines=67> */
[----:B------:R-:W-:-:S03]  /*9280*/  FADD.FTZ R41, R40, R41 ;  /* 0x0000002928297221 */ /* 0x000fc60000010000 */
[----:B------:R-:W0:Y:S01]  /*9290*/  LDS.128 R48, [UR4+0xc0] ;  /* 0x0000c004ff307984 */ /* 0x000e220008000c00 */
[----:B--2---:R-:W-:Y:S01]  /*92a0*/  FADD.FTZ R36, RZ, R36 ;  /* 0x00000024ff247221 */ /* 0x004fe20000010000 */
[----:B------:R-:W-:Y:S02]  /*92b0*/  FADD.FTZ R42, R41, R42 ;  /* 0x0000002a292a7221 */ /* 0x000fe40000010000 */
[----:B------:R-:W2:Y:S01]  /*92c0*/  LDS.128 R44, [UR4+0xd0] ;  /* 0x0000d004ff2c7984 */ /* 0x000ea20008000c00 */
[----:B---3--:R-:W-:Y:S01]  /*92d0*/  FADD.FTZ R28, RZ, R28 ;  /* 0x0000001cff1c7221 */ /* 0x008fe20000010000 */
[----:B------:R-:W-:Y:S01]  /*92e0*/  FADD.FTZ R37, R36, R37 ;  /* 0x0000002524257221 */ /* 0x000fe20000010000 */
[----:B------:R-:W-:Y:S01]  /*92f0*/  FADD.FTZ R57, R42, R43 ;  /* 0x0000002b2a397221 */ /* 0x000fe20000010000 */
[----:B----4-:R-:W-:Y:S01]  /*9300*/  FADD.FTZ R4, RZ, R4 ;  /* 0x00000004ff047221 */ /* 0x010fe20000010000 */
[----:B------:R-:W3:Y:S01]  /*9310*/  LDS.128 R40, [UR4+0xa0] ;  /* 0x0000a004ff287984 */ /* 0x000ee20008000c00 */
[----:B------:R-:W-:Y:S01]  /*9320*/  FADD.FTZ R29, R28, R29 ;  /* 0x0000001d1c1d7221 */ /* 0x000fe20000010000 */
[----:B-----5:R-:W-:Y:S01]  /*9330*/  FADD.FTZ R8, RZ, R8 ;  /* 0x00000008ff087221 */ /* 0x020fe20000010000 */
        /* <DEDUP_REMOVED lines=28> */
[----:B------:R-:W-:Y:S01]  /*9500*/  FADD.FTZ R48, RZ, R48 ;  /* 0x00000030ff307221 */ /* 0x000fe20000010000 */
        /* <DEDUP_REMOVED lines=15> */
[----:B------:R-:W-:Y:S01]  /*9600*/  FADD.FTZ R47, R46, R47 ;  /* 0x0000002f2e2f7221 */ /* 0x000fe20000010000 */
[----:B------:R-:W-:-:S02]  /*9610*/  FADD.FTZ R42, R41, R42 ;  /* 0x0000002a292a7221 */ /* 0x000fc40000010000 */
[----:B------:R0:W-:Y:S02]  /*9620*/  STG.E desc[UR6][R2.64+0x600], R39 ;  /* 0x0006002702007986 */ /* 0x0001e4000c101906 */
[----:B------:R-:W-:Y:S02]  /*9630*/  FADD.FTZ R43, R42, R43 ;  /* 0x0000002b2a2b7221 */ /* 0x000fe40000010000 */
        /* <DEDUP_REMOVED lines=12> */
.L_x_7:
[----:B------:R-:W-:Y:S05]  /*9700*/  BSYNC B0 ;  /* 0x0000000000007941 */ /* 0x000fea0003800000 */
.L_x_6:
[----:B------:R-:W-:Y:S01]  /*9710*/  PREEXIT ;  /* 0x000000000000782d */ /* 0x000fe20000000000 */
[----:B------:R-:W-:Y:S05]  /*9720*/  EXIT ;  /* 0x000000000000794d */ /* 0x000fea0003800000 */
.L_x_8:
        /* <DEDUP_REMOVED lines=13> */
.L_x_102:


//--------------------- .text._Z31router_gemm_kernel_float_outputI13__nv_bfloat16Li128ELi8ELi13ELi384ELi7168EEvPfPKT_S4_ --------------------------
	.section	.text._Z31router_gemm_kernel_float_outputI13__nv_bfloat16Li128ELi8ELi13ELi384ELi7168EEvPfPKT_S4_,"ax",@progbits
	.align	128
        .global         _Z31router_gemm_kernel_float_outputI13__nv_bfloat16Li128ELi8ELi13ELi384ELi7168EEvPfPKT_S4_
        .type           _Z31router_gemm_kernel_float_outputI13__nv_bfloat16Li128ELi8ELi13ELi384ELi7168EEvPfPKT_S4_,@function
        .size           _Z31router_gemm_kernel_float_outputI13__nv_bfloat16Li128ELi8ELi13ELi384ELi7168EEvPfPKT_S4_,(.L_x_103 - _Z31router_gemm_kernel_float_outputI13__nv_bfloat16Li128ELi8ELi13ELi384ELi7168EEvPfPKT_S4_)
        .other          _Z31router_gemm_kernel_float_outputI13__nv_bfloat16Li128ELi8ELi13ELi384ELi7168EEvPfPKT_S4_,@"STO_CUDA_ENTRY STV_DEFAULT"
_Z31router_gemm_kernel_float_outputI13__nv_bfloat16Li128ELi8ELi13ELi384ELi7168EEvPfPKT_S4_:
.text._Z31router_gemm_kernel_float_outputI13__nv_bfloat16Li128ELi8ELi13ELi384ELi7168EEvPfPKT_S4_:
        /* <DEDUP_REMOVED lines=39> */
[C---:B------:R-:W-:Y:S01]  /*0270*/  SHF.L.U32 R40, R41.reuse, 0x10, RZ ;  /* 0x0000001029287819 */ /* 0x040fe200000006ff */
[----:B---3--:R-:W-:Y:S01]  /*0280*/  IMAD.U32 R46, R36, 0x10000, RZ ;  /* 0x00010000242e7824 */ /* 0x008fe200078e00ff */
[----:B------:R-:W-:Y:S01]  /*0290*/  PRMT R41, R41, 0x7632, R41 ;  /* 0x0000763229297816 */ /* 0x000fe20000000029 */
[----:B------:R-:W-:Y:S01]  /*02a0*/  FFMA.FTZ R44, R84, R3, R45 ;  /* 0x00000003542c7223 */ /* 0x000fe2000001002d */
[----:B------:R-:W-:Y:S02]  /*02b0*/  PRMT R3, R36, 0x7632, R3 ;  /* 0x0000763224037816 */ /* 0x000fe40000000003 */
[C---:B------:R-:W-:Y:S02]  /*02c0*/  SHF.L.U32 R81, R69.reuse, 0x10, RZ ;  /* 0x0000001045517819 */ /* 0x040fe400000006ff */
[----:B------:R-:W-:Y:S02]  /*02d0*/  PRMT R83, R69, 0x7632, R83 ;  /* 0x0000763245537816 */ /* 0x000fe40000000053 */
[----:B------:R-:W-:Y:S01]  /*02e0*/  SHF.L.U32 R36, R41, 0x10, RZ ;  /* 0x0000001029247819 */ /* 0x000fe200000006ff */
[----:B------:R-:W-:Y:S01]  /*02f0*/  FFMA.FTZ R41, R85, R46, RZ ;  /* 0x0000002e55297223 */ /* 0x000fe200000100ff */
[----:B------:R-:W-:Y:S01]  /*0300*/  SHF.L.U32 R3, R3, 0x10, RZ ;  /* 0x0000001003037819 */ /* 0x000fe200000006ff */
[----:B------:R-:W-:Y:S01]  /*0310*/  FFMA.FTZ R40, R81, R40, R44 ;  /* 0x0000002851287223 */ /* 0x000fe2000001002c */
[----:B------:R-:W-:Y:S01]  /*0320*/  SHF.L.U32 R83, R83, 0x10, RZ ;  /* 0x0000001053537819 */ /* 0x000fe200000006ff */
[----:B------:R-:W2:Y:S01]  /*0330*/  LDG.E.128 R44, desc[UR6][R92.64+0x7800] ;  /* 0x007800065c2c7981 */ /* 0x000ea2000c1e1d00 */
[----:B------:R-:W-:Y:S01]  /*0340*/  SHF.L.U32 R79, R70, 0x10, RZ ;  /* 0x00000010464f7819 */ /* 0x000fe200000006ff */
[----:B------:R-:W-:Y:S01]  /*0350*/  FFMA.FTZ R76, R84, R3, R41 ;  /* 0x00000003544c7223 */ /* 0x000fe20000010029 */
[C---:B------:R-:W-:Y:S01]  /*0360*/  PRMT R3, R42.reuse, 0x7632, R3 ;  /* 0x000076322a037816 */ /* 0x040fe20000000003 */
[----:B------:R-:W-:Y:S01]  /*0370*/  FFMA.FTZ R36, R83, R36, R40 ;  /* 0x0000002453247223 */ /* 0x000fe20000010028 */
[----:B------:R-:W-:Y:S01]  /*0380*/  IMAD.U32 R42, R42, 0x10000, RZ ;  /* 0x000100002a2a7824 */ /* 0x000fe200078e00ff */
        /* <DEDUP_REMOVED lines=15> */
[--C-:B------:R-:W-:Y:S01]  /*0480*/  FFMA.FTZ R41, R79, R42, R36.reuse ;  /* 0x0000002a4f297223 */ /* 0x100fe20000010024 */
[----:B------:R-:W-:Y:S01]  /*0490*/  PRMT R36, R43, 0x7632, R36 ;  /* 0x000076322b247816 */ /* 0x000fe20000000024 */
[----:B------:R-:W-:-:S02]  /*04a0*/  FFMA.FTZ R38, R77, R38, R40 ;  /* 0x000000264d267223 */ /* 0x000fc40000010028 */
[----:B------:R-:W-:Y:S02]  /*04b0*/  FFMA.FTZ R70, R78, R37, R41 ;  /* 0x000000254e467223 */ /* 0x000fe40000010029 */
[----:B------:R-:W3:Y:S01]  /*04c0*/  LDG.E.128 R40, desc[UR6][R92.64+0xb000] ;  /* 0x00b000065c287981 */ /* 0x000ee2000c1e1d00 */
[----:B------:R-:W-:Y:S02]  /*04d0*/  SHF.L.U32 R68, R39, 0x10, RZ ;  /* 0x0000001027447819 */ /* 0x000fe400000006ff */
[----:B------:R-:W-:Y:S02]  /*04e0*/  PRMT R3, R71, 0x7632, R3 ;  /* 0x0000763247037816 */ /* 0x000fe40000000003 */
[----:B------:R-:W-:Y:S01]  /*04f0*/  PRMT R39, R39, 0x7632, R39 ;  /* 0x0000763227277816 */ /* 0x000fe20000000027 */
[----:B------:R-:W-:Y:S01]  /*0500*/  FFMA.FTZ R37, R77, R68, R70 ;  /* 0x000000444d257223 */ /* 0x000fe20000010046 */
[----:B------:R-:W-:Y:S01]  /*0510*/  IMAD.U32 R36, R36, 0x10000, RZ ;  /* 0x0001000024247824 */ /* 0x000fe200078e00ff */
[----:B------:R-:W-:-:S02]  /*0520*/  SHF.L.U32 R3, R3, 0x10, RZ ;  /* 0x0000001003037819 */ /* 0x000fc400000006ff */
[----:B------:R-:W-:-:S03]  /*0530*/  SHF.L.U32 R76, R39, 0x10, RZ ;  /* 0x00000010274c7819 */ /* 0x000fc600000006ff */
[C---:B------:R-:W-:Y:S02]  /*0540*/  FFMA.FTZ R82, R3.reuse, R36, R38 ;  /* 0x0000002403527223 */ /* 0x040fe40000010026 */
[----:B------:R-:W-:Y:S02]  /*0550*/  FFMA.FTZ R76, R3, R76, R37 ;  /* 0x0000004c034c7223 */ /* 0x000fe40000010025 */
[----:B------:R-:W5:Y:S01]  /*0560*/  LDG.E.128 R36, desc[UR6][R92.64+0xe800] ;  /* 0x00e800065c247981 */ /* 0x000f62000c1e1d00 */
[C---:B----4-:R-:W-:Y:S02]  /*0570*/  PRMT R69, R16.reuse, 0x7632, R69 ;  /* 0x0000763210457816 */ /* 0x050fe40000000045 */
[----:B------:R-:W-:Y:S02]  /*0580*/  SHF.L.U32 R16, R16, 0x10, RZ ;  /* 0x0000001010107819 */ /* 0x000fe400000006ff */
[----:B------:R-:W-:-:S03]  /*0590*/  SHF.L.U32 R69, R69, 0x10, RZ ;  /* 0x0000001045457819 */ /* 0x000fc600000006ff */
[----:B------:R-:W-:Y:S01]  /*05a0*/  FFMA.FTZ R71, R85, R16, RZ ;  /* 0x0000001055477223 */ /* 0x000fe200000100ff */
[C---:B------:R-:W-:Y:S01]  /*05b0*/  IMAD.U32 R16, R17.reuse, 0x10000, RZ ;  /* 0x0001000011107824 */ /* 0x040fe200078e00ff */
[----:B------:R-:W-:Y:S02]  /*05c0*/  PRMT R17, R17, 0x7632, R17 ;  /* 0x0000763211117816 */ /* 0x000fe40000000011 */
[----:B------:R-:W-:Y:S01]  /*05d0*/  FFMA.FTZ R68, R84, R69, R71 ;  /* 0x0000004554447223 */ /* 0x000fe20000010047 */
[----:B------:R-:W-:-:S03]  /*05e0*/  SHF.L.U32 R70, R32, 0x10, RZ ;  /* 0x0000001020467819 */ /* 0x000fc600000006ff */
[----:B------:R-:W-:Y:S01]  /*05f0*/  FFMA.FTZ R68, R81, R16, R68 ;  /* 0x0000001051447223 */ /* 0x000fe20000010044 */
[----:B------:R-:W-:Y:S02]  /*0600*/  SHF.L.U32 R16, R17, 0x10, RZ ;  /* 0x0000001011107819 */ /* 0x000fe400000006ff */
[----:B------:R-:W-:Y:S02]  /*0610*/  PRMT R17, R32, 0x7632, R17 ;  /* 0x0000763220117816 */ /* 0x000fe40000000011 */
[C---:B------:R-:W-:Y:S01]  /*0620*/  SHF.L.U32 R32, R18.reuse, 0x10, RZ ;  /* 0x0000001012207819 */ /* 0x040fe200000006ff */
[----:B------:R-:W-:Y:S01]  /*0630*/  FFMA.FTZ R16, R83, R16, R68 ;  /* 0x0000001053107223 */ /* 0x000fe20000010044 */
[----:B------:R-:W-:Y:S01]  /*0640*/  PRMT R18, R18, 0x7632, R18 ;  /* 0x0000763212127816 */ /* 0x000fe20000000012 */
[----:B------:R-:W-:Y:S02]  /*0650*/  IMAD.U32 R71, R17, 0x10000, RZ ;  /* 0x0001000011477824 */ /* 0x000fe400078e00ff */
[----:B------:R-:W-:Y:S01]  /*0660*/  FFMA.FTZ R87, R85, R70, RZ ;  /* 0x0000004655577223 */ /* 0x000fe200000100ff */
[----:B------:R-:W-:Y:S01]  /*0670*/  FFMA.FTZ R69, R79, R32, R16 ;  /* 0x000000204f457223 */ /* 0x000fe20000010010 */
[----:B------:R-:W-:-:S02]  /*0680*/  SHF.L.U32 R17, R18, 0x10, RZ ;  /* 0x0000001012117819 */ /* 0x000fc400000006ff */
[----:B------:R-:W-:Y:S01]  /*0690*/  PRMT R70, R28, 0x7632, R70 ;  /* 0x000076321c467816 */ /* 0x000fe20000000046 */
[----:B------:R-:W-:Y:S01]  /*06a0*/  FFMA.FTZ R32, R84, R71, R87 ;  /* 0x0000004754207223 */ /* 0x000fe20000010057 */
[C---:B------:R-:W-:Y:S02]  /*06b0*/  SHF.L.U32 R16, R33.reuse, 0x10, RZ ;  /* 0x0000001021107819 */ /* 0x040fe400000006ff */
[----:B------:R-:W-:Y:S02]  /*06c0*/  SHF.L.U32 R28, R28, 0x10, RZ ;  /* 0x000000101c1c7819 */ /* 0x000fe400000006ff */
[----:B------:R-:W-:Y:S01]  /*06d0*/  PRMT R33, R33, 0x7632, R33 ;  /* 0x0000763221217816 */ /* 0x000fe20000000021 */
[----:B------:R-:W-:Y:S01]  /*06e0*/  FFMA.FTZ R18, R78, R17, R69 ;  /* 0x000000114e127223 */ /* 0x000fe20000010045 */
[----:B------:R-:W-:Y:S01]  /*06f0*/  FFMA.FTZ R68, R81, R16, R32 ;  /* 0x0000001051447223 */ /* 0x000fe20000010020 */
[----:B------:R-:W-:Y:S02]  /*0700*/  IMAD.U32 R17, R70, 0x10000, RZ ;  /* 0x0001000046117824 */ /* 0x000fe400078e00ff */
[----:B------:R-:W-:Y:S01]  /*0710*/  FFMA.FTZ R69, R85, R28, RZ ;  /* 0x0000001c55457223 */ /* 0x000fe200000100ff */
[----:B------:R-:W-:-:S02]  /*0720*/  SHF.L.U32 R32, R33, 0x10, RZ ;  /* 0x0000001021207819 */ /* 0x000fc400000006ff */
[C---:B------:R-:W-:Y:S01]  /*0730*/  SHF.L.U32 R70, R29.reuse, 0x10, RZ ;  /* 0x000000101d467819 */ /* 0x040fe200000006ff */
[----:B------:R-:W-:Y:S01]  /*0740*/  FFMA.FTZ R86, R84, R17, R69 ;  /* 0x0000001154567223 */ /* 0x000fe20000010045 */
[----:B------:R-:W-:Y:S01]  /*0750*/  PRMT R29, R29, 0x7632, R29 ;  /* 0x000076321d1d7816 */ /* 0x000fe2000000001d */
[----:B------:R-:W-:Y:S01]  /*0760*/  FFMA.FTZ R68, R83, R32, R68 ;  /* 0x0000002053447223 */ /* 0x000fe20000010044 */
[C---:B------:R-:W-:Y:S01]  /*0770*/  IMAD.U32 R32, R34.reuse, 0x10000, RZ ;  /* 0x0001000022207824 */ /* 0x040fe200078e00ff */
        /* <DEDUP_REMOVED lines=8> */
[----:B------:R-:W4:Y:S01]  /*0800*/  LDG.E.128 R16, desc[UR6][R92.64+0x12000] ;  /* 0x012000065c107981 */ /* 0x000f22000c1e1d00 */
[----:B------:R-:W-:-:S02]  /*0810*/  IMAD.U32 R34, R30, 0x10000, RZ ;  /* 0x000100001e227824 */ /* 0x000fc400078e00ff */
[----:B------:R-:W-:Y:S01]  /*0820*/  FFMA.FTZ R70, R83, R70, R86 ;  /* 0x0000004653467223 */ /* 0x000fe20000010056 */
[----:B------:R-:W-:Y:S01]  /*0830*/  PRMT R32, R30, 0x7632, R32 ;  /* 0x000076321e207816 */ /* 0x000fe20000000020 */
[----:B------:R-:W-:Y:S01]  /*0840*/  FFMA.FTZ R30, R78, R29, R33 ;  /* 0x0000001d4e1e7223 */ /* 0x000fe20000010021 */
[----:B------:R-:W-:Y:S01]  /*0850*/  SHF.L.U32 R28, R28, 0x10, RZ ;  /* 0x000000101c1c7819 */ /* 0x000fe200000006ff */
[----:B------:R-:W-:Y:S01]  /*0860*/  FFMA.FTZ R33, R79, R34, R70 ;  /* 0x000000224f217223 */ /* 0x000fe20000010046 */
[----:B------:R-:W-:Y:S02]  /*0870*/  SHF.L.U32 R29, R32, 0x10, RZ ;  /* 0x00000010201d7819 */ /* 0x000fe400000006ff */
[C---:B------:R-:W-:Y:S02]  /*0880*/  PRMT R32, R24.reuse, 0x7632, R32 ;  /* 0x0000763218207816 */ /* 0x040fe40000000020 */
[----:B------:R-:W-:Y:S01]  /*0890*/  SHF.L.U32 R34, R24, 0x10, RZ ;  /* 0x0000001018227819 */ /* 0x000fe200000006ff */
[----:B------:R-:W-:Y:S01]  /*08a0*/  FFMA.FTZ R80, R3, R28, R80 ;  /* 0x0000001c03507223 */ /* 0x000fe20000010050 */
[C---:B------:R-:W-:Y:S01]  /*08b0*/  SHF.L.U32 R28, R35.reuse, 0x10, RZ ;  /* 0x00000010231c7819 */ /* 0x040fe200000006ff */
[----:B------:R-:W-:Y:S01]  /*08c0*/  FFMA.FTZ R68, R78, R29, R33 ;  /* 0x0000001d4e447223 */ /* 0x000fe20000010021 */
[----:B------:R-:W-:Y:S01]  /*08d0*/  PRMT R24, R35, 0x7632, R24 ;  /* 0x0000763223187816 */ /* 0x000fe20000000018 */
[----:B------:R-:W-:-:S02]  /*08e0*/  IMAD.U32 R29, R32, 0x10000, RZ ;  /* 0x00010000201d7824 */ /* 0x000fc400078e00ff */
[----:B------:R-:W-:Y:S01]  /*08f0*/  FFMA.FTZ R71, R85, R34, RZ ;  /* 0x0000002255477223 */ /* 0x000fe200000100ff */
[----:B------:R-:W-:Y:S01]  /*0900*/  FFMA.FTZ R28, R77, R28, R30 ;  /* 0x0000001c4d1c7223 */ /* 0x000fe2000001001e */
[C---:B------:R-:W-:Y:S01]  /*0910*/  PRMT R69, R25.reuse, 0x7632, R69 ;  /* 0x0000763219457816 */ /* 0x040fe20000000045 */
[----:B------:R-:W4:Y:S01]  /*0920*/  LDG.E.128 R32, desc[UR6][R92.64+0x15800] ;  /* 0x015800065c207981 */ /* 0x000f22000c1e1d00 */
[----:B------:R-:W-:Y:S01]  /*0930*/  SHF.L.U32 R70, R25, 0x10, RZ ;  /* 0x0000001019467819 */ /* 0x000fe200000006ff */
[----:B------:R-:W-:Y:S01]  /*0940*/  FFMA.FTZ R88, R84, R29, R71 ;  /* 0x0000001d54587223 */ /* 0x000fe20000010047 */
[----:B------:R-:W-:Y:S02]  /*0950*/  SHF.L.U32 R24, R24, 0x10, RZ ;  /* 0x0000001018187819 */ /* 0x000fe400000006ff */
[C---:B------:R-:W-:Y:S02]  /*0960*/  SHF.L.U32 R30, R31.reuse, 0x10, RZ ;  /* 0x000000101f1e7819 */ /* 0x040fe400000006ff */
[----:B------:R-:W-:Y:S01]  /*0970*/  PRMT R31, R31, 0x7632, R31 ;  /* 0x000076321f1f7816 */ /* 0x000fe2000000001f */
[----:B------:R-:W-:-:S02]  /*0980*/  IMAD.U32 R86, R69, 0x10000, RZ ;  /* 0x0001000045567824 */ /* 0x000fc400078e00ff */
[----:B------:R-:W-:Y:S01]  /*0990*/  FFMA.FTZ R70, R81, R70, R88 ;  /* 0x0000004651467223 */ /* 0x000fe20000010058 */
[C---:B------:R-:W-:Y:S01]  /*09a0*/  PRMT R25, R20.reuse, 0x7632, R25 ;  /* 0x0000763214197816 */ /* 0x040fe20000000019 */
[----:B------:R-:W-:Y:S01]  /*09b0*/  FFMA.FTZ R114, R3, R24, R28 ;  /* 0x0000001803727223 */ /* 0x000fe2000001001c */
[----:B------:R-:W-:Y:S01]  /*09c0*/  SHF.L.U32 R20, R20, 0x10, RZ ;  /* 0x0000001014147819 */ /* 0x000fe200000006ff */
[----:B------:R-:W-:Y:S01]  /*09d0*/  FFMA.FTZ R68, R77, R30, R68 ;  /* 0x0000001e4d447223 */ /* 0x000fe20000010044 */
[----:B------:R-:W-:Y:S02]  /*09e0*/  SHF.L.U32 R112, R31, 0x10, RZ ;  /* 0x000000101f707819 */ /* 0x000fe400000006ff */
[C---:B------:R-:W-:Y:S01]  /*09f0*/  SHF.L.U32 R24, R26.reuse, 0x10, RZ ;  /* 0x000000101a187819 */ /* 0x040fe200000006ff */
[----:B------:R-:W4:Y:S01]  /*0a00*/  LDG.E.128 R28, desc[UR6][R92.64+0x19000] ;  /* 0x019000065c1c7981 */ /* 0x000f22000c1e1d00 */
[----:B------:R-:W-:Y:S01]  /*0a10*/  PRMT R26, R26, 0x7632, R26 ;  /* 0x000076321a1a7816 */ /* 0x000fe2000000001a */
[----:B------:R-:W-:Y:S01]  /*0a20*/  FFMA.FTZ R70, R83, R86, R70 ;  /* 0x0000005653467223 */ /* 0x000fe20000010046 */
[----:B------:R-:W-:-:S02]  /*0a30*/  IMAD.U32 R71, R25, 0x10000, RZ ;  /* 0x0001000019477824 */ /* 0x000fc400078e00ff */
[----:B------:R-:W-:Y:S01]  /*0a40*/  FFMA.FTZ R87, R85, R20, RZ ;  /* 0x0000001455577223 */ /* 0x000fe200000100ff */
[----:B------:R-:W-:Y:S01]  /*0a50*/  SHF.L.U32 R25, R26, 0x10, RZ ;  /* 0x000000101a197819 */ /* 0x000fe200000006ff */
[----:B------:R-:W-:Y:S01]  /*0a60*/  FFMA.FTZ R112, R3, R112, R68 ;  /* 0x0000007003707223 */ /* 0x000fe20000010044 */
[----:B------:R-:W-:Y:S01]  /*0a70*/  FFMA.FTZ R69, R79, R24, R70 ;  /* 0x000000184f457223 */ /* 0x000fe20000010046 */
[C---:B------:R-:W-:Y:S01]  /*0a80*/  PRMT R20, R21.reuse, 0x7632, R20 ;  /* 0x0000763215147816 */ /* 0x040fe20000000014 */
[----:B------:R-:W-:Y:S01]  /*0a90*/  FFMA.FTZ R86, R84, R71, R87 ;  /* 0x0000004754567223 */ /* 0x000fe20000010057 */
[----:B------:R-:W-:Y:S01]  /*0aa0*/  SHF.L.U32 R68, R21, 0x10, RZ ;  /* 0x0000001015447819 */ /* 0x000fe200000006ff */
[----:B------:R-:W-:Y:S01]  /*0ab0*/  FFMA.FTZ R26, R78, R25, R69 ;  /* 0x000000194e1a7223 */ /* 0x000fe20000010045 */
[----:B------:R-:W-:Y:S01]  /*0ac0*/  SHF.L.U32 R24, R27, 0x10, RZ ;  /* 0x000000101b187819 */ /* 0x000fe200000006ff */
[----:B------:R-:W-:Y:S02]  /*0ad0*/  IMAD.U32 R70, R20, 0x10000, RZ ;  /* 0x0001000014467824 */ /* 0x000fe400078e00ff */
[----:B------:R-:W-:-:S02]  /*0ae0*/  FFMA.FTZ R68, R81, R68, R86 ;  /* 0x0000004451447223 */ /* 0x000fc40000010056 */
        /* <DEDUP_REMOVED lines=8> */
[----:B------:R-:W-:Y:S01]  /*0b70*/  IMAD.U32 R71, R70, 0x10000, RZ ;  /* 0x0001000046477824 */ /* 0x000fe200078e00ff */
[----:B------:R-:W-:Y:S01]  /*0b80*/  PRMT R20, R27, 0x7632, R20 ;  /* 0x000076321b147816 */ /* 0x000fe20000000014 */
[----:B------:R-:W-:Y:S01]  /*0b90*/  FFMA.FTZ R87, R85, R8, RZ ;  /* 0x0000000855577223 */ /* 0x000fe200000100ff */
[----:B------:R-:W4:Y:S01]  /*0ba0*/  LDG.E.128 R24, desc[UR6][R92.64+0x1c800] ;  /* 0x01c800065c187981 */ /* 0x000f22000c1e1d00 */
[C---:B------:R-:W-:Y:S01]  /*0bb0*/  PRMT R8, R23.reuse, 0x7632, R8 ;  /* 0x0000763217087816 */ /* 0x040fe20000000008 */
[----:B------:R-:W-:Y:S01]  /*0bc0*/  FFMA.FTZ R68, R78, R21, R69 ;  /* 0x000000154e447223 */ /* 0x000fe20000010045 */
        /* <DEDUP_REMOVED lines=8> */
[----:B------:R-:W-:Y:S01]  /*0c50*/  FFMA.FTZ R106, R3, R8, R9 ;  /* 0x00000008036a7223 */ /* 0x000fe20000010009 */
[----:B------:R-:W-:Y:S02]  /*0c60*/  SHF.L.U32 R8, R10, 0x10, RZ ;  /* 0x000000100a087819 */ /* 0x000fe400000006ff */
[----:B------:R-:W-:Y:S01]  /*0c70*/  PRMT R68, R64, 0x7632, R68 ;  /* 0x0000763240447816 */ /* 0x000fe20000000044 */
[----:B------:R-:W-:Y:S01]  /*0c80*/  FFMA.FTZ R22, R83, R22, R70 ;  /* 0x0000001653167223 */ /* 0x000fe20000010046 */
[----:B------:R-:W-:-:S02]  /*0c90*/  PRMT R10, R10, 0x7632, R10 ;  /* 0x000076320a0a7816 */ /* 0x000fc4000000000a */
[----:B------:R-:W-:Y:S02]  /*0ca0*/  SHF.L.U32 R64, R64, 0x10, RZ ;  /* 0x0000001040407819 */ /* 0x000fe400000006ff */
[----:B------:R-:W-:Y:S01]  /*0cb0*/  SHF.L.U32 R20, R20, 0x10, RZ ;  /* 0x0000001014147819 */ /* 0x000fe200000006ff */
[----:B------:R-:W-:Y:S01]  /*0cc0*/  FFMA.FTZ R69, R79, R8, R22 ;  /* 0x000000084f457223 */ /* 0x000fe20000010016 */
[----:B------:R-:W-:Y:S01]  /*0cd0*/  SHF.L.U32 R71, R68, 0x10, RZ ;  /* 0x0000001044477819 */ /* 0x000fe200000006ff */
[----:B------:R-:W-:Y:S02]  /*0ce0*/  IMAD.U32 R9, R10, 0x10000, RZ ;  /* 0x000100000a097824 */ /* 0x000fe400078e00ff */
[----:B------:R-:W-:Y:S01]  /*0cf0*/  FFMA.FTZ R87, R85, R64, RZ ;  /* 0x0000004055577223 */ /* 0x000fe200000100ff */
[----:B------:R-:W-:Y:S01]  /*0d00*/  FFMA.FTZ R110, R3, R20, R110 ;  /* 0x00000014036e7223 */ /* 0x000fe2000001006e */
[----:B------:R-:W-:Y:S01]  /*0d10*/  SHF.L.U32 R90, R4, 0x10, RZ ;  /* 0x00000010045a7819 */ /* 0x000fe200000006ff */
[----:B------:R-:W4:Y:S01]  /*0d20*/  LDG.E.128 R20, desc[UR6][R92.64+0x20000] ;  /* 0x020000065c147981 */ /* 0x000f22000c1e1d00 */
[----:B------:R-:W-:Y:S01]  /*0d30*/  FFMA.FTZ R70, R78, R9, R69 ;  /* 0x000000094e467223 */ /* 0x000fe20000010045 */
[----:B------:R-:W-:Y:S01]  /*0d40*/  FFMA.FTZ R88, R84, R71, R87 ;  /* 0x0000004754587223 */ /* 0x000fe20000010057 */
[----:B------:R-:W-:-:S02]  /*0d50*/  PRMT R69, R65, 0x7632, R69 ;  /* 0x0000763241457816 */ /* 0x000fc40000000045 */
[----:B------:R-:W-:Y:S01]  /*0d60*/  PRMT R71, R4, 0x7632, R71 ;  /* 0x0000763204477816 */ /* 0x000fe20000000047 */
[----:B------:R-:W-:Y:S01]  /*0d70*/  IMAD.U32 R4, R65, 0x10000, RZ ;  /* 0x0001000041047824 */ /* 0x000fe200078e00ff */
[----:B------:R-:W-:Y:S01]  /*0d80*/  SHF.L.U32 R86, R69, 0x10, RZ ;  /* 0x0000001045567819 */ /* 0x000fe200000006ff */
[----:B------:R-:W-:Y:S01]  /*0d90*/  FFMA.FTZ R69, R85, R90, RZ ;  /* 0x0000005a55457223 */ /* 0x000fe200000100ff */
[----:B------:R-:W-:Y:S01]  /*0da0*/  SHF.L.U32 R71, R71, 0x10, RZ ;  /* 0x0000001047477819 */ /* 0x000fe200000006ff */
[----:B------:R-:W-:Y:S01]  /*0db0*/  FFMA.FTZ R4, R81, R4, R88 ;  /* 0x0000000451047223 */ /* 0x000fe20000010058 */
[C---:B------:R-:W-:Y:S02]  /*0dc0*/  PRMT R65, R5.reuse, 0x7632, R65 ;  /* 0x0000763205417816 */ /* 0x040fe40000000041 */
[----:B------:R-:W-:Y:S01]  /*0dd0*/  SHF.L.U32 R88, R5, 0x10, RZ ;  /* 0x0000001005587819 */ /* 0x000fe200000006ff */
[----:B------:R-:W-:Y:S01]  /*0de0*/  FFMA.FTZ R96, R84, R71, R69 ;  /* 0x0000004754607223 */ /* 0x000fe20000010045 */
[----:B------:R-:W-:Y:S01]  /*0df0*/  FFMA.FTZ R86, R83, R86, R4 ;  /* 0x0000005653567223 */ /* 0x000fe20000010004 */
[C---:B------:R-:W-:Y:S01]  /*0e00*/  PRMT R64, R11.reuse, 0x7632, R64 ;  /* 0x000076320b407816 */ /* 0x040fe20000000040 */
[----:B------:R-:W-:Y:S01]  /*0e10*/  IMAD.U32 R4, R66, 0x10000, RZ ;  /* 0x0001000042047824 */ /* 0x000fe200078e00ff */
[----:B------:R-:W-:-:S02]  /*0e20*/  SHF.L.U32 R68, R11, 0x10, RZ ;  /* 0x000000100b447819 */ /* 0x000fc400000006ff */
[----:B------:R-:W4:Y:S01]  /*0e30*/  LDG.E.128 R8, desc[UR6][R92.64+0x23800] ;  /* 0x023800065c087981 */ /* 0x000f22000c1e1d00 */
        /* <DEDUP_REMOVED lines=16> */
[--C-:B------:R-:W-:Y:S01]  /*0f40*/  FFMA.FTZ R66, R78, R69, R5.reuse ;  /* 0x000000454e427223 */ /* 0x100fe20000010005 */
[C---:B------:R-:W-:Y:S02]  /*0f50*/  PRMT R5, R12.reuse, 0x7632, R5 ;  /* 0x000076320c057816 */ /* 0x040fe40000000005 */
[----:B------:R-:W-:Y:S01]  /*0f60*/  SHF.L.U32 R68, R12, 0x10, RZ ;  /* 0x000000100c447819 */ /* 0x000fe200000006ff */
[----:B------:R-:W-:Y:S01]  /*0f70*/  IMAD.U32 R64, R7, 0x10000, RZ ;  /* 0x0001000007407824 */ /* 0x000fe200078e00ff */
[----:B------:R-:W-:Y:S02]  /*0f80*/  PRMT R4, R67, 0x7632, R4 ;  /* 0x0000763243047816 */ /* 0x000fe40000000004 */
[----:B------:R-:W-:Y:S01]  /*0f90*/  SHF.L.U32 R65, R5, 0x10, RZ ;  /* 0x0000001005417819 */ /* 0x000fe200000006ff */
[----:B------:R-:W-:Y:S01]  /*0fa0*/  FFMA.FTZ R67, R85, R68, RZ ;  /* 0x0000004455437223 */ /* 0x000fe200000100ff */
[----:B------:R-:W-:Y:S01]  /*0fb0*/  SHF.L.U32 R4, R4, 0x10, RZ ;  /* 0x0000001004047819 */ /* 0x000fe200000006ff */
[----:B------:R-:W-:Y:S01]  /*0fc0*/  FFMA.FTZ R102, R77, R64, R66 ;  /* 0x000000404d667223 */ /* 0x000fe20000010042 */
[C---:B------:R-:W-:Y:S01]  /*0fd0*/  PRMT R64, R13.reuse, 0x7632, R64 ;  /* 0x000076320d407816 */ /* 0x040fe20000000040 */
[----:B------:R-:W-:Y:S01]  /*0fe0*/  FFMA.FTZ R70, R84, R65, R67 ;  /* 0x0000004154467223 */ /* 0x000fe20000010043 */
[----:B------:R-:W-:Y:S01]  /*0ff0*/  SHF.L.U32 R66, R13, 0x10, RZ ;  /* 0x000000100d427819 */ /* 0x000fe200000006ff */
[----:B------:R-:W-:Y:S01]  /*1000*/  FFMA.FTZ R104, R3, R4, R6 ;  /* 0x0000000403687223 */ /* 0x000fe20000010006 */
[----:B------:R-:W-:-:S02]  /*1010*/  PRMT R12, R7, 0x7632, R12 ;  /* 0x00007632070c7816 */ /* 0x000fc4000000000c */
[----:B------:R-:W4:Y:S01]  /*1020*/  LDG.E.128 R4, desc[UR6][R92.64+0x27000] ;  /* 0x027000065c047981 */ /* 0x000f22000c1e1d00 */
[----:B------:R-:W-:Y:S01]  /*1030*/  SHF.L.U32 R68, R64, 0x10, RZ ;  /* 0x0000001040447819 */ /* 0x000fe200000006ff */
[----:B------:R-:W-:Y:S02]  /*1040*/  FFMA.FTZ R70, R81, R66, R70 ;  /* 0x0000004251467223 */ /* 0x000fe40000010046 */
[----:B------:R-:W4:Y:S01]  /*1050*/  LDG.E.128 R64, desc[UR6][R92.64+0x2a800] ;  /* 0x02a800065c407981 */ /* 0x000f22000c1e1d00 */
[C---:B------:R-:W-:Y:S01]  /*1060*/  PRMT R13, R72.reuse, 0x7632, R13 ;  /* 0x00007632480d7816 */ /* 0x040fe2000000000d */
[----:B------:R-:W-:-:S03]  /*1070*/  IMAD.U32 R72, R72, 0x10000, RZ ;  /* 0x0001000048487824 */ /* 0x000fc600078e00ff */
[----:B------:R-:W-:Y:S01]  /*1080*/  SHF.L.U32 R13, R13, 0x10, RZ ;  /* 0x000000100d0d7819 */ /* 0x000fe200000006ff */
[----:B------:R-:W-:Y:S01]  /*1090*/  FFMA.FTZ R71, R85, R72, RZ ;  /* 0x0000004855477223 */ /* 0x000fe200000100ff */
[----:B------:R-:W-:Y:S01]  /*10a0*/  FFMA.FTZ R70, R83, R68, R70 ;  /* 0x0000004453467223 */ /* 0x000fe20000010046 */
[C---:B------:R-:W-:Y:S02]  /*10b0*/  PRMT R69, R73.reuse, 0x7632, R69 ;  /* 0x0000763249457816 */ /* 0x040fe40000000045 */
[----:B------:R-:W-:Y:S01]  /*10c0*/  SHF.L.U32 R72, R73, 0x10, RZ ;  /* 0x0000001049487819 */ /* 0x000fe200000006ff */
[----:B------:R-:W-:Y:S01]  /*10d0*/  FFMA.FTZ R88, R84, R13, R71 ;  /* 0x0000000d54587223 */ /* 0x000fe20000010047 */
[C---:B------:R-:W-:Y:S02]  /*10e0*/  SHF.L.U32 R68, R14.reuse, 0x10, RZ ;  /* 0x000000100e447819 */ /* 0x040fe400000006ff */
[----:B------:R-:W-:Y:S01]  /*10f0*/  PRMT R14, R14, 0x7632, R14 ;  /* 0x000076320e0e7816 */ /* 0x000fe2000000000e */
[----:B------:R-:W-:Y:S01]  /*1100*/  IMAD.U32 R12, R12, 0x10000, RZ ;  /* 0x000100000c0c7824 */ /* 0x000fe200078e00ff */
[----:B------:R-:W-:Y:S01]  /*1110*/  SHF.L.U32 R86, R69, 0x10, RZ ;  /* 0x0000001045567819 */ /* 0x000fe200000006ff */
[----:B------:R-:W-:Y:S01]  /*1120*/  FFMA.FTZ R72, R81, R72, R88 ;  /* 0x0000004851487223 */ /* 0x000fe20000010058 */
[----:B------:R-:W-:Y:S01]  /*1130*/  SHF.L.U32 R13, R14, 0x10, RZ ;  /* 0x000000100e0d7819 */ /* 0x000fe200000006ff */
[----:B------:R-:W-:Y:S01]  /*1140*/  FFMA.FTZ R69, R79, R68, R70 ;  /* 0x000000444f457223 */ /* 0x000fe20000010046 */
[----:B------:R-:W-:Y:S01]  /*1150*/  FFMA.FTZ R102, R3, R12, R102 ;  /* 0x0000000c03667223 */ /* 0x000fe20000010066 */
[----:B------:R-:W-:Y:S01]  /*1160*/  FFMA.FTZ R86, R83, R86, R72 ;  /* 0x0000005653567223 */ /* 0x000fe20000010048 */
[C---:B------:R-:W-:Y:S01]  /*1170*/  IMAD.U32 R12, R74.reuse, 0x10000, RZ ;  /* 0x000100004a0c7824 */ /* 0x040fe200078e00ff */
[----:B------:R-:W-:Y:S01]  /*1180*/  PRMT R74, R74, 0x7632, R74 ;  /* 0x000076324a4a7816 */ /* 0x000fe2000000004a */
[----:B------:R-:W-:Y:S01]  /*1190*/  FFMA.FTZ R70, R78, R13, R69 ;  /* 0x0000000d4e467223 */ /* 0x000fe20000010045 */
[----:B------:R-:W-:Y:S01]  /*11a0*/  SHF.L.U32 R68, R15, 0x10, RZ ;  /* 0x000000100f447819 */ /* 0x000fe200000006ff */
[----:B------:R-:W-:Y:S01]  /*11b0*/  FFMA.FTZ R87, R79, R12, R86 ;  /* 0x0000000c4f577223 */ /* 0x000fe20000010056 */
[----:B------:R-:W-:-:S02]  /*11c0*/  SHF.L.U32 R73, R74, 0x10, RZ ;  /* 0x000000104a497819 */ /* 0x000fc400000006ff */
[C---:B------:R-:W-:Y:S01]  /*11d0*/  PRMT R86, R60.reuse, 0x7632, R86 ;  /* 0x000076323c567816 */ /* 0x040fe20000000056 */
[----:B------:R-:W-:Y:S01]  /*11e0*/  FFMA.FTZ R100, R77, R68, R70 ;  /* 0x000000444d647223 */ /* 0x000fe20000010046 */
[----:B------:R-:W-:Y:S01]  /*11f0*/  PRMT R72, R15, 0x7632, R72 ;  /* 0x000076320f487816 */ /* 0x000fe20000000048 */
[----:B------:R-:W4:Y:S01]  /*1200*/  LDG.E.128 R68, desc[UR6][R94.64+0x1000] ;  /* 0x001000065e447981 */ /* 0x000f22000c1e1d00 */
[----:B------:R-:W-:-:S03]  /*1210*/  SHF.L.U32 R60, R60, 0x10, RZ ;  /* 0x000000103c3c7819 */ /* 0x000fc600000006ff */
[----:B------:R-:W4:Y:S01]  /*1220*/  LDG.E.128 R12, desc[UR6][R92.64+0x1000] ;  /* 0x001000065c0c7981 */ /* 0x000f22000c1e1d00 */
        /* <DEDUP_REMOVED lines=13> */
[C---:B------:R-:W-:Y:S01]  /*1300*/  SHF.L.U32 R74, R62.reuse, 0x10, RZ ;  /* 0x000000103e4a7819 */ /* 0x040fe200000006ff */
[----:B------:R-:W-:Y:S01]  /*1310*/  FFMA.FTZ R60, R83, R60, R84 ;  /* 0x0000003c533c7223 */ /* 0x000fe20000010054 */
[----:B------:R-:W-:Y:S01]  /*1320*/  PRMT R62, R62, 0x7632, R62 ;  /* 0x000076323e3e7816 */ /* 0x000fe2000000003e */
[C---:B------:R-:W-:Y:S01]  /*1330*/  FFMA.FTZ R100, R3.reuse, R72, R100 ;  /* 0x0000004803647223 */ /* 0x040fe20000010064 */
[----:B------:R-:W-:Y:S01]  /*1340*/  FFMA.FTZ R98, R3, R98, R61 ;  /* 0x0000006203627223 */ /* 0x000fe2000001003d */
[----:B------:R-:W-:Y:S01]  /*1350*/  FFMA.FTZ R79, R79, R74, R60 ;  /* 0x0000004a4f4f7223 */ /* 0x000fe2000001003c */
[----:B------:R-:W-:Y:S01]  /*1360*/  SHF.L.U32 R73, R62, 0x10, RZ ;  /* 0x000000103e497819 */ /* 0x000fe200000006ff */
[----:B------:R-:W-:Y:S01]  /*1370*/  IMAD.U32 R72, R52, 0x10000, RZ ;  /* 0x0001000034487824 */ /* 0x000fe200078e00ff */
[----:B------:R-:W-:-:S03]  /*1380*/  SHF.L.U32 R61, R56, 0x10, RZ ;  /* 0x00000010383d7819 */ /* 0x000fc600000006ff */
[----:B------:R-:W-:Y:S02]  /*1390*/  FFMA.FTZ R78, R78, R73, R79 ;  /* 0x000000494e4e7223 */ /* 0x000fe4000001004f */
[----:B------:R-:W-:Y:S02]  /*13a0*/  FFMA.FTZ R79, R61, R72, R82 ;  /* 0x000000483d4f7223 */ /* 0x000fe40000010052 */
[----:B------:R-:W4:Y:S01]  /*13b0*/  LDG.E.128 R72, desc[UR6][R92.64+0x4800] ;  /* 0x004800065c487981 */ /* 0x000f22000c1e1d00 */
[----:B------:R-:W-:Y:S02]  /*13c0*/  PRMT R52, R52, 0x7632, R52 ;  /* 0x0000763234347816 */ /* 0x000fe40000000034 */
[----:B------:R-:W-:Y:S02]  /*13d0*/  PRMT R60, R56, 0x7632, R60 ;  /* 0x00007632383c7816 */ /* 0x000fe4000000003c */
[C---:B------:R-:W-:Y:S02]  /*13e0*/  SHF.L.U32 R84, R63.reuse, 0x10, RZ ;  /* 0x000000103f547819 */ /* 0x040fe400000006ff */
[----:B------:R-:W-:Y:S01]  /*13f0*/  PRMT R62, R63, 0x7632, R62 ;  /* 0x000076323f3e7816 */ /* 0x000fe2000000003e */
[----:B------:R-:W-:Y:S01]  /*1400*/  IMAD.U32 R60, R60, 0x10000, RZ ;  /* 0x000100003c3c7824 */ /* 0x000fe200078e00ff */
[----:B------:R-:W-:Y:S01]  /*1410*/  SHF.L.U32 R63, R52, 0x10, RZ ;  /* 0x00000010343f7819 */ /* 0x000fe200000006ff */
[----:B------:R-:W-:Y:S01]  /*1420*/  FFMA.FTZ R78, R77, R84, R78 ;  /* 0x000000544d4e7223 */ /* 0x000fe2000001004e */
[----:B------:R-:W-:-:S02]  /*1430*/  SHF.L.U32 R77, R53, 0x10, RZ ;  /* 0x00000010354d7819 */ /* 0x000fc400000006ff */
        /* <DEDUP_REMOVED lines=11> */
[----:B------:R-:W-:Y:S02]  /*14f0*/  SHF.L.U32 R88, R58, 0x10, RZ ;  /* 0x000000103a587819 */ /* 0x000fe400000006ff */
[----:B------:R-:W-:Y:S01]  /*1500*/  SHF.L.U32 R53, R54, 0x10, RZ ;  /* 0x0000001036357819 */ /* 0x000fe200000006ff */
[----:B------:R-:W-:Y:S01]  /*1510*/  FFMA.FTZ R62, R3, R62, R78 ;  /* 0x0000003e033e7223 */ /* 0x000fe2000001004e */
[----:B------:R-:W-:Y:S02]  /*1520*/  PRMT R86, R58, 0x7632, R86 ;  /* 0x000076323a567816 */ /* 0x000fe40000000056 */
[----:B------:R-:W-:Y:S01]  /*1530*/  PRMT R54, R54, 0x7632, R54 ;  /* 0x0000763236367816 */ /* 0x000fe20000000036 */
[C---:B------:R-:W-:Y:S01]  /*1540*/  IMAD.U32 R84, R59.reuse, 0x10000, RZ ;  /* 0x000100003b547824 */ /* 0x040fe200078e00ff */
[----:B------:R-:W-:Y:S01]  /*1550*/  PRMT R3, R59, 0x7632, R3 ;  /* 0x000076323b037816 */ /* 0x000fe20000000003 */
[----:B------:R-:W-:Y:S01]  /*1560*/  FFMA.FTZ R59, R61, R52, R76 ;  /* 0x000000343d3b7223 */ /* 0x000fe2000001004c */
[----:B------:R-:W-:Y:S01]  /*1570*/  SHF.L.U32 R57, R48, 0x10, RZ ;  /* 0x0000001030397819 */ /* 0x000fe200000006ff */
[----:B------:R-:W-:Y:S01]  /*1580*/  FFMA.FTZ R63, R88, R53, R63 ;  /* 0x00000035583f7223 */ /* 0x000fe2000001003f */
[----:B------:R-:W-:Y:S01]  /*1590*/  SHF.L.U32 R86, R86, 0x10, RZ ;  /* 0x0000001056567819 */ /* 0x000fe200000006ff */
[----:B------:R-:W-:Y:S01]  /*15a0*/  IMAD.U32 R53, R54, 0x10000, RZ ;  /* 0x0001000036357824 */ /* 0x000fe200078e00ff */
[C---:B--2---:R-:W-:Y:S01]  /*15b0*/  PRMT R52, R44.reuse, 0x7632, R52 ;  /* 0x000076322c347816 */ /* 0x044fe20000000034 */
[----:B------:R-:W2:Y:S01]  /*15c0*/  LDG.E.128 R76, desc[UR6][R92.64+0x8000] ;  /* 0x008000065c4c7981 */ /* 0x000ea2000c1e1d00 */
[----:B------:R-:W-:Y:S01]  /*15d0*/  SHF.L.U32 R44, R44, 0x10, RZ ;  /* 0x000000102c2c7819 */ /* 0x000fe200000006ff */
[----:B------:R-:W-:Y:S01]  /*15e0*/  FFMA.FTZ R59, R60, R57, R59 ;  /* 0x000000393c3b7223 */ /* 0x000fe2000001003b */
[C---:B------:R-:W-:Y:S01]  /*15f0*/  SHF.L.U32 R57, R49.reuse, 0x10, RZ ;  /* 0x0000001031397819 */ /* 0x040fe200000006ff */
[----:B------:R-:W-:Y:S01]  /*1600*/  FFMA.FTZ R53, R86, R53, R63 ;  /* 0x0000003556357223 */ /* 0x000fe2000001003f */
[----:B------:R-:W-:Y:S01]  /*1610*/  PRMT R49, R49, 0x7632, R49 ;  /* 0x0000763231317816 */ /* 0x000fe20000000031 */
[----:B------:R-:W-:Y:S01]  /*1620*/  FFMA.FTZ R63, R61, R44, R80 ;  /* 0x0000002c3d3f7223 */ /* 0x000fe20000010050 */
[C---:B------:R-:W-:Y:S01]  /*1630*/  PRMT R48, R55.reuse, 0x7632, R48 ;  /* 0x0000763237307816 */ /* 0x040fe20000000030 */
[----:B------:R-:W2:Y:S01]  /*1640*/  LDG.E.128 R80, desc[UR6][R92.64+0xb800] ;  /* 0x00b800065c507981 */ /* 0x000ea2000c1e1d00 */
[----:B------:R-:W-:Y:S01]  /*1650*/  SHF.L.U32 R55, R55, 0x10, RZ ;  /* 0x0000001037377819 */ /* 0x000fe200000006ff */
[----:B------:R-:W-:Y:S01]  /*1660*/  FFMA.FTZ R57, R96, R57, R59 ;  /* 0x0000003960397223 */ /* 0x000fe2000001003b */
[----:B------:R-:W-:Y:S01]  /*1670*/  IMAD.U32 R49, R49, 0x10000, RZ ;  /* 0x0001000031317824 */ /* 0x000fe200078e00ff */
[----:B------:R-:W-:-:S02]  /*1680*/  SHF.L.U32 R59, R52, 0x10, RZ ;  /* 0x00000010343b7819 */ /* 0x000fc400000006ff */
[----:B------:R-:W-:Y:S01]  /*1690*/  FFMA.FTZ R44, R84, R55, R53 ;  /* 0x00000037542c7223 */ /* 0x000fe20000010035 */
[----:B------:R-:W-:Y:S01]  /*16a0*/  FFMA.FTZ R57, R90, R49, R57 ;  /* 0x000000315a397223 */ /* 0x000fe20000010039 */
[C---:B------:R-:W-:Y:S02]  /*16b0*/  PRMT R49, R50.reuse, 0x7632, R49 ;  /* 0x0000763232317816 */ /* 0x040fe40000000031 */
[----:B------:R-:W-:Y:S02]  /*16c0*/  SHF.L.U32 R53, R50, 0x10, RZ ;  /* 0x0000001032357819 */ /* 0x000fe400000006ff */
        /* <DEDUP_REMOVED lines=10> */
[----:B------:R-:W-:-:S02]  /*1770*/  IMAD.U32 R45, R51, 0x10000, RZ ;  /* 0x00010000332d7824 */ /* 0x000fc400078e00ff */
[----:B------:R-:W-:Y:S01]  /*1780*/  FFMA.FTZ R49, R86, R49, R53 ;  /* 0x0000003156317223 */ /* 0x000fe20000010035 */
[----:B---3--:R-:W-:Y:S02]  /*1790*/  SHF.L.U32 R48, R40, 0x10, RZ ;  /* 0x0000001028307819 */ /* 0x008fe400000006ff */
[----:B------:R-:W-:Y:S01]  /*17a0*/  PRMT R40, R51, 0x7632, R40 ;  /* 0x0000763233287816 */ /* 0x000fe20000000028 */
        /* <DEDUP_REMOVED lines=9> */
[----:B------:R-:W3:Y:S01]  /*1840*/  LDG.E.128 R48, desc[UR6][R92.64+0xf000] ;  /* 0x00f000065c307981 */ /* 0x000ee2000c1e1d00 */
[C---:B------:R-:W-:Y:S01]  /*1850*/  PRMT R46, R41.reuse, 0x7632, R46 ;  /* 0x00007632292e7816 */ /* 0x040fe2000000002e */
[----:B------:R-:W-:Y:S01]  /*1860*/  FFMA.FTZ R55, R60, R55, R57 ;  /* 0x000000373c377223 */ /* 0x000fe20000010039 */
[----:B------:R-:W-:Y:S01]  /*1870*/  SHF.L.U32 R41, R41, 0x10, RZ ;  /* 0x0000001029297819 */ /* 0x000fe200000006ff */
[----:B------:R-:W-:-:S04]  /*1880*/  FFMA.FTZ R45, R86, R45, R53 ;  /* 0x0000002d562d7223 */ /* 0x000fc80000010035 */
[----:B------:R-:W-:Y:S02]  /*1890*/  FFMA.FTZ R41, R96, R41, R55 ;  /* 0x0000002960297223 */ /* 0x000fe40000010037 */
[----:B------:R-:W3:Y:S01]  /*18a0*/  LDG.E.128 R52, desc[UR6][R92.64+0x12800] ;  /* 0x012800065c347981 */ /* 0x000ee2000c1e1d00 */
[----:B------:R-:W-:Y:S01]  /*18b0*/  SHF.L.U32 R57, R46, 0x10, RZ ;  /* 0x000000102e397819 */ /* 0x000fe200000006ff */
[----:B------:R-:W-:-:S04]  /*18c0*/  IMAD.U32 R40, R40, 0x10000, RZ ;  /* 0x0001000028287824 */ /* 0x000fc800078e00ff */
[----:B------:R-:W-:Y:S01]  /*18d0*/  FFMA.FTZ R91, R3, R40, R44 ;  /* 0x00000028035b7223 */ /* 0x000fe2000001002c */
[----:B------:R-:W-:Y:S01]  /*18e0*/  FFMA.FTZ R59, R90, R57, R41 ;  /* 0x000000395a3b7223 */ /* 0x000fe20000010029 */
[C---:B-----5:R-:W-:Y:S01]  /*18f0*/  PRMT R40, R36.reuse, 0x7632, R40 ;  /* 0x0000763224287816 */ /* 0x060fe20000000028 */
[----:B------:R-:W-:Y:S01]  /*1900*/  IMAD.U32 R36, R36, 0x10000, RZ ;  /* 0x0001000024247824 */ /* 0x000fe200078e00ff */
[C---:B------:R-:W-:Y:S02]  /*1910*/  SHF.L.U32 R41, R47.reuse, 0x10, RZ ;  /* 0x000000102f297819 */ /* 0x040fe400000006ff */
[----:B------:R-:W-:Y:S01]  /*1920*/  PRMT R47, R47, 0x7632, R47 ;  /* 0x000076322f2f7816 */ /* 0x000fe2000000002f */
[----:B------:R-:W-:Y:S01]  /*1930*/  FFMA.FTZ R85, R61, R36, R112 ;  /* 0x000000243d557223 */ /* 0x000fe20000010070 */
[----:B------:R-:W-:Y:S01]  /*1940*/  SHF.L.U32 R63, R40, 0x10, RZ ;  /* 0x00000010283f7819 */ /* 0x000fe200000006ff */
[----:B------:R-:W-:Y:S02]  /*1950*/  FFMA.FTZ R40, R84, R41, R45 ;  /* 0x0000002954287223 */ /* 0x000fe4000001002d */
[----:B------:R-:W-:-:S02]  /*1960*/  IMAD.U32 R36, R47, 0x10000, RZ ;  /* 0x000100002f247824 */ /* 0x000fc400078e00ff */
[----:B------:R-:W5:Y:S01]  /*1970*/  LDG.E.128 R44, desc[UR6][R92.64+0x16000] ;  /* 0x016000065c2c7981 */ /* 0x000f62000c1e1d00 */
[C---:B------:R-:W-:Y:S02]  /*1980*/  SHF.L.U32 R57, R42.reuse, 0x10, RZ ;  /* 0x000000102a397819 */ /* 0x040fe400000006ff */
        /* <DEDUP_REMOVED lines=15> */
[----:B------:R-:W-:Y:S01]  /*1a80*/  SHF.L.U32 R37, R38, 0x10, RZ ;  /* 0x0000001026257819 */ /* 0x000fe200000006ff */
[----:B------:R-:W-:Y:S01]  /*1a90*/  FFMA.FTZ R41, R88, R59, R41 ;  /* 0x0000003b58297223 */ /* 0x000fe20000010029 */
[----:B----4-:R-:W-:-:S02]  /*1aa0*/  SHF.L.U32 R40, R16, 0x10, RZ ;  /* 0x0000001010287819 */ /* 0x010fc400000006ff */
[----:B------:R-:W-:Y:S01]  /*1ab0*/  PRMT R16, R16, 0x7632, R16 ;  /* 0x0000763210107816 */ /* 0x000fe20000000010 */
[----:B------:R-:W-:Y:S01]  /*1ac0*/  FFMA.FTZ R37, R86, R37, R41 ;  /* 0x0000002556257223 */ /* 0x000fe20000010029 */
[C---:B------:R-:W-:Y:S01]  /*1ad0*/  PRMT R38, R39.reuse, 0x7632, R38 ;  /* 0x0000763227267816 */ /* 0x040fe20000000026 */
[----:B------:R-:W-:Y:S01]  /*1ae0*/  IMAD.U32 R39, R39, 0x10000, RZ ;  /* 0x0001000027277824 */ /* 0x000fe200078e00ff */
[----:B------:R-:W-:Y:S01]  /*1af0*/  PRMT R43, R43, 0x7632, R43 ;  /* 0x000076322b2b7816 */ /* 0x000fe2000000002b */
[----:B------:R-:W-:Y:S01]  /*1b00*/  FFMA.FTZ R57, R61, R40, R110 ;  /* 0x000000283d397223 */ /* 0x000fe2000001006e */
[----:B------:R-:W-:Y:S01]  /*1b10*/  SHF.L.U32 R41, R16, 0x10, RZ ;  /* 0x0000001010297819 */ /* 0x000fe200000006ff */
        /* <DEDUP_REMOVED lines=9> */
[----:B------:R-:W-:Y:S01]  /*1bb0*/  SHF.L.U32 R17, R17, 0x10, RZ ;  /* 0x0000001011117819 */ /* 0x000fe200000006ff */
[----:B------:R-:W-:Y:S01]  /*1bc0*/  FFMA.FTZ R41, R96, R39, R41 ;  /* 0x0000002760297223 */ /* 0x000fe20000010029 */
[----:B------:R-:W-:Y:S01]  /*1bd0*/  SHF.L.U32 R37, R18, 0x10, RZ ;  /* 0x0000001012257819 */ /* 0x000fe200000006ff */
[----:B------:R-:W4:Y:S01]  /*1be0*/  LDG.E.128 R56, desc[UR6][R92.64+0x19800] ;  /* 0x019800065c387981 */ /* 0x000f22000c1e1d00 */
[----:B------:R-:W-:-:S02]  /*1bf0*/  PRMT R18, R32, 0x7632, R18 ;  /* 0x0000763220127816 */ /* 0x000fc40000000012 */
[----:B------:R-:W-:Y:S01]  /*1c00*/  SHF.L.U32 R36, R32, 0x10, RZ ;  /* 0x0000001020247819 */ /* 0x000fe200000006ff */
[C---:B------:R-:W-:Y:S01]  /*1c10*/  IMAD.U32 R39, R19.reuse, 0x10000, RZ ;  /* 0x0001000013277824 */ /* 0x040fe200078e00ff */
        /* <DEDUP_REMOVED lines=16> */
[C---:B------:R-:W-:Y:S01]  /*1d20*/  PRMT R28, R29.reuse, 0x7632, R28 ;  /* 0x000076321d1c7816 */ /* 0x040fe2000000001c */
[----:B------:R-:W4:Y:S01]  /*1d30*/  LDG.E.128 R16, desc[UR6][R92.64+0x1d000] ;  /* 0x01d000065c107981 */ /* 0x000f22000c1e1d00 */
[----:B------:R-:W-:Y:S01]  /*1d40*/  SHF.L.U32 R63, R29, 0x10, RZ ;  /* 0x000000101d3f7819 */ /* 0x000fe200000006ff */
[----:B------:R-:W-:Y:S01]  /*1d50*/  FFMA.FTZ R43, R60, R43, R85 ;  /* 0x0000002b3c2b7223 */ /* 0x000fe20000010055 */
        /* <DEDUP_REMOVED lines=21> */
[----:B------:R-:W4:Y:S01]  /*1eb0*/  LDG.E.128 R36, desc[UR6][R92.64+0x20800] ;  /* 0x020800065c247981 */ /* 0x000f22000c1e1d00 */
[--C-:B------:R-:W-:Y:S01]  /*1ec0*/  FFMA.FTZ R33, R84, R33, R34.reuse ;  /* 0x0000002154217223 */ /* 0x100fe20000010022 */
[C---:B------:R-:W-:Y:S01]  /*1ed0*/  PRMT R34, R25.reuse, 0x7632, R34 ;  /* 0x0000763219227816 */ /* 0x040fe20000000022 */
[----:B------:R-:W-:Y:S01]  /*1ee0*/  FFMA.FTZ R41, R60, R41, R43 ;  /* 0x000000293c297223 */ /* 0x000fe2000001002b */
[----:B------:R-:W-:Y:S01]  /*1ef0*/  SHF.L.U32 R25, R25, 0x10, RZ ;  /* 0x0000001019197819 */ /* 0x000fe200000006ff */
[----:B------:R-:W-:Y:S01]  /*1f00*/  IMAD.U32 R24, R31, 0x10000, RZ ;  /* 0x000100001f187824 */ /* 0x000fe200078e00ff */
[----:B------:R-:W-:-:S02]  /*1f10*/  SHF.L.U32 R31, R34, 0x10, RZ ;  /* 0x00000010221f7819 */ /* 0x000fc400000006ff */
[C---:B------:R-:W-:Y:S01]  /*1f20*/  PRMT R30, R35.reuse, 0x7632, R30 ;  /* 0x00007632231e7816 */ /* 0x040fe2000000001e */
[----:B------:R-:W-:Y:S01]  /*1f30*/  FFMA.FTZ R25, R96, R25, R41 ;  /* 0x0000001960197223 */ /* 0x000fe20000010029 */
[----:B------:R-:W-:Y:S02]  /*1f40*/  IMAD.U32 R35, R35, 0x10000, RZ ;  /* 0x0001000023237824 */ /* 0x000fe400078e00ff */
[----:B------:R-:W-:Y:S01]  /*1f50*/  FFMA.FTZ R101, R3, R24, R33 ;  /* 0x0000001803657223 */ /* 0x000fe20000010021 */
[----:B------:R-:W-:Y:S01]  /*1f60*/  SHF.L.U32 R32, R32, 0x10, RZ ;  /* 0x0000001020207819 */ /* 0x000fe200000006ff */
[----:B------:R-:W-:Y:S01]  /*1f70*/  FFMA.FTZ R33, R90, R31, R25 ;  /* 0x0000001f5a217223 */ /* 0x000fe20000010019 */
[----:B------:R-:W-:Y:S01]  /*1f80*/  SHF.L.U32 R30, R30, 0x10, RZ ;  /* 0x000000101e1e7819 */ /* 0x000fe200000006ff */
[----:B------:R-:W-:Y:S01]  /*1f90*/  FFMA.FTZ R29, R84, R35, R29 ;  /* 0x00000023541d7223 */ /* 0x000fe2000001001d */
[C---:B------:R-:W-:Y:S02]  /*1fa0*/  PRMT R24, R26.reuse, 0x7632, R24 ;  /* 0x000076321a187816 */ /* 0x040fe40000000018 */
[----:B------:R-:W-:-:S02]  /*1fb0*/  SHF.L.U32 R25, R26, 0x10, RZ ;  /* 0x000000101a197819 */ /* 0x000fc400000006ff */
[C---:B------:R-:W-:Y:S01]  /*1fc0*/  PRMT R26, R20.reuse, 0x7632, R26 ;  /* 0x00007632141a7816 */ /* 0x040fe2000000001a */
[C---:B------:R-:W-:Y:S01]  /*1fd0*/  FFMA.FTZ R87, R3.reuse, R32, R28 ;  /* 0x0000002003577223 */ /* 0x040fe2000001001c */
[----:B------:R-:W-:Y:S01]  /*1fe0*/  FFMA.FTZ R85, R3, R30, R29 ;  /* 0x0000001e03557223 */ /* 0x000fe2000001001d */
[----:B------:R-:W-:Y:S01]  /*1ff0*/  SHF.L.U32 R28, R20, 0x10, RZ ;  /* 0x00000010141c7819 */ /* 0x000fe200000006ff */
[C---:B------:R-:W-:Y:S01]  /*2000*/  IMAD.U32 R31, R27.reuse, 0x10000, RZ ;  /* 0x000100001b1f7824 */ /* 0x040fe200078e00ff */
[----:B------:R-:W-:Y:S01]  /*2010*/  PRMT R20, R27, 0x7632, R20 ;  /* 0x000076321b147816 */ /* 0x000fe20000000014 */
[----:B------:R-:W-:Y:S01]  /*2020*/  FFMA.FTZ R33, R88, R25, R33 ;  /* 0x0000001958217223 */ /* 0x000fe20000010021 */
[----:B------:R-:W-:Y:S02]  /*2030*/  SHF.L.U32 R29, R24, 0x10, RZ ;  /* 0x00000010181d7819 */ /* 0x000fe400000006ff */
[----:B------:R-:W-:Y:S02]  /*2040*/  SHF.L.U32 R35, R26, 0x10, RZ ;  /* 0x000000101a237819 */ /* 0x000fe400000006ff */
[----:B------:R-:W4:Y:S01]  /*2050*/  LDG.E.128 R24, desc[UR6][R92.64+0x24000] ;  /* 0x024000065c187981 */ /* 0x000f22000c1e1d00 */
[----:B------:R-:W-:Y:S01]  /*2060*/  FFMA.FTZ R41, R61, R28, R102 ;  /* 0x0000001c3d297223 */ /* 0x000fe20000010066 */
[----:B------:R-:W-:Y:S01]  /*2070*/  SHF.L.U32 R30, R8, 0x10, RZ ;  /* 0x00000010081e7819 */ /* 0x000fe200000006ff */
[----:B------:R-:W-:Y:S01]  /*2080*/  FFMA.FTZ R29, R86, R29, R33 ;  /* 0x0000001d561d7223 */ /* 0x000fe20000010021 */
[----:B------:R-:W-:Y:S01]  /*2090*/  PRMT R28, R8, 0x7632, R28 ;  /* 0x00007632081c7816 */ /* 0x000fe2000000001c */
[----:B------:R-:W-:Y:S01]  /*20a0*/  FFMA.FTZ R43, R60, R35, R41 ;  /* 0x000000233c2b7223 */ /* 0x000fe20000010029 */
[C---:B------:R-:W-:Y:S01]  /*20b0*/  PRMT R8, R21.reuse, 0x7632, R8 ;  /* 0x0000763215087816 */ /* 0x040fe20000000008 */
[----:B------:R-:W-:Y:S01]  /*20c0*/  IMAD.U32 R21, R21, 0x10000, RZ ;  /* 0x0001000015157824 */ /* 0x000fe200078e00ff */
[----:B------:R-:W4:Y:S02]  /*20d0*/  LDG.E.128 R32, desc[UR6][R92.64+0x27800] ;  /* 0x027800065c207981 */ /* 0x000f24000c1e1d00 */
        /* <DEDUP_REMOVED lines=13> */
[----:B------:R-:W-:Y:S01]  /*21b0*/  FFMA.FTZ R43, R96, R43, R63 ;  /* 0x0000002b602b7223 */ /* 0x000fe2000001003f */
[----:B------:R-:W-:Y:S01]  /*21c0*/  FFMA.FTZ R8, R84, R31, R29 ;  /* 0x0000001f54087223 */ /* 0x000fe2000001001d */
[----:B------:R-:W-:-:S02]  /*21d0*/  PRMT R28, R10, 0x7632, R28 ;  /* 0x000076320a1c7816 */ /* 0x000fc4000000001c */
[----:B------:R-:W-:Y:S01]  /*21e0*/  SHF.L.U32 R29, R10, 0x10, RZ ;  /* 0x000000100a1d7819 */ /* 0x000fe200000006ff */
        /* <DEDUP_REMOVED lines=9> */
[----:B------:R-:W-:Y:S01]  /*2280*/  FFMA.FTZ R8, R84, R23, R9 ;  /* 0x0000001754087223 */ /* 0x000fe20000010009 */
[----:B------:R-:W-:Y:S01]  /*2290*/  PRMT R20, R4, 0x7632, R20 ;  /* 0x0000763204147816 */ /* 0x000fe20000000014 */
[----:B------:R-:W-:-:S02]  /*22a0*/  IMAD.U32 R9, R11, 0x10000, RZ ;  /* 0x000100000b097824 */ /* 0x000fc400078e00ff */
[----:B------:R-:W-:Y:S01]  /*22b0*/  FFMA.FTZ R21, R86, R21, R29 ;  /* 0x0000001556157223 */ /* 0x000fe2000001001d */
[----:B------:R-:W-:Y:S01]  /*22c0*/  SHF.L.U32 R4, R4, 0x10, RZ ;  /* 0x0000001004047819 */ /* 0x000fe200000006ff */
[----:B------:R-:W-:Y:S01]  /*22d0*/  FFMA.FTZ R97, R3, R10, R8 ;  /* 0x0000000a03617223 */ /* 0x000fe20000010008 */
[----:B------:R-:W-:Y:S01]  /*22e0*/  PRMT R11, R11, 0x7632, R11 ;  /* 0x000076320b0b7816 */ /* 0x000fe2000000000b */
[----:B------:R-:W4:Y:S01]  /*22f0*/  LDG.E.128 R28, desc[UR6][R92.64+0x2b000] ;  /* 0x02b000065c1c7981 */ /* 0x000f22000c1e1d00 */
[C---:B------:R-:W-:Y:S02]  /*2300*/  PRMT R10, R64.reuse, 0x7632, R10 ;  /* 0x00007632400a7816 */ /* 0x040fe4000000000a */
[----:B------:R-:W-:Y:S01]  /*2310*/  SHF.L.U32 R64, R64, 0x10, RZ ;  /* 0x0000001040407819 */ /* 0x000fe200000006ff */
[----:B------:R-:W-:Y:S01]  /*2320*/  FFMA.FTZ R8, R84, R9, R21 ;  /* 0x0000000954087223 */ /* 0x000fe20000010015 */
[----:B------:R-:W-:Y:S01]  /*2330*/  FFMA.FTZ R21, R61, R4, R98 ;  /* 0x000000043d157223 */ /* 0x000fe20000010062 */
[----:B------:R-:W-:Y:S01]  /*2340*/  IMAD.U32 R4, R11, 0x10000, RZ ;  /* 0x000100000b047824 */ /* 0x000fe200078e00ff */
[----:B------:R-:W-:Y:S01]  /*2350*/  SHF.L.U32 R9, R20, 0x10, RZ ;  /* 0x0000001014097819 */ /* 0x000fe200000006ff */
[----:B------:R-:W-:Y:S01]  /*2360*/  FFMA.FTZ R61, R61, R64, R62 ;  /* 0x000000403d3d7223 */ /* 0x000fe2000001003e */
[----:B------:R-:W-:Y:S01]  /*2370*/  SHF.L.U32 R11, R10, 0x10, RZ ;  /* 0x000000100a0b7819 */ /* 0x000fe200000006ff */
[----:B------:R-:W4:Y:S02]  /*2380*/  LDG.E.128 R40, desc[UR6][R92.64+0x1800] ;  /* 0x001800065c287981 */ /* 0x000f24000c1e1d00 */
[----:B------:R-:W-:-:S02]  /*2390*/  FFMA.FTZ R21, R60, R9, R21 ;  /* 0x000000093c157223 */ /* 0x000fc40000010015 */
[----:B------:R-:W-:Y:S02]  /*23a0*/  FFMA.FTZ R23, R60, R11, R61 ;  /* 0x0000000b3c177223 */ /* 0x000fe4000001003d */
[----:B------:R-:W4:Y:S01]  /*23b0*/  LDG.E.128 R60, desc[UR6][R94.64+0x1800] ;  /* 0x001800065e3c7981 */ /* 0x000f22000c1e1d00 */
[C---:B------:R-:W-:Y:S02]  /*23c0*/  SHF.L.U32 R9, R5.reuse, 0x10, RZ ;  /* 0x0000001005097819 */ /* 0x040fe400000006ff */
[----:B------:R-:W-:-:S03]  /*23d0*/  PRMT R5, R5, 0x7632, R5 ;  /* 0x0000763205057816 */ /* 0x000fc60000000005 */
        /* <DEDUP_REMOVED lines=8> */
[--C-:B------:R-:W-:Y:S01]  /*2460*/  FFMA.FTZ R89, R3, R4, R8.reuse ;  /* 0x0000000403597223 */ /* 0x100fe20000010008 */
[C---:B------:R-:W-:Y:S01]  /*2470*/  PRMT R8, R12.reuse, 0x7632, R8 ;  /* 0x000076320c087816 */ /* 0x040fe20000000008 */
[----:B------:R-:W-:Y:S01]  /*2480*/  IMAD.U32 R10, R12, 0x10000, RZ ;  /* 0x000100000c0a7824 */ /* 0x000fe200078e00ff */
[----:B------:R-:W-:Y:S01]  /*2490*/  PRMT R6, R6, 0x7632, R6 ;  /* 0x0000763206067816 */ /* 0x000fe20000000006 */
[----:B------:R-:W-:Y:S01]  /*24a0*/  FFMA.FTZ R9, R88, R9, R11 ;  /* 0x0000000958097223 */ /* 0x000fe2000001000b */
[----:B------:R-:W-:Y:S01]  /*24b0*/  FFMA.FTZ R23, R90, R65, R21 ;  /* 0x000000415a177223 */ /* 0x000fe20000010015 */
[----:B------:R-:W-:-:S02]  /*24c0*/  SHF.L.U32 R12, R68, 0x10, RZ ;  /* 0x00000010440c7819 */ /* 0x000fc400000006ff */
[----:B------:R-:W-:Y:S02]  /*24d0*/  PRMT R11, R68, 0x7632, R11 ;  /* 0x00007632440b7816 */ /* 0x000fe4000000000b */
        /* <DEDUP_REMOVED lines=9> */
[----:B------:R-:W4:Y:S01]  /*2570*/  LDG.E.128 R20, desc[UR6][R92.64+0x5000] ;  /* 0x005000065c147981 */ /* 0x000f22000c1e1d00 */
[----:B------:R-:W-:Y:S01]  /*2580*/  FFMA.FTZ R65, R86, R7, R9 ;  /* 0x0000000756417223 */ /* 0x000fe20000010009 */
[----:B------:R-:W-:Y:S01]  /*2590*/  FFMA.FTZ R64, R11, R8, R10 ;  /* 0x000000080b407223 */ /* 0x000fe2000001000a */
[----:B------:R-:W-:Y:S01]  /*25a0*/  SHF.L.U32 R7, R66, 0x10, RZ ;  /* 0x0000001042077819 */ /* 0x000fe200000006ff */
[----:B------:R-:W-:Y:S01]  /*25b0*/  IMAD.U32 R9, R69, 0x10000, RZ ;  /* 0x0001000045097824 */ /* 0x000fe200078e00ff */
[----:B------:R-:W-:-:S02]  /*25c0*/  PRMT R6, R13, 0x7632, R6 ;  /* 0x000076320d067816 */ /* 0x000fc40000000006 */
[----:B------:R-:W-:Y:S02]  /*25d0*/  SHF.L.U32 R10, R13, 0x10, RZ ;  /* 0x000000100d0a7819 */ /* 0x000fe400000006ff */
[----:B------:R-:W-:Y:S01]  /*25e0*/  PRMT R8, R69, 0x7632, R8 ;  /* 0x0000763245087816 */ /* 0x000fe20000000008 */
[----:B------:R-:W-:Y:S01]  /*25f0*/  FFMA.FTZ R86, R86, R7, R109 ;  /* 0x0000000756567223 */ /* 0x000fe2000001006d */
[----:B------:R-:W-:Y:S01]  /*2600*/  SHF.L.U32 R69, R6, 0x10, RZ ;  /* 0x0000001006457819 */ /* 0x000fe200000006ff */
[----:B------:R-:W-:Y:S01]  /*2610*/  FFMA.FTZ R109, R9, R10, R64 ;  /* 0x0000000a096d7223 */ /* 0x000fe20000010040 */
[----:B------:R-:W-:Y:S01]  /*2620*/  SHF.L.U32 R8, R8, 0x10, RZ ;  /* 0x0000001008087819 */ /* 0x000fe200000006ff */
[----:B------:R-:W-:Y:S01]  /*2630*/  IMAD.U32 R6, R14, 0x10000, RZ ;  /* 0x000100000e067824 */ /* 0x000fe200078e00ff */
[----:B------:R-:W-:-:S03]  /*2640*/  SHF.L.U32 R7, R70, 0x10, RZ ;  /* 0x0000001046077819 */ /* 0x000fc600000006ff */
[----:B------:R-:W-:Y:S01]  /*2650*/  FFMA.FTZ R64, R8, R69, R109 ;  /* 0x0000004508407223 */ /* 0x000fe2000001006d */
[----:B------:R-:W-:Y:S01]  /*2660*/  FFMA.FTZ R10, R84, R5, R65 ;  /* 0x00000005540a7223 */ /* 0x000fe20000010041 */
[----:B------:R-:W-:Y:S02]  /*2670*/  PRMT R5, R14, 0x7632, R5 ;  /* 0x000076320e057816 */ /* 0x000fe40000000005 */
[--C-:B------:R-:W-:Y:S01]  /*2680*/  FFMA.FTZ R65, R7, R6, R64.reuse ;  /* 0x0000000607417223 */ /* 0x100fe20000010040 */
[C---:B------:R-:W-:Y:S02]  /*2690*/  PRMT R64, R72.reuse, 0x7632, R64 ;  /* 0x0000763248407816 */ /* 0x040fe40000000040 */
[----:B------:R-:W-:Y:S02]  /*26a0*/  SHF.L.U32 R72, R72, 0x10, RZ ;  /* 0x0000001048487819 */ /* 0x000fe400000006ff */
[----:B------:R-:W-:Y:S02]  /*26b0*/  PRMT R6, R70, 0x7632, R6 ;  /* 0x0000763246067816 */ /* 0x000fe40000000006 */
[----:B------:R-:W-:-:S02]  /*26c0*/  SHF.L.U32 R13, R67, 0x10, RZ ;  /* 0x00000010430d7819 */ /* 0x000fc400000006ff */
[----:B------:R-:W-:Y:S01]  /*26d0*/  SHF.L.U32 R4, R4, 0x10, RZ ;  /* 0x0000001004047819 */ /* 0x000fe200000006ff */
[----:B------:R-:W-:Y:S01]  /*26e0*/  FFMA.FTZ R72, R12, R72, R91 ;  /* 0x000000480c487223 */ /* 0x000fe2000001005b */
[----:B------:R-:W-:Y:S02]  /*26f0*/  PRMT R67, R67, 0x7632, R67 ;  /* 0x0000763243437816 */ /* 0x000fe40000000043 */
[----:B------:R-:W-:Y:S02]  /*2700*/  SHF.L.U32 R5, R5, 0x10, RZ ;  /* 0x0000001005057819 */ /* 0x000fe400000006ff */
[----:B------:R-:W-:Y:S02]  /*2710*/  SHF.L.U32 R6, R6, 0x10, RZ ;  /* 0x0000001006067819 */ /* 0x000fe400000006ff */
[----:B------:R-:W-:Y:S01]  /*2720*/  SHF.L.U32 R64, R64, 0x10, RZ ;  /* 0x0000001040407819 */ /* 0x000fe200000006ff */
[----:B------:R-:W-:Y:S01]  /*2730*/  FFMA.FTZ R91, R3, R4, R10 ;  /* 0x00000004035b7223 */ /* 0x000fe2000001000a */
[----:B------:R-:W-:Y:S01]  /*2740*/  FFMA.FTZ R13, R84, R13, R86 ;  /* 0x0000000d540d7223 */ /* 0x000fe20000010056 */
[----:B------:R-:W-:-:S02]  /*2750*/  IMAD.U32 R14, R67, 0x10000, RZ ;  /* 0x00010000430e7824 */ /* 0x000fc400078e00ff */
[----:B------:R-:W-:Y:S01]  /*2760*/  FFMA.FTZ R10, R6, R5, R65 ;  /* 0x00000005060a7223 */ /* 0x000fe20000010041 */
[----:B------:R-:W-:Y:S02]  /*2770*/  FFMA.FTZ R72, R11, R64, R72 ;  /* 0x000000400b487223 */ /* 0x000fe40000010048 */
[----:B------:R-:W4:Y:S01]  /*2780*/  LDG.E.128 R64, desc[UR6][R92.64+0x8800] ;  /* 0x008800065c407981 */ /* 0x000f22000c1e1d00 */
[----:B------:R-:W-:Y:S01]  /*2790*/  FFMA.FTZ R13, R3, R14, R13 ;  /* 0x0000000e030d7223 */ /* 0x000fe2000001000d */
[C---:B------:R-:W-:Y:S01]  /*27a0*/  PRMT R3, R73.reuse, 0x7632, R3 ;  /* 0x0000763249037816 */ /* 0x040fe20000000003 */
[----:B------:R-:W-:-:S03]  /*27b0*/  IMAD.U32 R14, R73, 0x10000, RZ ;  /* 0x00010000490e7824 */ /* 0x000fc600078e00ff */
[----:B------:R-:W-:Y:S01]  /*27c0*/  SHF.L.U32 R69, R3, 0x10, RZ ;  /* 0x0000001003457819 */ /* 0x000fe200000006ff */
[----:B------:R-:W-:Y:S01]  /*27d0*/  FFMA.FTZ R73, R9, R14, R72 ;  /* 0x0000000e09497223 */ /* 0x000fe20000010048 */
[----:B------:R-:W-:Y:S02]  /*27e0*/  SHF.L.U32 R4, R15, 0x10, RZ ;  /* 0x000000100f047819 */ /* 0x000fe400000006ff */
[C---:B------:R-:W-:Y:S01]  /*27f0*/  SHF.L.U32 R5, R71.reuse, 0x10, RZ ;  /* 0x0000001047057819 */ /* 0x040fe200000006ff */
[----:B------:R-:W-:Y:S01]  /*2800*/  FFMA.FTZ R72, R8, R69, R73 ;  /* 0x0000004508487223 */ /* 0x000fe20000010049 */
[----:B------:R-:W-:Y:S02]  /*2810*/  PRMT R3, R71, 0x7632, R3 ;  /* 0x0000763247037816 */ /* 0x000fe40000000003 */
[----:B------:R-:W-:Y:S01]  /*2820*/  PRMT R15, R15, 0x7632, R15 ;  /* 0x000076320f0f7816 */ /* 0x000fe2000000000f */
[----:B------:R-:W4:Y:S01]  /*2830*/  LDG.E.128 R68, desc[UR6][R92.64+0xc000] ;  /* 0x00c000065c447981 */ /* 0x000f22000c1e1d00 */
[C---:B------:R-:W-:Y:S01]  /*2840*/  PRMT R14, R74.reuse, 0x7632, R14 ;  /* 0x000076324a0e7816 */ /* 0x040fe2000000000e */
[----:B------:R-:W-:-:S02]  /*2850*/  IMAD.U32 R74, R74, 0x10000, RZ ;  /* 0x000100004a4a7824 */ /* 0x000fc400078e00ff */
[----:B------:R-:W-:Y:S01]  /*2860*/  FFMA.FTZ R4, R5, R4, R10 ;  /* 0x0000000405047223 */ /* 0x000fe2000001000a */
[----:B------:R-:W-:Y:S02]  /*2870*/  SHF.L.U32 R10, R15, 0x10, RZ ;  /* 0x000000100f0a7819 */ /* 0x000fe400000006ff */
[----:B--2---:R-:W-:Y:S01]  /*2880*/  PRMT R84, R76, 0x7632, R84 ;  /* 0x000076324c547816 */ /* 0x004fe20000000054 */
[----:B------:R-:W-:Y:S02]  /*2890*/  IMAD.U32 R15, R14, 0x10000, RZ ;  /* 0x000100000e0f7824 */ /* 0x000fe400078e00ff */
[----:B------:R-:W-:Y:S01]  /*28a0*/  FFMA.FTZ R73, R7, R74, R72 ;  /* 0x0000004a07497223 */ /* 0x000fe20000010048 */
[----:B------:R-:W-:Y:S02]  /*28b0*/  SHF.L.U32 R76, R76, 0x10, RZ ;  /* 0x000000104c4c7819 */ /* 0x000fe400000006ff */
        /* <DEDUP_REMOVED lines=13> */
[----:B------:R-:W-:Y:S01]  /*2990*/  FFMA.FTZ R15, R9, R4, R76 ;  /* 0x00000004090f7223 */ /* 0x000fe2000001004c */
[----:B------:R-:W-:Y:S01]  /*29a0*/  PRMT R4, R75, 0x7632, R4 ;  /* 0x000076324b047816 */ /* 0x000fe20000000004 */
[----:B------:R-:W-:Y:S01]  /*29b0*/  FFMA.FTZ R14, R5, R14, R72 ;  /* 0x0000000e050e7223 */ /* 0x000fe20000010048 */
[----:B------:R-:W-:Y:S01]  /*29c0*/  SHF.L.U32 R77, R77, 0x10, RZ ;  /* 0x000000104d4d7819 */ /* 0x000fe200000006ff */
[----:B------:R-:W-:-:S02]  /*29d0*/  FFMA.FTZ R86, R11, R74, R80 ;  /* 0x0000004a0b567223 */ /* 0x000fc40000010050 */
[----:B------:R-:W2:Y:S02]  /*29e0*/  LDG.E.128 R72, desc[UR6][R92.64+0xf800] ;  /* 0x00f800065c487981 */ /* 0x000ea4000c1e1d00 */
[--C-:B------:R-:W-:Y:S01]  /*29f0*/  FFMA.FTZ R76, R8, R77, R15.reuse ;  /* 0x0000004d084c7223 */ /* 0x100fe2000001000f */
[C---:B------:R-:W-:Y:S02]  /*2a00*/  PRMT R15, R78.reuse, 0x7632, R15 ;  /* 0x000076324e0f7816 */ /* 0x040fe4000000000f */
[----:B------:R-:W-:Y:S02]  /*2a10*/  SHF.L.U32 R78, R78, 0x10, RZ ;  /* 0x000000104e4e7819 */ /* 0x000fe400000006ff */
[C---:B------:R-:W-:Y:S02]  /*2a20*/  PRMT R80, R81.reuse, 0x7632, R80 ;  /* 0x0000763251507816 */ /* 0x040fe40000000050 */
        /* <DEDUP_REMOVED lines=8> */
[----:B------:R-:W-:Y:S01]  /*2ab0*/  FFMA.FTZ R86, R8, R81, R105 ;  /* 0x0000005108567223 */ /* 0x000fe20000010069 */
[----:B------:R-:W-:Y:S01]  /*2ac0*/  PRMT R82, R82, 0x7632, R82 ;  /* 0x0000763252527816 */ /* 0x000fe20000000052 */
[----:B------:R-:W-:Y:S01]  /*2ad0*/  FFMA.FTZ R84, R5, R76, R78 ;  /* 0x0000004c05547223 */ /* 0x000fe2000001004e */
[----:B------:R-:W-:Y:S02]  /*2ae0*/  IMAD.U32 R4, R4, 0x10000, RZ ;  /* 0x0001000004047824 */ /* 0x000fe400078e00ff */
[----:B------:R-:W-:Y:S01]  /*2af0*/  FFMA.FTZ R77, R7, R80, R86 ;  /* 0x00000050074d7223 */ /* 0x000fe20000010056 */
[----:B------:R-:W-:-:S02]  /*2b00*/  SHF.L.U32 R15, R82, 0x10, RZ ;  /* 0x00000010520f7819 */ /* 0x000fc400000006ff */
[C---:B---3--:R-:W-:Y:S02]  /*2b10*/  SHF.L.U32 R78, R48.reuse, 0x10, RZ ;  /* 0x00000010304e7819 */ /* 0x048fe400000006ff */
[----:B------:R-:W-:Y:S01]  /*2b20*/  PRMT R76, R48, 0x7632, R76 ;  /* 0x00007632304c7816 */ /* 0x000fe2000000004c */
[--C-:B------:R-:W-:Y:S01]  /*2b30*/  FFMA.FTZ R4, R3, R4, R14.reuse ;  /* 0x0000000403047223 */ /* 0x100fe2000001000e */
[----:B------:R-:W-:Y:S01]  /*2b40*/  PRMT R14, R79, 0x7632, R14 ;  /* 0x000076324f0e7816 */ /* 0x000fe2000000000e */
[C---:B------:R-:W-:Y:S01]  /*2b50*/  IMAD.U32 R80, R83.reuse, 0x10000, RZ ;  /* 0x0001000053507824 */ /* 0x040fe200078e00ff */
[----:B------:R-:W-:Y:S01]  /*2b60*/  PRMT R48, R83, 0x7632, R48 ;  /* 0x0000763253307816 */ /* 0x000fe20000000030 */
[----:B------:R-:W-:Y:S01]  /*2b70*/  FFMA.FTZ R82, R6, R15, R77 ;  /* 0x0000000f06527223 */ /* 0x000fe2000001004d */
[----:B------:R-:W-:Y:S01]  /*2b80*/  FFMA.FTZ R88, R12, R78, R103 ;  /* 0x0000004e0c587223 */ /* 0x000fe20000010067 */
[----:B------:R-:W-:Y:S02]  /*2b90*/  SHF.L.U32 R86, R76, 0x10, RZ ;  /* 0x000000104c567819 */ /* 0x000fe400000006ff */
[----:B------:R-:W3:Y:S01]  /*2ba0*/  LDG.E.128 R76, desc[UR6][R92.64+0x13000] ;  /* 0x013000065c4c7981 */ /* 0x000ee2000c1e1d00 */
[----:B------:R-:W-:-:S02]  /*2bb0*/  PRMT R81, R52, 0x7632, R81 ;  /* 0x0000763234517816 */ /* 0x000fc40000000051 */
[----:B------:R-:W-:Y:S01]  /*2bc0*/  SHF.L.U32 R83, R52, 0x10, RZ ;  /* 0x0000001034537819 */ /* 0x000fe200000006ff */
[----:B------:R-:W-:Y:S01]  /*2bd0*/  FFMA.FTZ R86, R11, R86, R88 ;  /* 0x000000560b567223 */ /* 0x000fe20000010058 */
[----:B------:R-:W-:Y:S01]  /*2be0*/  FFMA.FTZ R15, R5, R80, R82 ;  /* 0x00000050050f7223 */ /* 0x000fe20000010052 */
[----:B------:R-:W-:Y:S02]  /*2bf0*/  IMAD.U32 R88, R81, 0x10000, RZ ;  /* 0x0001000051587824 */ /* 0x000fe400078e00ff */
[----:B------:R-:W-:Y:S02]  /*2c00*/  FFMA.FTZ R90, R12, R83, R87 ;  /* 0x000000530c5a7223 */ /* 0x000fe40000010057 */
[----:B------:R-:W3:Y:S01]  /*2c10*/  LDG.E.128 R80, desc[UR6][R92.64+0x16800] ;  /* 0x016800065c507981 */ /* 0x000ee2000c1e1d00 */
[C---:B------:R-:W-:Y:S02]  /*2c20*/  SHF.L.U32 R52, R49.reuse, 0x10, RZ ;  /* 0x0000001031347819 */ /* 0x040fe400000006ff */
[----:B------:R-:W-:-:S02]  /*2c30*/  PRMT R49, R49, 0x7632, R49 ;  /* 0x0000763231317816 */ /* 0x000fc40000000031 */
[----:B------:R-:W-:Y:S01]  /*2c40*/  SHF.L.U32 R14, R14, 0x10, RZ ;  /* 0x000000100e0e7819 */ /* 0x000fe200000006ff */
[----:B------:R-:W-:Y:S01]  /*2c50*/  FFMA.FTZ R87, R9, R52, R86 ;  /* 0x0000003409577223 */ /* 0x000fe20000010056 */
[----:B------:R-:W-:Y:S02]  /*2c60*/  SHF.L.U32 R49, R49, 0x10, RZ ;  /* 0x0000001031317819 */ /* 0x000fe400000006ff */
[----:B-----5:R-:W-:Y:S01]  /*2c70*/  SHF.L.U32 R86, R44, 0x10, RZ ;  /* 0x000000102c567819 */ /* 0x020fe200000006ff */
[----:B------:R-:W-:Y:S01]  /*2c80*/  FFMA.FTZ R90, R11, R88, R90 ;  /* 0x000000580b5a7223 */ /* 0x000fe2000001005a */
[----:B------:R-:W-:Y:S01]  /*2c90*/  FFMA.FTZ R14, R3, R14, R84 ;  /* 0x0000000e030e7223 */ /* 0x000fe20000010054 */
[----:B------:R-:W-:Y:S02]  /*2ca0*/  FFMA.FTZ R88, R8, R49, R87 ;  /* 0x0000003108587223 */ /* 0x000fe40000010057 */
[----:B------:R-:W-:Y:S02]  /*2cb0*/  FFMA.FTZ R96, R12, R86, R85 ;  /* 0x000000560c607223 */ /* 0x000fe40000010055 */
[----:B------:R-:W5:Y:S01]  /*2cc0*/  LDG.E.128 R84, desc[UR6][R92.64+0x1a000] ;  /* 0x01a000065c547981 */ /* 0x000f62000c1e1d00 */
[----:B------:R-:W-:Y:S01]  /*2cd0*/  SHF.L.U32 R48, R48, 0x10, RZ ;  /* 0x0000001030307819 */ /* 0x000fe200000006ff */
[C---:B------:R-:W-:Y:S01]  /*2ce0*/  IMAD.U32 R52, R53.reuse, 0x10000, RZ ;  /* 0x0001000035347824 */ /* 0x040fe200078e00ff */
[----:B------:R-:W-:-:S03]  /*2cf0*/  PRMT R53, R53, 0x7632, R53 ;  /* 0x0000763235357816 */ /* 0x000fc60000000035 */
[----:B------:R-:W-:Y:S01]  /*2d00*/  FFMA.FTZ R15, R3, R48, R15 ;  /* 0x00000030030f7223 */ /* 0x000fe2000001000f */
[----:B------:R-:W-:Y:S02]  /*2d10*/  PRMT R48, R44, 0x7632, R48 ;  /* 0x000076322c307816 */ /* 0x000fe40000000030 */
[C---:B------:R-:W-:Y:S02]  /*2d20*/  PRMT R44, R50.reuse, 0x7632, R44 ;  /* 0x00007632322c7816 */ /* 0x040fe4000000002c */
[----:B------:R-:W-:Y:S01]  /*2d30*/  SHF.L.U32 R50, R50, 0x10, RZ ;  /* 0x0000001032327819 */ /* 0x000fe200000006ff */
[----:B------:R-:W-:Y:S01]  /*2d40*/  FFMA.FTZ R49, R9, R52, R90 ;  /* 0x0000003409317223 */ /* 0x000fe2000001005a */
[----:B------:R-:W-:Y:S01]  /*2d50*/  SHF.L.U32 R53, R53, 0x10, RZ ;  /* 0x0000001035357819 */ /* 0x000fe200000006ff */
[----:B------:R-:W-:Y:S01]  /*2d60*/  IMAD.U32 R90, R48, 0x10000, RZ ;  /* 0x00010000305a7824 */ /* 0x000fe200078e00ff */
[C---:B------:R-:W-:Y:S02]  /*2d70*/  PRMT R48, R51.reuse, 0x7632, R48 ;  /* 0x0000763233307816 */ /* 0x040fe40000000030 */
        /* <DEDUP_REMOVED lines=9> */
[----:B------:R-:W-:Y:S01]  /*2e10*/  SHF.L.U32 R90, R45, 0x10, RZ ;  /* 0x000000102d5a7819 */ /* 0x000fe200000006ff */
[----:B------:R-:W-:Y:S01]  /*2e20*/  IMAD.U32 R45, R50, 0x10000, RZ ;  /* 0x00010000322d7824 */ /* 0x000fe200078e00ff */
[----:B------:R-:W-:Y:S01]  /*2e30*/  SHF.L.U32 R50, R55, 0x10, RZ ;  /* 0x0000001037327819 */ /* 0x000fe200000006ff */
[C---:B------:R-:W-:Y:S01]  /*2e40*/  FFMA.FTZ R44, R6.reuse, R49, R51 ;  /* 0x00000031062c7223 */ /* 0x040fe20000010033 */
[----:B------:R-:W-:Y:S01]  /*2e50*/  SHF.L.U32 R53, R53, 0x10, RZ ;  /* 0x0000001035357819 */ /* 0x000fe200000006ff */
[----:B------:R-:W-:Y:S01]  /*2e60*/  FFMA.FTZ R45, R6, R45, R54 ;  /* 0x0000002d062d7223 */ /* 0x000fe20000010036 */
[----:B------:R-:W-:Y:S01]  /*2e70*/  FFMA.FTZ R49, R9, R90, R96 ;  /* 0x0000005a09317223 */ /* 0x000fe20000010060 */
[----:B------:R-:W-:Y:S01]  /*2e80*/  SHF.L.U32 R54, R46, 0x10, RZ ;  /* 0x000000102e367819 */ /* 0x000fe200000006ff */
[C---:B------:R-:W-:Y:S01]  /*2e90*/  FFMA.FTZ R44, R5.reuse, R52, R44 ;  /* 0x00000034052c7223 */ /* 0x040fe2000001002c */
[----:B------:R-:W-:Y:S01]  /*2ea0*/  FFMA.FTZ R45, R5, R50, R45 ;  /* 0x00000032052d7223 */ /* 0x000fe2000001002d */
[----:B------:R-:W-:Y:S01]  /*2eb0*/  FFMA.FTZ R88, R8, R53, R49 ;  /* 0x0000003508587223 */ /* 0x000fe20000010031 */
[----:B------:R-:W-:-:S02]  /*2ec0*/  PRMT R46, R46, 0x7632, R46 ;  /* 0x000076322e2e7816 */ /* 0x000fc4000000002e */
[C---:B----4-:R-:W-:Y:S02]  /*2ed0*/  PRMT R50, R56.reuse, 0x7632, R50 ;  /* 0x0000763238327816 */ /* 0x050fe40000000032 */
[----:B------:R-:W-:Y:S02]  /*2ee0*/  SHF.L.U32 R52, R56, 0x10, RZ ;  /* 0x0000001038347819 */ /* 0x000fe400000006ff */
[----:B------:R-:W-:Y:S01]  /*2ef0*/  PRMT R55, R55, 0x7632, R55 ;  /* 0x0000763237377816 */ /* 0x000fe20000000037 */
[----:B------:R-:W-:Y:S01]  /*2f00*/  FFMA.FTZ R51, R7, R54, R88 ;  /* 0x0000003607337223 */ /* 0x000fe20000010058 */
[----:B------:R-:W-:Y:S01]  /*2f10*/  IMAD.U32 R48, R48, 0x10000, RZ ;  /* 0x0001000030307824 */ /* 0x000fe200078e00ff */
[----:B------:R-:W-:Y:S01]  /*2f20*/  SHF.L.U32 R49, R46, 0x10, RZ ;  /* 0x000000102e317819 */ /* 0x000fe200000006ff */
[----:B------:R-:W-:Y:S01]  /*2f30*/  FFMA.FTZ R52, R12, R52, R101 ;  /* 0x000000340c347223 */ /* 0x000fe20000010065 */
[----:B------:R-:W-:Y:S02]  /*2f40*/  SHF.L.U32 R50, R50, 0x10, RZ ;  /* 0x0000001032327819 */ /* 0x000fe400000006ff */
[----:B------:R-:W-:Y:S01]  /*2f50*/  SHF.L.U32 R56, R55, 0x10, RZ ;  /* 0x0000001037387819 */ /* 0x000fe200000006ff */
[----:B------:R-:W-:Y:S01]  /*2f60*/  FFMA.FTZ R88, R3, R48, R44 ;  /* 0x0000003003587223 */ /* 0x000fe2000001002c */
[----:B------:R-:W-:Y:S01]  /*2f70*/  FFMA.FTZ R46, R6, R49, R51 ;  /* 0x00000031062e7223 */ /* 0x000fe20000010033 */
[----:B------:R-:W-:Y:S01]  /*2f80*/  FFMA.FTZ R54, R11, R50, R52 ;  /* 0x000000320b367223 */ /* 0x000fe20000010034 */
[----:B------:R-:W-:Y:S01]  /*2f90*/  SHF.L.U32 R44, R47, 0x10, RZ ;  /* 0x000000102f2c7819 */ /* 0x000fe200000006ff */
[----:B------:R-:W4:Y:S01]  /*2fa0*/  LDG.E.128 R48, desc[UR6][R92.64+0x1d800] ;  /* 0x01d800065c307981 */ /* 0x000f22000c1e1d00 */
[--C-:B------:R-:W-:Y:S01]  /*2fb0*/  FFMA.FTZ R56, R3, R56, R45.reuse ;  /* 0x0000003803387223 */ /* 0x100fe2000001002d */
[----:B------:R-:W-:Y:S01]  /*2fc0*/  IMAD.U32 R52, R57, 0x10000, RZ ;  /* 0x0001000039347824 */ /* 0x000fe200078e00ff */
[----:B------:R-:W-:-:S02]  /*2fd0*/  PRMT R45, R16, 0x7632, R45 ;  /* 0x00007632102d7816 */ /* 0x000fc4000000002d */
[----:B------:R-:W-:Y:S02]  /*2fe0*/  SHF.L.U32 R55, R16, 0x10, RZ ;  /* 0x0000001010377819 */ /* 0x000fe400000006ff */
[----:B------:R-:W-:Y:S01]  /*2ff0*/  PRMT R57, R47, 0x7632, R57 ;  /* 0x000076322f397816 */ /* 0x000fe20000000039 */
        /* <DEDUP_REMOVED lines=9> */
[----:B------:R-:W-:Y:S01]  /*3090*/  IMAD.U32 R55, R52, 0x10000, RZ ;  /* 0x0001000034377824 */ /* 0x000fe200078e00ff */
[----:B------:R-:W4:Y:S01]  /*30a0*/  LDG.E.128 R44, desc[UR6][R92.64+0x21000] ;  /* 0x021000065c2c7981 */ /* 0x000f22000c1e1d00 */
[----:B------:R-:W-:Y:S01]  /*30b0*/  FFMA.FTZ R96, R9, R54, R90 ;  /* 0x0000003609607223 */ /* 0x000fe2000001005a */
[----:B------:R-:W-:Y:S01]  /*30c0*/  SHF.L.U32 R52, R58, 0x10, RZ ;  /* 0x000000103a347819 */ /* 0x000fe200000006ff */
[----:B------:R-:W-:Y:S01]  /*30d0*/  FFMA.FTZ R54, R8, R17, R53 ;  /* 0x0000001108367223 */ /* 0x000fe20000010035 */
        /* <DEDUP_REMOVED lines=17> */
[----:B------:R-:W4:Y:S01]  /*31f0*/  LDG.E.128 R52, desc[UR6][R92.64+0x24800] ;  /* 0x024800065c347981 */ /* 0x000f22000c1e1d00 */
[----:B------:R-:W-:Y:S01]  /*3200*/  PRMT R19, R19, 0x7632, R19 ;  /* 0x0000763213137816 */ /* 0x000fe20000000013 */
[C---:B------:R-:W-:Y:S01]  /*3210*/  FFMA.FTZ R17, R5.reuse, R58, R90 ;  /* 0x0000003a05117223 */ /* 0x040fe2000001005a */
[----:B------:R-:W-:Y:S01]  /*3220*/  FFMA.FTZ R97, R5, R36, R59 ;  /* 0x0000002405617223 */ /* 0x000fe2000001003b */
[----:B------:R-:W-:Y:S01]  /*3230*/  PRMT R58, R37, 0x7632, R58 ;  /* 0x00007632253a7816 */ /* 0x000fe2000000003a */
[----:B------:R-:W-:Y:S01]  /*3240*/  IMAD.U32 R57, R57, 0x10000, RZ ;  /* 0x0001000039397824 */ /* 0x000fe200078e00ff */
[----:B------:R-:W-:Y:S01]  /*3250*/  SHF.L.U32 R90, R37, 0x10, RZ ;  /* 0x00000010255a7819 */ /* 0x000fe200000006ff */
[----:B------:R-:W-:Y:S01]  /*3260*/  FFMA.FTZ R96, R11, R96, R98 ;  /* 0x000000600b607223 */ /* 0x000fe20000010062 */
[----:B------:R-:W-:Y:S01]  /*3270*/  SHF.L.U32 R36, R19, 0x10, RZ ;  /* 0x0000001013247819 */ /* 0x000fe200000006ff */
[----:B------:R-:W-:Y:S01]  /*3280*/  FFMA.FTZ R59, R3, R57, R16 ;  /* 0x00000039033b7223 */ /* 0x000fe20000010010 */
[----:B------:R-:W-:Y:S01]  /*3290*/  SHF.L.U32 R19, R58, 0x10, RZ ;  /* 0x000000103a137819 */ /* 0x000fe200000006ff */
[----:B------:R-:W-:-:S02]  /*32a0*/  FFMA.FTZ R37, R9, R90, R96 ;  /* 0x0000005a09257223 */ /* 0x000fc40000010060 */
[--C-:B------:R-:W-:Y:S01]  /*32b0*/  FFMA.FTZ R57, R3, R36, R97.reuse ;  /* 0x0000002403397223 */ /* 0x100fe20000010061 */
[----:B------:R-:W-:Y:S01]  /*32c0*/  PRMT R36, R38, 0x7632, R36 ;  /* 0x0000763226247816 */ /* 0x000fe20000000024 */
[C---:B------:R-:W-:Y:S01]  /*32d0*/  IMAD.U32 R98, R24.reuse, 0x10000, RZ ;  /* 0x0001000018627824 */ /* 0x040fe200078e00ff */
[----:B------:R-:W-:Y:S01]  /*32e0*/  PRMT R97, R24, 0x7632, R97 ;  /* 0x0000763218617816 */ /* 0x000fe20000000061 */
[----:B------:R-:W-:Y:S01]  /*32f0*/  FFMA.FTZ R96, R8, R19, R37 ;  /* 0x0000001308607223 */ /* 0x000fe20000010025 */
[----:B------:R-:W-:Y:S02]  /*3300*/  SHF.L.U32 R38, R38, 0x10, RZ ;  /* 0x0000001026267819 */ /* 0x000fe400000006ff */
[----:B------:R-:W-:Y:S01]  /*3310*/  SHF.L.U32 R37, R36, 0x10, RZ ;  /* 0x0000001024257819 */ /* 0x000fe200000006ff */
[----:B------:R-:W-:Y:S01]  /*3320*/  FFMA.FTZ R98, R12, R98, R89 ;  /* 0x000000620c627223 */ /* 0x000fe20000010059 */
[----:B------:R-:W-:Y:S02]  /*3330*/  SHF.L.U32 R36, R97, 0x10, RZ ;  /* 0x0000001061247819 */ /* 0x000fe400000006ff */
[----:B------:R-:W-:-:S02]  /*3340*/  SHF.L.U32 R18, R18, 0x10, RZ ;  /* 0x0000001012127819 */ /* 0x000fc400000006ff */
[C---:B------:R-:W-:Y:S02]  /*3350*/  PRMT R24, R39.reuse, 0x7632, R24 ;  /* 0x0000763227187816 */ /* 0x040fe40000000018 */
[----:B------:R-:W-:Y:S01]  /*3360*/  SHF.L.U32 R90, R39, 0x10, RZ ;  /* 0x00000010275a7819 */ /* 0x000fe200000006ff */
[----:B------:R-:W-:Y:S01]  /*3370*/  FFMA.FTZ R39, R7, R38, R96 ;  /* 0x0000002607277223 */ /* 0x000fe20000010060 */
[C---:B------:R-:W-:Y:S01]  /*3380*/  PRMT R38, R32.reuse, 0x7632, R38 ;  /* 0x0000763220267816 */ /* 0x040fe20000000026 */
[----:B------:R-:W-:Y:S01]  /*3390*/  FFMA.FTZ R98, R11, R36, R98 ;  /* 0x000000240b627223 */ /* 0x000fe20000010062 */
[----:B------:R-:W-:Y:S01]  /*33a0*/  SHF.L.U32 R89, R32, 0x10, RZ ;  /* 0x0000001020597819 */ /* 0x000fe200000006ff */
[----:B------:R-:W-:Y:S01]  /*33b0*/  FFMA.FTZ R58, R3, R18, R17 ;  /* 0x00000012033a7223 */ /* 0x000fe20000010011 */
[----:B------:R-:W-:Y:S01]  /*33c0*/  FFMA.FTZ R32, R6, R37, R39 ;  /* 0x0000002506207223 */ /* 0x000fe20000010027 */
[C---:B------:R-:W-:Y:S01]  /*33d0*/  IMAD.U32 R36, R25.reuse, 0x10000, RZ ;  /* 0x0001000019247824 */ /* 0x040fe200078e00ff */
[----:B------:R-:W4:Y:S01]  /*33e0*/  LDG.E.128 R16, desc[UR6][R92.64+0x28000] ;  /* 0x028000065c107981 */ /* 0x000f22000c1e1d00 */
        /* <DEDUP_REMOVED lines=13> */
[C---:B------:R-:W-:Y:S01]  /*34c0*/  PRMT R24, R26.reuse, 0x7632, R24 ;  /* 0x000076321a187816 */ /* 0x040fe20000000018 */
[----:B------:R-:W-:Y:S01]  /*34d0*/  IMAD.U32 R33, R33, 0x10000, RZ ;  /* 0x0001000021217824 */ /* 0x000fe200078e00ff */
[----:B------:R-:W-:Y:S01]  /*34e0*/  SHF.L.U32 R26, R26, 0x10, RZ ;  /* 0x000000101a1a7819 */ /* 0x000fe200000006ff */
[----:B------:R-:W4:Y:S01]  /*34f0*/  LDG.E.128 R36, desc[UR6][R92.64+0x2b800] ;  /* 0x02b800065c247981 */ /* 0x000f22000c1e1d00 */
[----:B------:R-:W-:Y:S01]  /*3500*/  PRMT R90, R34, 0x7632, R90 ;  /* 0x00007632225a7816 */ /* 0x000fe2000000005a */
[----:B------:R-:W-:Y:S01]  /*3510*/  FFMA.FTZ R97, R8, R33, R25 ;  /* 0x0000002108617223 */ /* 0x000fe20000010019 */
[----:B------:R-:W-:Y:S01]  /*3520*/  SHF.L.U32 R34, R34, 0x10, RZ ;  /* 0x0000001022227819 */ /* 0x000fe200000006ff */
[----:B------:R-:W-:Y:S01]  /*3530*/  FFMA.FTZ R33, R7, R26, R32 ;  /* 0x0000001a07217223 */ /* 0x000fe20000010020 */
[----:B------:R-:W-:-:S02]  /*3540*/  SHF.L.U32 R91, R90, 0x10, RZ ;  /* 0x000000105a5b7819 */ /* 0x000fc400000006ff */
[----:B------:R-:W-:Y:S01]  /*3550*/  SHF.L.U32 R25, R24, 0x10, RZ ;  /* 0x0000001018197819 */ /* 0x000fe200000006ff */
[----:B------:R-:W-:Y:S01]  /*3560*/  FFMA.FTZ R32, R7, R34, R97 ;  /* 0x0000002207207223 */ /* 0x000fe20000010061 */
[----:B------:R-:W-:-:S03]  /*3570*/  IMAD.U32 R24, R27, 0x10000, RZ ;  /* 0x000100001b187824 */ /* 0x000fc600078e00ff */
[C-C-:B------:R-:W-:Y:S01]  /*3580*/  FFMA.FTZ R91, R6.reuse, R91, R32.reuse ;  /* 0x0000005b065b7223 */ /* 0x140fe20000010020 */
[----:B------:R-:W-:Y:S01]  /*3590*/  PRMT R32, R27, 0x7632, R32 ;  /* 0x000076321b207816 */ /* 0x000fe20000000020 */
[----:B------:R-:W-:Y:S01]  /*35a0*/  FFMA.FTZ R26, R6, R25, R33 ;  /* 0x00000019061a7223 */ /* 0x000fe20000010021 */
[C---:B------:R-:W-:Y:S02]  /*35b0*/  SHF.L.U32 R34, R35.reuse, 0x10, RZ ;  /* 0x0000001023227819 */ /* 0x040fe400000006ff */
[----:B------:R-:W-:Y:S02]  /*35c0*/  PRMT R35, R35, 0x7632, R35 ;  /* 0x0000763223237816 */ /* 0x000fe40000000023 */
[C---:B------:R-:W-:Y:S02]  /*35d0*/  PRMT R97, R28.reuse, 0x7632, R97 ;  /* 0x000076321c617816 */ /* 0x040fe40000000061 */
[----:B------:R-:W-:Y:S01]  /*35e0*/  SHF.L.U32 R98, R28, 0x10, RZ ;  /* 0x000000101c627819 */ /* 0x000fe200000006ff */
[C---:B------:R-:W-:Y:S01]  /*35f0*/  FFMA.FTZ R90, R5.reuse, R24, R26 ;  /* 0x00000018055a7223 */ /* 0x040fe2000001001a */
        /* <DEDUP_REMOVED lines=11> */
[----:B------:R-:W4:Y:S01]  /*36b0*/  LDG.E.128 R24, desc[UR6][R92.64+0x2000] ;  /* 0x002000065c187981 */ /* 0x000f22000c1e1d00 */
[----:B------:R-:W-:Y:S01]  /*36c0*/  SHF.L.U32 R91, R60, 0x10, RZ ;  /* 0x000000103c5b7819 */ /* 0x000fe200000006ff */
[----:B------:R-:W-:Y:S01]  /*36d0*/  FFMA.FTZ R9, R9, R28, R98 ;  /* 0x0000001c09097223 */ /* 0x000fe20000010062 */
[----:B------:R-:W-:Y:S01]  /*36e0*/  SHF.L.U32 R29, R29, 0x10, RZ ;  /* 0x000000101d1d7819 */ /* 0x000fe200000006ff */
[----:B------:R-:W4:Y:S01]  /*36f0*/  LDG.E.128 R32, desc[UR6][R94.64+0x2000] ;  /* 0x002000065e207981 */ /* 0x000f22000c1e1d00 */
[----:B------:R-:W-:Y:S01]  /*3700*/  PRMT R11, R40, 0x7632, R11 ;  /* 0x00007632280b7816 */ /* 0x000fe2000000000b */
[----:B------:R-:W-:Y:S01]  /*3710*/  FFMA.FTZ R97, R91, R90, R10 ;  /* 0x0000005a5b617223 */ /* 0x000fe2000001000a */
[----:B------:R-:W-:Y:S01]  /*3720*/  PRMT R40, R60, 0x7632, R40 ;  /* 0x000076323c287816 */ /* 0x000fe20000000028 */
        /* <DEDUP_REMOVED lines=8> */
[C---:B------:R-:W-:Y:S02]  /*37b0*/  SHF.L.U32 R60, R61.reuse, 0x10, RZ ;  /* 0x000000103d3c7819 */ /* 0x040fe400000006ff */
[----:B------:R-:W-:Y:S01]  /*37c0*/  PRMT R41, R61, 0x7632, R41 ;  /* 0x000076323d297816 */ /* 0x000fe20000000029 */
[----:B------:R-:W-:Y:S02]  /*37d0*/  IMAD.U32 R28, R7, 0x10000, RZ ;  /* 0x00010000071c7824 */ /* 0x000fe400078e00ff */
[----:B------:R-:W-:Y:S01]  /*37e0*/  FFMA.FTZ R90, R60, R9, R11 ;  /* 0x000000093c5a7223 */ /* 0x000fe2000001000b */
[----:B------:R-:W-:Y:S01]  /*37f0*/  SHF.L.U32 R41, R41, 0x10, RZ ;  /* 0x0000001029297819 */ /* 0x000fe200000006ff */
[----:B------:R-:W4:Y:S01]  /*3800*/  LDG.E.128 R8, desc[UR6][R92.64+0x5800] ;  /* 0x005800065c087981 */ /* 0x000f22000c1e1d00 */
[----:B------:R-:W-:-:S02]  /*3810*/  SHF.L.U32 R98, R42, 0x10, RZ ;  /* 0x000000102a627819 */ /* 0x000fc400000006ff */
[----:B------:R-:W-:Y:S01]  /*3820*/  SHF.L.U32 R61, R62, 0x10, RZ ;  /* 0x000000103e3d7819 */ /* 0x000fe200000006ff */
[----:B------:R-:W-:Y:S01]  /*3830*/  FFMA.FTZ R28, R41, R28, R90 ;  /* 0x0000001c291c7223 */ /* 0x000fe2000001005a */
[----:B------:R-:W-:-:S03]  /*3840*/  PRMT R30, R30, 0x7632, R30 ;  /* 0x000076321e1e7816 */ /* 0x000fc6000000001e */
[----:B------:R-:W-:Y:S01]  /*3850*/  FFMA.FTZ R97, R61, R98, R28 ;  /* 0x000000623d617223 */ /* 0x000fe2000001001c */
[C---:B------:R-:W-:Y:S02]  /*3860*/  SHF.L.U32 R98, R20.reuse, 0x10, RZ ;  /* 0x0000001014627819 */ /* 0x040fe400000006ff */
[----:B------:R-:W-:Y:S02]  /*3870*/  PRMT R20, R20, 0x7632, R20 ;  /* 0x0000763214147816 */ /* 0x000fe40000000014 */
[----:B------:R-:W-:Y:S01]  /*3880*/  SHF.L.U32 R7, R30, 0x10, RZ ;  /* 0x000000101e077819 */ /* 0x000fe200000006ff */
[----:B------:R-:W-:Y:S01]  /*3890*/  FFMA.FTZ R101, R91, R98, R4 ;  /* 0x000000625b657223 */ /* 0x000fe20000010004 */
[----:B------:R-:W-:Y:S01]  /*38a0*/  SHF.L.U32 R99, R20, 0x10, RZ ;  /* 0x0000001014637819 */ /* 0x000fe200000006ff */
[C---:B------:R-:W-:Y:S02]  /*38b0*/  IMAD.U32 R96, R31.reuse, 0x10000, RZ ;  /* 0x000100001f607824 */ /* 0x040fe400078e00ff */
[----:B------:R-:W-:Y:S01]  /*38c0*/  FFMA.FTZ R6, R6, R7, R29 ;  /* 0x0000000706067223 */ /* 0x000fe2000001001d */
[----:B------:R-:W-:Y:S01]  /*38d0*/  PRMT R7, R42, 0x7632, R7 ;  /* 0x000076322a077816 */ /* 0x000fe20000000007 */
[----:B------:R-:W-:Y:S01]  /*38e0*/  FFMA.FTZ R99, R40, R99, R101 ;  /* 0x0000006328637223 */ /* 0x000fe20000010065 */
[----:B------:R-:W-:-:S02]  /*38f0*/  PRMT R90, R31, 0x7632, R90 ;  /* 0x000076321f5a7816 */ /* 0x000fc4000000005a */
[----:B------:R-:W-:Y:S01]  /*3900*/  PRMT R42, R62, 0x7632, R42 ;  /* 0x000076323e2a7816 */ /* 0x000fe2000000002a */
[----:B------:R-:W4:Y:S01]  /*3910*/  LDG.E.128 R28, desc[UR6][R92.64+0x9000] ;  /* 0x009000065c1c7981 */ /* 0x000f22000c1e1d00 */
[C---:B------:R-:W-:Y:S01]  /*3920*/  PRMT R4, R21.reuse, 0x7632, R4 ;  /* 0x0000763215047816 */ /* 0x040fe20000000004 */
[----:B------:R-:W-:Y:S01]  /*3930*/  IMAD.U32 R21, R21, 0x10000, RZ ;  /* 0x0001000015157824 */ /* 0x000fe200078e00ff */
[----:B------:R-:W-:Y:S02]  /*3940*/  SHF.L.U32 R7, R7, 0x10, RZ ;  /* 0x0000001007077819 */ /* 0x000fe400000006ff */
        /* <DEDUP_REMOVED lines=12> */
[----:B------:R-:W-:Y:S02]  /*3a10*/  FFMA.FTZ R63, R61, R6, R4 ;  /* 0x000000063d3f7223 */ /* 0x000fe40000010004 */
[----:B------:R-:W4:Y:S01]  /*3a20*/  LDG.E.128 R4, desc[UR6][R92.64+0xc800] ;  /* 0x00c800065c047981 */ /* 0x000f22000c1e1d00 */
[----:B------:R-:W-:Y:S02]  /*3a30*/  SHF.L.U32 R21, R22, 0x10, RZ ;  /* 0x0000001016157819 */ /* 0x000fe400000006ff */
[C---:B------:R-:W-:Y:S02]  /*3a40*/  PRMT R22, R64.reuse, 0x7632, R22 ;  /* 0x0000763240167816 */ /* 0x040fe40000000016 */
[----:B------:R-:W-:-:S02]  /*3a50*/  SHF.L.U32 R64, R64, 0x10, RZ ;  /* 0x0000001040407819 */ /* 0x000fc400000006ff */
[C---:B------:R-:W-:Y:S01]  /*3a60*/  PRMT R20, R43.reuse, 0x7632, R20 ;  /* 0x000076322b147816 */ /* 0x040fe20000000014 */
[----:B------:R-:W-:Y:S01]  /*3a70*/  IMAD.U32 R97, R22, 0x10000, RZ ;  /* 0x0001000016617824 */ /* 0x000fe200078e00ff */
[----:B------:R-:W-:Y:S01]  /*3a80*/  SHF.L.U32 R43, R43, 0x10, RZ ;  /* 0x000000102b2b7819 */ /* 0x000fe200000006ff */
[--C-:B------:R-:W-:Y:S01]  /*3a90*/  FFMA.FTZ R99, R91, R64, R14.reuse ;  /* 0x000000405b637223 */ /* 0x100fe2000001000e */
[----:B------:R-:W-:Y:S01]  /*3aa0*/  IMAD.U32 R90, R90, 0x10000, RZ ;  /* 0x000100005a5a7824 */ /* 0x000fe200078e00ff */
[----:B------:R-:W-:Y:S01]  /*3ab0*/  SHF.L.U32 R20, R20, 0x10, RZ ;  /* 0x0000001014147819 */ /* 0x000fe200000006ff */
[----:B------:R-:W-:Y:S01]  /*3ac0*/  FFMA.FTZ R63, R42, R21, R63 ;  /* 0x000000152a3f7223 */ /* 0x000fe2000001003f */
[----:B------:R-:W-:Y:S02]  /*3ad0*/  SHF.L.U32 R21, R23, 0x10, RZ ;  /* 0x0000001017157819 */ /* 0x000fe400000006ff */
[C---:B------:R-:W-:Y:S01]  /*3ae0*/  PRMT R14, R65.reuse, 0x7632, R14 ;  /* 0x00007632410e7816 */ /* 0x040fe2000000000e */
        /* <DEDUP_REMOVED lines=8> */
[----:B------:R-:W-:Y:S02]  /*3b70*/  PRMT R23, R23, 0x7632, R23 ;  /* 0x0000763217177816 */ /* 0x000fe40000000017 */
[----:B------:R-:W-:Y:S01]  /*3b80*/  SHF.L.U32 R68, R68, 0x10, RZ ;  /* 0x0000001044447819 */ /* 0x000fe200000006ff */
[----:B------:R-:W-:Y:S01]  /*3b90*/  FFMA.FTZ R64, R41, R22, R64 ;  /* 0x0000001629407223 */ /* 0x000fe20000010040 */
[C---:B------:R-:W-:Y:S01]  /*3ba0*/  SHF.L.U32 R22, R66.reuse, 0x10, RZ ;  /* 0x0000001042167819 */ /* 0x040fe200000006ff */
[----:B------:R-:W-:Y:S01]  /*3bb0*/  IMAD.U32 R14, R23, 0x10000, RZ ;  /* 0x00010000170e7824 */ /* 0x000fe200078e00ff */
[----:B------:R-:W-:Y:S01]  /*3bc0*/  SHF.L.U32 R21, R21, 0x10, RZ ;  /* 0x0000001015157819 */ /* 0x000fe200000006ff */
[----:B------:R-:W-:Y:S01]  /*3bd0*/  FFMA.FTZ R15, R91, R68, R15 ;  /* 0x000000445b0f7223 */ /* 0x000fe2000001000f */
[----:B------:R-:W-:Y:S01]  /*3be0*/  PRMT R66, R66, 0x7632, R66 ;  /* 0x0000763242427816 */ /* 0x000fe20000000042 */
[----:B------:R-:W-:Y:S01]  /*3bf0*/  FFMA.FTZ R63, R43, R14, R20 ;  /* 0x0000000e2b3f7223 */ /* 0x000fe20000010014 */
[----:B------:R-:W-:Y:S01]  /*3c00*/  FFMA.FTZ R65, R61, R22, R64 ;  /* 0x000000163d417223 */ /* 0x000fe20000010040 */
[----:B------:R-:W-:-:S02]  /*3c10*/  FFMA.FTZ R97, R40, R21, R15 ;  /* 0x0000001528617223 */ /* 0x000fc4000001000f */
[----:B------:R-:W4:Y:S01]  /*3c20*/  LDG.E.128 R20, desc[UR6][R92.64+0x10000] ;  /* 0x010000065c147981 */ /* 0x000f22000c1e1d00 */
[C---:B------:R-:W-:Y:S02]  /*3c30*/  PRMT R64, R69.reuse, 0x7632, R64 ;  /* 0x0000763245407816 */ /* 0x040fe40000000040 */
[----:B------:R-:W-:Y:S02]  /*3c40*/  SHF.L.U32 R15, R66, 0x10, RZ ;  /* 0x00000010420f7819 */ /* 0x000fe400000006ff */
[----:B------:R-:W-:Y:S02]  /*3c50*/  SHF.L.U32 R69, R69, 0x10, RZ ;  /* 0x0000001045457819 */ /* 0x000fe400000006ff */
[C---:B------:R-:W-:Y:S01]  /*3c60*/  PRMT R14, R67.reuse, 0x7632, R14 ;  /* 0x00007632430e7816 */ /* 0x040fe2000000000e */
[----:B------:R-:W-:Y:S02]  /*3c70*/  IMAD.U32 R67, R67, 0x10000, RZ ;  /* 0x0001000043437824 */ /* 0x000fe400078e00ff */
        /* <DEDUP_REMOVED lines=8> */
[C---:B------:R-:W-:Y:S01]  /*3d00*/  SHF.L.U32 R72, R70.reuse, 0x10, RZ ;  /* 0x0000001046487819 */ /* 0x040fe200000006ff */
[----:B------:R-:W-:Y:S01]  /*3d10*/  FFMA.FTZ R96, R41, R64, R66 ;  /* 0x0000004029607223 */ /* 0x000fe20000010042 */
[----:B------:R-:W-:Y:S01]  /*3d20*/  PRMT R70, R70, 0x7632, R70 ;  /* 0x0000763246467816 */ /* 0x000fe20000000046 */
[----:B------:R-:W2:Y:S01]  /*3d30*/  LDG.E.128 R64, desc[UR6][R92.64+0x13800] ;  /* 0x013800065c407981 */ /* 0x000ea2000c1e1d00 */
[C---:B------:R-:W-:Y:S01]  /*3d40*/  SHF.L.U32 R99, R73.reuse, 0x10, RZ ;  /* 0x0000001049637819 */ /* 0x040fe200000006ff */
[----:B------:R-:W-:Y:S01]  /*3d50*/  FFMA.FTZ R101, R40, R15, R69 ;  /* 0x0000000f28657223 */ /* 0x000fe20000010045 */
[----:B------:R-:W-:Y:S01]  /*3d60*/  PRMT R73, R73, 0x7632, R73 ;  /* 0x0000763249497816 */ /* 0x000fe20000000049 */
[----:B------:R-:W-:-:S02]  /*3d70*/  IMAD.U32 R15, R70, 0x10000, RZ ;  /* 0x00010000460f7824 */ /* 0x000fc400078e00ff */
[----:B------:R-:W-:Y:S01]  /*3d80*/  FFMA.FTZ R97, R61, R72, R96 ;  /* 0x000000483d617223 */ /* 0x000fe20000010060 */
[----:B------:R-:W-:Y:S01]  /*3d90*/  FFMA.FTZ R88, R60, R99, R101 ;  /* 0x000000633c587223 */ /* 0x000fe20000010065 */
[----:B------:R-:W-:Y:S02]  /*3da0*/  SHF.L.U32 R70, R73, 0x10, RZ ;  /* 0x0000001049467819 */ /* 0x000fe400000006ff */
        /* <DEDUP_REMOVED lines=9> */
[----:B------:R-:W-:Y:S01]  /*3e40*/  PRMT R74, R74, 0x7632, R74 ;  /* 0x000076324a4a7816 */ /* 0x000fe2000000004a */
[----:B------:R-:W-:Y:S02]  /*3e50*/  FFMA.FTZ R73, R61, R72, R70 ;  /* 0x000000483d497223 */ /* 0x000fe40000010046 */
[----:B------:R-:W2:Y:S01]  /*3e60*/  LDG.E.128 R68, desc[UR6][R92.64+0x17000] ;  /* 0x017000065c447981 */ /* 0x000ea2000c1e1d00 */
[----:B------:R-:W-:Y:S01]  /*3e70*/  FFMA.FTZ R96, R43, R96, R15 ;  /* 0x000000602b607223 */ /* 0x000fe2000001000f */
[----:B---3--:R-:W-:Y:S02]  /*3e80*/  SHF.L.U32 R72, R76, 0x10, RZ ;  /* 0x000000104c487819 */ /* 0x008fe400000006ff */
[----:B------:R-:W-:Y:S02]  /*3e90*/  SHF.L.U32 R15, R74, 0x10, RZ ;  /* 0x000000104a0f7819 */ /* 0x000fe400000006ff */
[----:B------:R-:W-:Y:S01]  /*3ea0*/  PRMT R76, R76, 0x7632, R76 ;  /* 0x000076324c4c7816 */ /* 0x000fe2000000004c */
[----:B------:R-:W-:Y:S01]  /*3eb0*/  FFMA.FTZ R97, R91, R72, R56 ;  /* 0x000000485b617223 */ /* 0x000fe20000010038 */
[C---:B------:R-:W-:Y:S01]  /*3ec0*/  PRMT R14, R75.reuse, 0x7632, R14 ;  /* 0x000076324b0e7816 */ /* 0x040fe2000000000e */
[----:B------:R-:W-:Y:S01]  /*3ed0*/  FFMA.FTZ R15, R42, R15, R73 ;  /* 0x0000000f2a0f7223 */ /* 0x000fe20000010049 */
        /* <DEDUP_REMOVED lines=10> */
[----:B------:R-:W-:Y:S02]  /*3f80*/  FFMA.FTZ R80, R60, R15, R73 ;  /* 0x0000000f3c507223 */ /* 0x000fe40000010049 */
[----:B------:R-:W-:Y:S02]  /*3f90*/  FFMA.FTZ R59, R40, R75, R59 ;  /* 0x0000004b283b7223 */ /* 0x000fe4000001003b */
[----:B------:R-:W3:Y:S01]  /*3fa0*/  LDG.E.128 R72, desc[UR6][R92.64+0x1a800] ;  /* 0x01a800065c487981 */ /* 0x000ee2000c1e1d00 */
[----:B------:R-:W-:Y:S01]  /*3fb0*/  SHF.L.U32 R14, R14, 0x10, RZ ;  /* 0x000000100e0e7819 */ /* 0x000fe200000006ff */
[----:B------:R-:W-:Y:S01]  /*3fc0*/  IMAD.U32 R76, R77, 0x10000, RZ ;  /* 0x000100004d4c7824 */ /* 0x000fe200078e00ff */
[----:B------:R-:W-:-:S02]  /*3fd0*/  SHF.L.U32 R15, R81, 0x10, RZ ;  /* 0x00000010510f7819 */ /* 0x000fc400000006ff */
[C---:B-----5:R-:W-:Y:S02]  /*3fe0*/  SHF.L.U32 R77, R84.reuse, 0x10, RZ ;  /* 0x00000010544d7819 */ /* 0x060fe400000006ff */
[----:B------:R-:W-:Y:S01]  /*3ff0*/  PRMT R84, R84, 0x7632, R84 ;  /* 0x0000763254547816 */ /* 0x000fe20000000054 */
[----:B------:R-:W-:Y:S01]  /*4000*/  FFMA.FTZ R97, R43, R14, R56 ;  /* 0x0000000e2b617223 */ /* 0x000fe20000010038 */
[----:B------:R-:W-:Y:S01]  /*4010*/  FFMA.FTZ R76, R41, R76, R80 ;  /* 0x0000004c294c7223 */ /* 0x000fe20000010050 */
[----:B------:R-:W-:Y:S01]  /*4020*/  PRMT R14, R78, 0x7632, R14 ;  /* 0x000076324e0e7816 */ /* 0x000fe2000000000e */
[----:B------:R-:W-:Y:S01]  /*4030*/  FFMA.FTZ R80, R60, R15, R59 ;  /* 0x0000000f3c507223 */ /* 0x000fe2000001003b */
[----:B------:R-:W-:Y:S01]  /*4040*/  FFMA.FTZ R77, R91, R77, R58 ;  /* 0x0000004d5b4d7223 */ /* 0x000fe2000001003a */
[----:B------:R-:W-:Y:S01]  /*4050*/  PRMT R81, R81, 0x7632, R81 ;  /* 0x0000763251517816 */ /* 0x000fe20000000051 */
[----:B------:R-:W-:Y:S01]  /*4060*/  IMAD.U32 R15, R84, 0x10000, RZ ;  /* 0x00010000540f7824 */ /* 0x000fe200078e00ff */
[----:B------:R-:W-:-:S02]  /*4070*/  SHF.L.U32 R78, R78, 0x10, RZ ;  /* 0x000000104e4e7819 */ /* 0x000fc400000006ff */
[----:B------:R-:W-:Y:S01]  /*4080*/  SHF.L.U32 R58, R81, 0x10, RZ ;  /* 0x00000010513a7819 */ /* 0x000fe200000006ff */
[----:B------:R-:W-:Y:S01]  /*4090*/  FFMA.FTZ R101, R40, R15, R77 ;  /* 0x0000000f28657223 */ /* 0x000fe2000001004d */
[----:B------:R-:W-:Y:S01]  /*40a0*/  PRMT R56, R79, 0x7632, R56 ;  /* 0x000076324f387816 */ /* 0x000fe20000000038 */
[----:B------:R-:W-:Y:S01]  /*40b0*/  FFMA.FTZ R81, R61, R78, R76 ;  /* 0x0000004e3d517223 */ /* 0x000fe2000001004c */
[----:B------:R-:W-:Y:S02]  /*40c0*/  SHF.L.U32 R59, R79, 0x10, RZ ;  /* 0x000000104f3b7819 */ /* 0x000fe400000006ff */
[----:B------:R-:W5:Y:S01]  /*40d0*/  LDG.E.128 R76, desc[UR6][R92.64+0x1e000] ;  /* 0x01e000065c4c7981 */ /* 0x000f62000c1e1d00 */
[----:B------:R-:W-:Y:S01]  /*40e0*/  FFMA.FTZ R80, R41, R58, R80 ;  /* 0x0000003a29507223 */ /* 0x000fe20000010050 */
[C---:B------:R-:W-:Y:S02]  /*40f0*/  PRMT R58, R82.reuse, 0x7632, R58 ;  /* 0x00007632523a7816 */ /* 0x040fe4000000003a */
[----:B------:R-:W-:-:S02]  /*4100*/  SHF.L.U32 R82, R82, 0x10, RZ ;  /* 0x0000001052527819 */ /* 0x000fc400000006ff */
[----:B------:R-:W-:Y:S02]  /*4110*/  SHF.L.U32 R15, R14, 0x10, RZ ;  /* 0x000000100e0f7819 */ /* 0x000fe400000006ff */
[C---:B------:R-:W-:Y:S02]  /*4120*/  PRMT R14, R85.reuse, 0x7632, R14 ;  /* 0x00007632550e7816 */ /* 0x040fe4000000000e */
[----:B------:R-:W-:Y:S01]  /*4130*/  SHF.L.U32 R99, R85, 0x10, RZ ;  /* 0x0000001055637819 */ /* 0x000fe200000006ff */
[----:B------:R-:W-:Y:S01]  /*4140*/  FFMA.FTZ R80, R61, R82, R80 ;  /* 0x000000523d507223 */ /* 0x000fe20000010050 */
[----:B------:R-:W-:Y:S01]  /*4150*/  SHF.L.U32 R14, R14, 0x10, RZ ;  /* 0x000000100e0e7819 */ /* 0x000fe200000006ff */
[----:B------:R-:W-:Y:S02]  /*4160*/  IMAD.U32 R85, R58, 0x10000, RZ ;  /* 0x000100003a557824 */ /* 0x000fe400078e00ff */
[----:B------:R-:W-:Y:S01]  /*4170*/  FFMA.FTZ R82, R60, R99, R101 ;  /* 0x000000633c527223 */ /* 0x000fe20000010065 */
[C---:B------:R-:W-:Y:S01]  /*4180*/  FFMA.FTZ R15, R42.reuse, R15, R81 ;  /* 0x0000000f2a0f7223 */ /* 0x040fe20000010051 */
[----:B------:R-:W-:Y:S01]  /*4190*/  FFMA.FTZ R80, R42, R85, R80 ;  /* 0x000000552a507223 */ /* 0x000fe20000010050 */
[----:B------:R-:W-:Y:S01]  /*41a0*/  SHF.L.U32 R81, R83, 0x10, RZ ;  /* 0x0000001053517819 */ /* 0x000fe200000006ff */
[----:B------:R-:W-:Y:S01]  /*41b0*/  FFMA.FTZ R82, R41, R14, R82 ;  /* 0x0000000e29527223 */ /* 0x000fe20000010052 */
[----:B------:R-:W-:Y:S01]  /*41c0*/  SHF.L.U32 R58, R86, 0x10, RZ ;  /* 0x00000010563a7819 */ /* 0x000fe200000006ff */
[C-C-:B------:R-:W-:Y:S01]  /*41d0*/  FFMA.FTZ R14, R62.reuse, R59, R15.reuse ;  /* 0x0000003b3e0e7223 */ /* 0x140fe2000001000f */
[----:B------:R-:W-:Y:S01]  /*41e0*/  PRMT R15, R83, 0x7632, R15 ;  /* 0x00007632530f7816 */ /* 0x000fe2000000000f */
[----:B------:R-:W-:-:S02]  /*41f0*/  FFMA.FTZ R59, R62, R81, R80 ;  /* 0x000000513e3b7223 */ /* 0x000fc40000010050 */
[----:B------:R-:W-:Y:S02]  /*4200*/  FFMA.FTZ R99, R61, R58, R82 ;  /* 0x0000003a3d637223 */ /* 0x000fe40000010052 */
[----:B------:R-:W5:Y:S01]  /*4210*/  LDG.E.128 R80, desc[UR6][R92.64+0x21800] ;  /* 0x021800065c507981 */ /* 0x000f62000c1e1d00 */
[----:B------:R-:W-:Y:S01]  /*4220*/  PRMT R86, R86, 0x7632, R86 ;  /* 0x0000763256567816 */ /* 0x000fe20000000056 */
[----:B------:R-:W-:Y:S01]  /*4230*/  IMAD.U32 R84, R15, 0x10000, RZ ;  /* 0x000100000f547824 */ /* 0x000fe200078e00ff */
[C---:B----4-:R-:W-:Y:S02]  /*4240*/  PRMT R58, R48.reuse, 0x7632, R58 ;  /* 0x00007632303a7816 */ /* 0x050fe4000000003a */
        /* <DEDUP_REMOVED lines=13> */
[----:B------:R-:W-:Y:S01]  /*4320*/  SHF.L.U32 R48, R48, 0x10, RZ ;  /* 0x0000001030307819 */ /* 0x000fe200000006ff */
[----:B------:R-:W-:Y:S01]  /*4330*/  FFMA.FTZ R56, R60, R49, R57 ;  /* 0x000000313c387223 */ /* 0x000fe20000010039 */
[C---:B------:R-:W-:Y:S02]  /*4340*/  SHF.L.U32 R58, R44.reuse, 0x10, RZ ;  /* 0x000000102c3a7819 */ /* 0x040fe400000006ff */
[----:B------:R-:W-:Y:S02]  /*4350*/  PRMT R15, R44, 0x7632, R15 ;  /* 0x000076322c0f7816 */ /* 0x000fe4000000000f */
[C---:B------:R-:W-:Y:S01]  /*4360*/  SHF.L.U32 R44, R50.reuse, 0x10, RZ ;  /* 0x00000010322c7819 */ /* 0x040fe200000006ff */
[----:B------:R-:W-:Y:S01]  /*4370*/  FFMA.FTZ R48, R41, R48, R56 ;  /* 0x0000003029307223 */ /* 0x000fe20000010038 */
[----:B------:R-:W-:Y:S01]  /*4380*/  PRMT R50, R50, 0x7632, R50 ;  /* 0x0000763232327816 */ /* 0x000fe20000000032 */
[----:B------:R-:W-:Y:S01]  /*4390*/  FFMA.FTZ R89, R91, R58, R89 ;  /* 0x0000003a5b597223 */ /* 0x000fe20000010059 */
[----:B------:R-:W-:Y:S01]  /*43a0*/  SHF.L.U32 R99, R15, 0x10, RZ ;  /* 0x000000100f637819 */ /* 0x000fe200000006ff */
[----:B------:R-:W4:Y:S01]  /*43b0*/  LDG.E.128 R56, desc[UR6][R92.64+0x25000] ;  /* 0x025000065c387981 */ /* 0x000f22000c1e1d00 */
[----:B------:R-:W-:Y:S01]  /*43c0*/  FFMA.FTZ R49, R61, R44, R48 ;  /* 0x0000002c3d317223 */ /* 0x000fe20000010030 */
[----:B------:R-:W-:Y:S01]  /*43d0*/  IMAD.U32 R15, R50, 0x10000, RZ ;  /* 0x00010000320f7824 */ /* 0x000fe200078e00ff */
[----:B------:R-:W-:-:S03]  /*43e0*/  PRMT R44, R45, 0x7632, R44 ;  /* 0x000076322d2c7816 */ /* 0x000fc6000000002c */
[----:B------:R-:W-:Y:S01]  /*43f0*/  FFMA.FTZ R49, R42, R15, R49 ;  /* 0x0000000f2a317223 */ /* 0x000fe20000010031 */
[----:B------:R-:W-:Y:S01]  /*4400*/  SHF.L.U32 R15, R51, 0x10, RZ ;  /* 0x00000010330f7819 */ /* 0x000fe200000006ff */
[----:B------:R-:W-:Y:S01]  /*4410*/  FFMA.FTZ R89, R40, R99, R89 ;  /* 0x0000006328597223 */ /* 0x000fe20000010059 */
[----:B------:R-:W-:Y:S02]  /*4420*/  PRMT R87, R87, 0x7632, R87 ;  /* 0x0000763257577816 */ /* 0x000fe40000000057 */
[----:B------:R-:W-:Y:S02]  /*4430*/  SHF.L.U32 R45, R45, 0x10, RZ ;  /* 0x000000102d2d7819 */ /* 0x000fe400000006ff */
        /* <DEDUP_REMOVED lines=14> */
[----:B------:R-:W4:Y:S01]  /*4520*/  LDG.E.128 R48, desc[UR6][R92.64+0x28800] ;  /* 0x028800065c307981 */ /* 0x000f22000c1e1d00 */
[----:B------:R-:W-:Y:S01]  /*4530*/  SHF.L.U32 R13, R46, 0x10, RZ ;  /* 0x000000102e0d7819 */ /* 0x000fe200000006ff */
[----:B------:R-:W-:Y:S01]  /*4540*/  FFMA.FTZ R45, R61, R52, R98 ;  /* 0x000000343d2d7223 */ /* 0x000fe20000010062 */
[----:B------:R-:W-:-:S02]  /*4550*/  SHF.L.U32 R14, R14, 0x10, RZ ;  /* 0x000000100e0e7819 */ /* 0x000fc400000006ff */
[----:B------:R-:W-:Y:S01]  /*4560*/  SHF.L.U32 R15, R47, 0x10, RZ ;  /* 0x000000102f0f7819 */ /* 0x000fe200000006ff */
[----:B------:R-:W-:Y:S01]  /*4570*/  FFMA.FTZ R13, R42, R13, R45 ;  /* 0x0000000d2a0d7223 */ /* 0x000fe2000001002d */
[----:B------:R-:W-:Y:S02]  /*4580*/  IMAD.U32 R89, R53, 0x10000, RZ ;  /* 0x0001000035597824 */ /* 0x000fe400078e00ff */
[----:B------:R-:W-:Y:S01]  /*4590*/  FFMA.FTZ R87, R43, R14, R44 ;  /* 0x0000000e2b577223 */ /* 0x000fe2000001002c */
[----:B------:R-:W-:Y:S01]  /*45a0*/  PRMT R14, R47, 0x7632, R14 ;  /* 0x000076322f0e7816 */ /* 0x000fe2000000000e */
[----:B------:R-:W-:Y:S01]  /*45b0*/  FFMA.FTZ R52, R62, R15, R13 ;  /* 0x0000000f3e347223 */ /* 0x000fe2000001000d */
[----:B------:R-:W-:Y:S01]  /*45c0*/  PRMT R53, R53, 0x7632, R53 ;  /* 0x0000763235357816 */ /* 0x000fe20000000035 */
[----:B------:R-:W4:Y:S01]  /*45d0*/  LDG.E.128 R44, desc[UR6][R92.64+0x2c000] ;  /* 0x02c000065c2c7981 */ /* 0x000f22000c1e1d00 */
[C---:B------:R-:W-:Y:S02]  /*45e0*/  PRMT R13, R16.reuse, 0x7632, R13 ;  /* 0x00007632100d7816 */ /* 0x040fe4000000000d */
[----:B------:R-:W-:Y:S01]  /*45f0*/  SHF.L.U32 R15, R16, 0x10, RZ ;  /* 0x00000010100f7819 */ /* 0x000fe200000006ff */
[----:B------:R-:W-:Y:S01]  /*4600*/  FFMA.FTZ R100, R60, R89, R99 ;  /* 0x000000593c647223 */ /* 0x000fe20000010063 */
[----:B------:R-:W-:-:S02]  /*4610*/  SHF.L.U32 R98, R53, 0x10, RZ ;  /* 0x0000001035627819 */ /* 0x000fc400000006ff */
[----:B------:R-:W-:Y:S01]  /*4620*/  SHF.L.U32 R13, R13, 0x10, RZ ;  /* 0x000000100d0d7819 */ /* 0x000fe200000006ff */
[----:B------:R-:W-:Y:S01]  /*4630*/  FFMA.FTZ R53, R91, R15, R12 ;  /* 0x0000000f5b357223 */ /* 0x000fe2000001000c */
[C---:B------:R-:W-:Y:S01]  /*4640*/  IMAD.U32 R16, R54.reuse, 0x10000, RZ ;  /* 0x0001000036107824 */ /* 0x040fe200078e00ff */
[----:B------:R-:W-:Y:S01]  /*4650*/  PRMT R54, R54, 0x7632, R54 ;  /* 0x0000763236367816 */ /* 0x000fe20000000036 */
[----:B------:R-:W-:Y:S01]  /*4660*/  FFMA.FTZ R98, R41, R98, R100 ;  /* 0x0000006229627223 */ /* 0x000fe20000010064 */
        /* <DEDUP_REMOVED lines=18> */
[----:B------:R-:W4:Y:S01]  /*4790*/  LDG.E.128 R52, desc[UR6][R94.64+0x2800] ;  /* 0x002800065e347981 */ /* 0x000f22000c1e1d00 */
[----:B------:R-:W-:Y:S01]  /*47a0*/  PRMT R16, R18, 0x7632, R16 ;  /* 0x0000763212107816 */ /* 0x000fe20000000010 */
[----:B------:R-:W-:Y:S01]  /*47b0*/  FFMA.FTZ R101, R40, R101, R17 ;  /* 0x0000006528657223 */ /* 0x000fe20000010011 */
[----:B------:R-:W-:Y:S01]  /*47c0*/  SHF.L.U32 R18, R18, 0x10, RZ ;  /* 0x0000001012127819 */ /* 0x000fe200000006ff */
[----:B------:R-:W4:Y:S01]  /*47d0*/  LDG.E.128 R12, desc[UR6][R92.64+0x2800] ;  /* 0x002800065c0c7981 */ /* 0x000f22000c1e1d00 */
[----:B------:R-:W-:-:S02]  /*47e0*/  PRMT R90, R37, 0x7632, R90 ;  /* 0x00007632255a7816 */ /* 0x000fc4000000005a */
[----:B------:R-:W-:Y:S01]  /*47f0*/  SHF.L.U32 R91, R37, 0x10, RZ ;  /* 0x00000010255b7819 */ /* 0x000fe200000006ff */
[----:B------:R-:W-:Y:S01]  /*4800*/  IMAD.U32 R17, R16, 0x10000, RZ ;  /* 0x0001000010117824 */ /* 0x000fe200078e00ff */
[----:B------:R-:W-:Y:S01]  /*4810*/  SHF.L.U32 R90, R90, 0x10, RZ ;  /* 0x000000105a5a7819 */ /* 0x000fe200000006ff */
[----:B------:R-:W-:Y:S02]  /*4820*/  FFMA.FTZ R37, R61, R18, R100 ;  /* 0x000000123d257223 */ /* 0x000fe40000010064 */
[----:B------:R-:W-:Y:S01]  /*4830*/  FFMA.FTZ R60, R60, R91, R101 ;  /* 0x0000005b3c3c7223 */ /* 0x000fe20000010065 */
[----:B------:R-:W-:Y:S01]  /*4840*/  SHF.L.U32 R91, R19, 0x10, RZ ;  /* 0x00000010135b7819 */ /* 0x000fe200000006ff */
[----:B------:R-:W-:Y:S01]  /*4850*/  FFMA.FTZ R17, R42, R17, R37 ;  /* 0x000000112a117223 */ /* 0x000fe20000010025 */
[C---:B------:R-:W-:Y:S01]  /*4860*/  SHF.L.U32 R16, R38.reuse, 0x10, RZ ;  /* 0x0000001026107819 */ /* 0x040fe200000006ff */
[----:B------:R-:W-:Y:S01]  /*4870*/  FFMA.FTZ R60, R41, R90, R60 ;  /* 0x0000005a293c7223 */ /* 0x000fe2000001003c */
[----:B------:R-:W-:Y:S01]  /*4880*/  PRMT R38, R38, 0x7632, R38 ;  /* 0x0000763226267816 */ /* 0x000fe20000000026 */
[----:B------:R-:W-:-:S02]  /*4890*/  FFMA.FTZ R91, R62, R91, R17 ;  /* 0x0000005b3e5b7223 */ /* 0x000fc40000010011 */
[----:B------:R-:W-:Y:S01]  /*48a0*/  FFMA.FTZ R61, R61, R16, R60 ;  /* 0x000000103d3d7223 */ /* 0x000fe2000001003c */
[----:B------:R-:W-:Y:S01]  /*48b0*/  PRMT R16, R24, 0x7632, R16 ;  /* 0x0000763218107816 */ /* 0x000fe20000000010 */
[----:B------:R-:W-:Y:S01]  /*48c0*/  IMAD.U32 R17, R38, 0x10000, RZ ;  /* 0x0001000026117824 */ /* 0x000fe200078e00ff */
[C---:B------:R-:W-:Y:S02]  /*48d0*/  PRMT R41, R32.reuse, 0x7632, R41 ;  /* 0x0000763220297816 */ /* 0x040fe40000000029 */
[----:B------:R-:W-:Y:S01]  /*48e0*/  SHF.L.U32 R40, R32, 0x10, RZ ;  /* 0x0000001020287819 */ /* 0x000fe200000006ff */
[----:B------:R-:W-:Y:S01]  /*48f0*/  FFMA.FTZ R61, R42, R17, R61 ;  /* 0x000000112a3d7223 */ /* 0x000fe2000001003d */
[----:B------:R-:W-:Y:S02]  /*4900*/  PRMT R37, R19, 0x7632, R37 ;  /* 0x0000763213257816 */ /* 0x000fe40000000025 */
[----:B------:R-:W-:Y:S02]  /*4910*/  SHF.L.U32 R24, R24, 0x10, RZ ;  /* 0x0000001018187819 */ /* 0x000fe400000006ff */
[----:B------:R-:W-:-:S02]  /*4920*/  SHF.L.U32 R32, R16, 0x10, RZ ;  /* 0x0000001010207819 */ /* 0x000fc400000006ff */
[----:B------:R-:W4:Y:S01]  /*4930*/  LDG.E.128 R16, desc[UR6][R92.64+0x6000] ;  /* 0x006000065c107981 */ /* 0x000f22000c1e1d00 */
[----:B------:R-:W-:Y:S01]  /*4940*/  SHF.L.U32 R41, R41, 0x10, RZ ;  /* 0x0000001029297819 */ /* 0x000fe200000006ff */
[----:B------:R-:W-:Y:S01]  /*4950*/  FFMA.FTZ R42, R40, R24, R3 ;  /* 0x00000018282a7223 */ /* 0x000fe20000010003 */
[----:B------:R-:W-:Y:S01]  /*4960*/  PRMT R38, R39, 0x7632, R38 ;  /* 0x0000763227267816 */ /* 0x000fe20000000026 */
[----:B------:R-:W-:Y:S01]  /*4970*/  IMAD.U32 R24, R25, 0x10000, RZ ;  /* 0x0001000019187824 */ /* 0x000fe200078e00ff */
[----:B------:R-:W-:Y:S01]  /*4980*/  SHF.L.U32 R39, R39, 0x10, RZ ;  /* 0x0000001027277819 */ /* 0x000fe200000006ff */
[----:B------:R-:W-:Y:S01]  /*4990*/  FFMA.FTZ R32, R41, R32, R42 ;  /* 0x0000002029207223 */ /* 0x000fe2000001002a */
        /* <DEDUP_REMOVED lines=12> */
[----:B------:R-:W-:-:S02]  /*4a60*/  SHF.L.U32 R42, R34, 0x10, RZ ;  /* 0x00000010222a7819 */ /* 0x000fc400000006ff */
[----:B------:R-:W-:Y:S02]  /*4a70*/  PRMT R26, R26, 0x7632, R26 ;  /* 0x000076321a1a7816 */ /* 0x000fe4000000001a */
[----:B------:R-:W-:Y:S01]  /*4a80*/  PRMT R98, R34, 0x7632, R98 ;  /* 0x0000763222627816 */ /* 0x000fe20000000062 */
[----:B------:R-:W-:Y:S01]  /*4a90*/  FFMA.FTZ R91, R43, R24, R91 ;  /* 0x000000182b5b7223 */ /* 0x000fe2000001005b */
[----:B------:R-:W-:Y:S01]  /*4aa0*/  PRMT R24, R8, 0x7632, R24 ;  /* 0x0000763208187816 */ /* 0x000fe20000000018 */
[----:B------:R-:W-:Y:S01]  /*4ab0*/  FFMA.FTZ R33, R42, R33, R25 ;  /* 0x000000212a217223 */ /* 0x000fe20000010019 */
[----:B------:R-:W-:Y:S01]  /*4ac0*/  SHF.L.U32 R32, R8, 0x10, RZ ;  /* 0x0000001008207819 */ /* 0x000fe200000006ff */
[----:B------:R-:W-:Y:S01]  /*4ad0*/  IMAD.U32 R25, R26, 0x10000, RZ ;  /* 0x000100001a197824 */ /* 0x000fe200078e00ff */
[----:B------:R-:W-:Y:S02]  /*4ae0*/  SHF.L.U32 R98, R98, 0x10, RZ ;  /* 0x0000001062627819 */ /* 0x000fe400000006ff */
[----:B------:R-:W-:Y:S01]  /*4af0*/  SHF.L.U32 R24, R24, 0x10, RZ ;  /* 0x0000001018187819 */ /* 0x000fe200000006ff */
[----:B------:R-:W-:Y:S01]  /*4b00*/  FFMA.FTZ R36, R40, R32, R63 ;  /* 0x0000002028247223 */ /* 0x000fe2000001003f */
[C---:B------:R-:W-:Y:S01]  /*4b10*/  PRMT R8, R35.reuse, 0x7632, R8 ;  /* 0x0000763223087816 */ /* 0x040fe20000000008 */
[----:B------:R-:W-:Y:S01]  /*4b20*/  FFMA.FTZ R37, R98, R25, R33 ;  /* 0x0000001962257223 */ /* 0x000fe20000010021 */
[----:B------:R-:W-:-:S02]  /*4b30*/  SHF.L.U32 R100, R35, 0x10, RZ ;  /* 0x0000001023647819 */ /* 0x000fc400000006ff */
[----:B------:R-:W4:Y:S01]  /*4b40*/  LDG.E.128 R32, desc[UR6][R92.64+0x9800] ;  /* 0x009800065c207981 */ /* 0x000f22000c1e1d00 */
[----:B------:R-:W-:Y:S01]  /*4b50*/  SHF.L.U32 R38, R38, 0x10, RZ ;  /* 0x0000001026267819 */ /* 0x000fe200000006ff */
[--C-:B------:R-:W-:Y:S01]  /*4b60*/  FFMA.FTZ R24, R41, R24, R36.reuse ;  /* 0x0000001829187223 */ /* 0x100fe20000010024 */
[C---:B------:R-:W-:Y:S01]  /*4b70*/  SHF.L.U32 R26, R9.reuse, 0x10, RZ ;  /* 0x00000010091a7819 */ /* 0x040fe200000006ff */
[C---:B------:R-:W-:Y:S01]  /*4b80*/  IMAD.U32 R63, R28.reuse, 0x10000, RZ ;  /* 0x000100001c3f7824 */ /* 0x040fe200078e00ff */
[----:B------:R-:W-:Y:S02]  /*4b90*/  PRMT R9, R9, 0x7632, R9 ;  /* 0x0000763209097816 */ /* 0x000fe40000000009 */
[----:B------:R-:W-:Y:S01]  /*4ba0*/  PRMT R36, R28, 0x7632, R36 ;  /* 0x000076321c247816 */ /* 0x000fe20000000024 */
        /* <DEDUP_REMOVED lines=12> */
[----:B------:R-:W-:Y:S01]  /*4c70*/  IMAD.U32 R9, R9, 0x10000, RZ ;  /* 0x0001000009097824 */ /* 0x000fe200078e00ff */
[----:B------:R-:W-:Y:S01]  /*4c80*/  SHF.L.U32 R88, R8, 0x10, RZ ;  /* 0x0000001008587819 */ /* 0x000fe200000006ff */
[----:B------:R-:W4:Y:S01]  /*4c90*/  LDG.E.128 R24, desc[UR6][R92.64+0xd000] ;  /* 0x00d000065c187981 */ /* 0x000f22000c1e1d00 */
[C---:B------:R-:W-:Y:S02]  /*4ca0*/  PRMT R8, R29.reuse, 0x7632, R8 ;  /* 0x000076321d087816 */ /* 0x040fe40000000008 */
[----:B------:R-:W-:Y:S01]  /*4cb0*/  SHF.L.U32 R10, R29, 0x10, RZ ;  /* 0x000000101d0a7819 */ /* 0x000fe200000006ff */
        /* <DEDUP_REMOVED lines=12> */
[----:B------:R-:W-:Y:S01]  /*4d80*/  PRMT R30, R30, 0x7632, R30 ;  /* 0x000076321e1e7816 */ /* 0x000fe2000000001e */
[----:B------:R-:W-:Y:S01]  /*4d90*/  FFMA.FTZ R37, R100, R9, R29 ;  /* 0x0000000964257223 */ /* 0x000fe2000001001d */
[----:B------:R-:W-:Y:S01]  /*4da0*/  SHF.L.U32 R28, R28, 0x10, RZ ;  /* 0x000000101c1c7819 */ /* 0x000fe200000006ff */
[----:B------:R-:W-:Y:S01]  /*4db0*/  FFMA.FTZ R96, R40, R63, R96 ;  /* 0x0000003f28607223 */ /* 0x000fe20000010060 */
[----:B------:R-:W-:Y:S01]  /*4dc0*/  FFMA.FTZ R61, R42, R39, R61 ;  /* 0x000000272a3d7223 */ /* 0x000fe2000001003d */
[----:B------:R-:W-:Y:S01]  /*4dd0*/  SHF.L.U32 R29, R4, 0x10, RZ ;  /* 0x00000010041d7819 */ /* 0x000fe200000006ff */
[----:B------:R-:W-:Y:S01]  /*4de0*/  IMAD.U32 R39, R30, 0x10000, RZ ;  /* 0x000100001e277824 */ /* 0x000fe200078e00ff */
[----:B------:R-:W-:Y:S01]  /*4df0*/  PRMT R4, R5, 0x7632, R4 ;  /* 0x0000763205047816 */ /* 0x000fe20000000004 */
[----:B------:R-:W-:Y:S01]  /*4e00*/  FFMA.FTZ R28, R41, R28, R96 ;  /* 0x0000001c291c7223 */ /* 0x000fe20000010060 */
[----:B------:R-:W-:Y:S01]  /*4e10*/  SHF.L.U32 R30, R5, 0x10, RZ ;  /* 0x00000010051e7819 */ /* 0x000fe200000006ff */
[----:B------:R-:W-:Y:S01]  /*4e20*/  FFMA.FTZ R96, R88, R29, R37 ;  /* 0x0000001d58607223 */ /* 0x000fe20000010025 */
[----:B------:R-:W4:Y:S01]  /*4e30*/  LDG.E.128 R8, desc[UR6][R92.64+0x10800] ;  /* 0x010800065c087981 */ /* 0x000f22000c1e1d00 */
[----:B------:R-:W-:Y:S01]  /*4e40*/  FFMA.FTZ R39, R98, R39, R61 ;  /* 0x0000002762277223 */ /* 0x000fe2000001003d */
[----:B------:R-:W-:Y:S01]  /*4e50*/  SHF.L.U32 R29, R4, 0x10, RZ ;  /* 0x00000010041d7819 */ /* 0x000fe200000006ff */
[----:B------:R-:W-:Y:S01]  /*4e60*/  FFMA.FTZ R61, R3, R30, R28 ;  /* 0x0000001e033d7223 */ /* 0x000fe2000001001c */
[----:B------:R-:W-:-:S02]  /*4e70*/  SHF.L.U32 R5, R31, 0x10, RZ ;  /* 0x000000101f057819 */ /* 0x000fc400000006ff */
[----:B------:R-:W-:Y:S01]  /*4e80*/  PRMT R4, R6, 0x7632, R4 ;  /* 0x0000763206047816 */ /* 0x000fe20000000004 */
[----:B------:R-:W-:Y:S01]  /*4e90*/  FFMA.FTZ R29, R90, R29, R61 ;  /* 0x0000001d5a1d7223 */ /* 0x000fe2000001003d */
        /* <DEDUP_REMOVED lines=8> */
[----:B------:R-:W-:Y:S01]  /*4f20*/  PRMT R20, R7, 0x7632, R20 ;  /* 0x0000763207147816 */ /* 0x000fe20000000014 */
[----:B------:R-:W-:Y:S01]  /*4f30*/  FFMA.FTZ R38, R40, R6, R97 ;  /* 0x0000000628267223 */ /* 0x000fe20000010061 */
[----:B------:R-:W-:Y:S01]  /*4f40*/  SHF.L.U32 R30, R4, 0x10, RZ ;  /* 0x00000010041e7819 */ /* 0x000fe200000006ff */
[----:B------:R-:W-:Y:S02]  /*4f50*/  FFMA.FTZ R28, R100, R29, R5 ;  /* 0x0000001d641c7223 */ /* 0x000fe40000010005 */
[----:B------:R-:W4:Y:S01]  /*4f60*/  LDG.E.128 R4, desc[UR6][R92.64+0x14000] ;  /* 0x014000065c047981 */ /* 0x000f22000c1e1d00 */
[----:B------:R-:W-:Y:S01]  /*4f70*/  PRMT R31, R31, 0x7632, R31 ;  /* 0x000076321f1f7816 */ /* 0x000fe2000000001f */
[----:B------:R-:W-:Y:S01]  /*4f80*/  FFMA.FTZ R30, R41, R30, R38 ;  /* 0x0000001e291e7223 */ /* 0x000fe20000010026 */
[C---:B------:R-:W-:Y:S02]  /*4f90*/  SHF.L.U32 R36, R21.reuse, 0x10, RZ ;  /* 0x0000001015247819 */ /* 0x040fe400000006ff */
[----:B------:R-:W-:Y:S01]  /*4fa0*/  PRMT R21, R21, 0x7632, R21 ;  /* 0x0000763215157816 */ /* 0x000fe20000000015 */
[----:B------:R-:W-:Y:S01]  /*4fb0*/  IMAD.U32 R31, R31, 0x10000, RZ ;  /* 0x000100001f1f7824 */ /* 0x000fe200078e00ff */
[----:B------:R-:W-:Y:S01]  /*4fc0*/  SHF.L.U32 R97, R20, 0x10, RZ ;  /* 0x0000001014617819 */ /* 0x000fe200000006ff */
[----:B------:R-:W-:Y:S01]  /*4fd0*/  FFMA.FTZ R29, R3, R36, R30 ;  /* 0x00000024031d7223 */ /* 0x000fe2000001001e */
[----:B------:R-:W-:-:S02]  /*4fe0*/  SHF.L.U32 R21, R21, 0x10, RZ ;  /* 0x0000001015157819 */ /* 0x000fc400000006ff */
[C---:B--2---:R-:W-:Y:S02]  /*4ff0*/  SHF.L.U32 R20, R64.reuse, 0x10, RZ ;  /* 0x0000001040147819 */ /* 0x044fe400000006ff */
[----:B------:R-:W-:Y:S01]  /*5000*/  PRMT R64, R64, 0x7632, R64 ;  /* 0x0000763240407816 */ /* 0x000fe20000000040 */
[C---:B------:R-:W-:Y:S01]  /*5010*/  FFMA.FTZ R102, R88.reuse, R31, R39 ;  /* 0x0000001f58667223 */ /* 0x040fe20000010027 */
[----:B------:R-:W-:Y:S01]  /*5020*/  FFMA.FTZ R97, R88, R97, R28 ;  /* 0x0000006158617223 */ /* 0x000fe2000001001c */
[----:B------:R-:W-:Y:S01]  /*5030*/  FFMA.FTZ R37, R90, R21, R29 ;  /* 0x000000155a257223 */ /* 0x000fe2000001001d */
[----:B------:R-:W-:Y:S01]  /*5040*/  SHF.L.U32 R64, R64, 0x10, RZ ;  /* 0x0000001040407819 */ /* 0x000fe200000006ff */
[----:B------:R-:W-:Y:S01]  /*5050*/  FFMA.FTZ R38, R40, R20, R85 ;  /* 0x0000001428267223 */ /* 0x000fe20000010055 */
[----:B------:R-:W2:Y:S01]  /*5060*/  LDG.E.128 R28, desc[UR6][R92.64+0x17800] ;  /* 0x017800065c1c7981 */ /* 0x000ea2000c1e1d00 */
[C---:B------:R-:W-:Y:S01]  /*5070*/  IMAD.U32 R21, R22.reuse, 0x10000, RZ ;  /* 0x0001000016157824 */ /* 0x040fe200078e00ff */
[----:B------:R-:W-:Y:S01]  /*5080*/  PRMT R22, R22, 0x7632, R22 ;  /* 0x0000763216167816 */ /* 0x000fe20000000016 */
[----:B------:R-:W-:Y:S01]  /*5090*/  FFMA.FTZ R38, R41, R64, R38 ;  /* 0x0000004029267223 */ /* 0x000fe20000010026 */
[C---:B------:R-:W-:Y:S01]  /*50a0*/  SHF.L.U32 R36, R65.reuse, 0x10, RZ ;  /* 0x0000001041247819 */ /* 0x040fe200000006ff */
[----:B------:R-:W-:Y:S01]  /*50b0*/  FFMA.FTZ R39, R42, R21, R37 ;  /* 0x000000152a277223 */ /* 0x000fe20000010025 */
[----:B------:R-:W-:-:S02]  /*50c0*/  PRMT R20, R65, 0x7632, R20 ;  /* 0x0000763241147816 */ /* 0x000fc40000000014 */
[----:B------:R-:W-:Y:S01]  /*50d0*/  SHF.L.U32 R21, R22, 0x10, RZ ;  /* 0x0000001016157819 */ /* 0x000fe200000006ff */
[--C-:B------:R-:W-:Y:S01]  /*50e0*/  FFMA.FTZ R63, R3, R36, R38.reuse ;  /* 0x00000024033f7223 */ /* 0x100fe20000010026 */
[----:B------:R-:W-:Y:S01]  /*50f0*/  SHF.L.U32 R61, R20, 0x10, RZ ;  /* 0x00000010143d7819 */ /* 0x000fe200000006ff */
[C---:B------:R-:W-:Y:S01]  /*5100*/  IMAD.U32 R65, R68.reuse, 0x10000, RZ ;  /* 0x0001000044417824 */ /* 0x040fe200078e00ff */
[----:B------:R-:W-:Y:S01]  /*5110*/  PRMT R38, R68, 0x7632, R38 ;  /* 0x0000763244267816 */ /* 0x000fe20000000026 */
[----:B------:R-:W-:Y:S01]  /*5120*/  FFMA.FTZ R39, R98, R21, R39 ;  /* 0x0000001562277223 */ /* 0x000fe20000010027 */
[C---:B------:R-:W-:Y:S02]  /*5130*/  PRMT R36, R23.reuse, 0x7632, R36 ;  /* 0x0000763217247816 */ /* 0x040fe40000000024 */
[----:B------:R-:W-:Y:S01]  /*5140*/  SHF.L.U32 R37, R23, 0x10, RZ ;  /* 0x0000001017257819 */ /* 0x000fe200000006ff */
[----:B------:R-:W-:Y:S01]  /*5150*/  FFMA.FTZ R63, R90, R61, R63 ;  /* 0x0000003d5a3f7223 */ /* 0x000fe2000001003f */
[----:B------:R-:W2:Y:S01]  /*5160*/  LDG.E.128 R20, desc[UR6][R92.64+0x1b000] ;  /* 0x01b000065c147981 */ /* 0x000ea2000c1e1d00 */
[----:B------:R-:W-:Y:S01]  /*5170*/  SHF.L.U32 R38, R38, 0x10, RZ ;  /* 0x0000001026267819 */ /* 0x000fe200000006ff */
[----:B------:R-:W-:Y:S01]  /*5180*/  FFMA.FTZ R84, R40, R65, R84 ;  /* 0x0000004128547223 */ /* 0x000fe20000010054 */
[----:B------:R-:W-:-:S02]  /*5190*/  SHF.L.U32 R61, R66, 0x10, RZ ;  /* 0x00000010423d7819 */ /* 0x000fc400000006ff */
[----:B------:R-:W-:Y:S01]  /*51a0*/  PRMT R66, R66, 0x7632, R66 ;  /* 0x0000763242427816 */ /* 0x000fe20000000042 */
[----:B------:R-:W-:Y:S01]  /*51b0*/  FFMA.FTZ R84, R41, R38, R84 ;  /* 0x0000002629547223 */ /* 0x000fe20000010054 */
[----:B------:R-:W-:Y:S01]  /*51c0*/  FFMA.FTZ R39, R100, R37, R39 ;  /* 0x0000002564277223 */ /* 0x000fe20000010027 */
[C---:B------:R-:W-:Y:S01]  /*51d0*/  PRMT R38, R69.reuse, 0x7632, R38 ;  /* 0x0000763245267816 */ /* 0x040fe20000000026 */
[----:B------:R-:W-:Y:S01]  /*51e0*/  FFMA.FTZ R63, R42, R61, R63 ;  /* 0x0000003d2a3f7223 */ /* 0x000fe2000001003f */
[----:B------:R-:W-:Y:S01]  /*51f0*/  SHF.L.U32 R60, R69, 0x10, RZ ;  /* 0x00000010453c7819 */ /* 0x000fe200000006ff */
[----:B------:R-:W-:Y:S01]  /*5200*/  IMAD.U32 R37, R36, 0x10000, RZ ;  /* 0x0001000024257824 */ /* 0x000fe200078e00ff */
[----:B------:R-:W-:Y:S02]  /*5210*/  SHF.L.U32 R61, R66, 0x10, RZ ;  /* 0x00000010423d7819 */ /* 0x000fe400000006ff */
[----:B------:R-:W-:Y:S01]  /*5220*/  SHF.L.U32 R65, R38, 0x10, RZ ;  /* 0x0000001026417819 */ /* 0x000fe200000006ff */
[----:B------:R-:W-:Y:S01]  /*5230*/  FFMA.FTZ R69, R3, R60, R84 ;  /* 0x0000003c03457223 */ /* 0x000fe20000010054 */
[----:B------:R-:W-:Y:S01]  /*5240*/  FFMA.FTZ R84, R88, R37, R39 ;  /* 0x0000002558547223 */ /* 0x000fe20000010027 */
[----:B------:R-:W-:Y:S01]  /*5250*/  FFMA.FTZ R63, R98, R61, R63 ;  /* 0x0000003d623f7223 */ /* 0x000fe2000001003f */
[----:B------:R-:W2:Y:S01]  /*5260*/  LDG.E.128 R36, desc[UR6][R92.64+0x1e800] ;  /* 0x01e800065c247981 */ /* 0x000ea2000c1e1d00 */
[C---:B------:R-:W-:Y:S01]  /*5270*/  SHF.L.U32 R61, R67.reuse, 0x10, RZ ;  /* 0x00000010433d7819 */ /* 0x040fe200000006ff */
[----:B------:R-:W-:Y:S01]  /*5280*/  FFMA.FTZ R65, R90, R65, R69 ;  /* 0x000000415a417223 */ /* 0x000fe20000010045 */
[----:B------:R-:W-:-:S02]  /*5290*/  PRMT R67, R67, 0x7632, R67 ;  /* 0x0000763243437816 */ /* 0x000fc40000000043 */
[C---:B---3--:R-:W-:Y:S02]  /*52a0*/  PRMT R60, R72.reuse, 0x7632, R60 ;  /* 0x00007632483c7816 */ /* 0x048fe4000000003c */
        /* <DEDUP_REMOVED lines=8> */
[----:B------:R-:W-:Y:S01]  /*5330*/  FFMA.FTZ R65, R42, R63, R65 ;  /* 0x0000003f2a417223 */ /* 0x000fe20000010041 */
[----:B------:R-:W-:Y:S01]  /*5340*/  FFMA.FTZ R86, R41, R60, R86 ;  /* 0x0000003c29567223 */ /* 0x000fe20000010056 */
[----:B------:R-:W-:-:S02]  /*5350*/  SHF.L.U32 R61, R70, 0x10, RZ ;  /* 0x00000010463d7819 */ /* 0x000fc400000006ff */
[C---:B------:R-:W-:Y:S02]  /*5360*/  PRMT R60, R73.reuse, 0x7632, R60 ;  /* 0x00007632493c7816 */ /* 0x040fe4000000003c */
[----:B------:R-:W-:Y:S01]  /*5370*/  SHF.L.U32 R62, R73, 0x10, RZ ;  /* 0x00000010493e7819 */ /* 0x000fe200000006ff */
[----:B------:R-:W-:Y:S01]  /*5380*/  FFMA.FTZ R61, R98, R61, R65 ;  /* 0x0000003d623d7223 */ /* 0x000fe20000010041 */
[----:B------:R-:W-:Y:S01]  /*5390*/  SHF.L.U32 R63, R71, 0x10, RZ ;  /* 0x00000010473f7819 */ /* 0x000fe200000006ff */
[----:B------:R-:W-:Y:S01]  /*53a0*/  IMAD.U32 R65, R60, 0x10000, RZ ;  /* 0x000100003c417824 */ /* 0x000fe200078e00ff */
[C---:B-----5:R-:W-:Y:S01]  /*53b0*/  PRMT R60, R76.reuse, 0x7632, R60 ;  /* 0x000076324c3c7816 */ /* 0x060fe2000000003c */
        /* <DEDUP_REMOVED lines=8> */
[----:B------:R-:W-:Y:S01]  /*5440*/  SHF.L.U32 R60, R60, 0x10, RZ ;  /* 0x000000103c3c7819 */ /* 0x000fe200000006ff */
[----:B------:R-:W-:-:S02]  /*5450*/  FFMA.FTZ R86, R88, R71, R61 ;  /* 0x0000004758567223 */ /* 0x000fc4000001003d */
[----:B------:R-:W-:Y:S02]  /*5460*/  FFMA.FTZ R69, R42, R63, R65 ;  /* 0x0000003f2a457223 */ /* 0x000fe40000010041 */
[----:B------:R-:W-:Y:S02]  /*5470*/  FFMA.FTZ R76, R41, R60, R76 ;  /* 0x0000003c294c7223 */ /* 0x000fe4000001004c */
[----:B------:R-:W3:Y:S01]  /*5480*/  LDG.E.128 R60, desc[UR6][R92.64+0x22000] ;  /* 0x022000065c3c7981 */ /* 0x000ee2000c1e1d00 */
[----:B------:R-:W-:Y:S02]  /*5490*/  PRMT R74, R74, 0x7632, R74 ;  /* 0x000076324a4a7816 */ /* 0x000fe4000000004a */
[----:B------:R-:W-:-:S03]  /*54a0*/  PRMT R64, R77, 0x7632, R64 ;  /* 0x000076324d407816 */ /* 0x000fc60000000040 */
[----:B------:R-:W-:Y:S01]  /*54b0*/  IMAD.U32 R65, R74, 0x10000, RZ ;  /* 0x000100004a417824 */ /* 0x000fe200078e00ff */
[----:B------:R-:W-:Y:S02]  /*54c0*/  SHF.L.U32 R71, R64, 0x10, RZ ;  /* 0x0000001040477819 */ /* 0x000fe400000006ff */
[----:B------:R-:W-:Y:S01]  /*54d0*/  SHF.L.U32 R66, R77, 0x10, RZ ;  /* 0x000000104d427819 */ /* 0x000fe200000006ff */
[----:B------:R-:W-:Y:S01]  /*54e0*/  FFMA.FTZ R65, R98, R65, R69 ;  /* 0x0000004162417223 */ /* 0x000fe20000010045 */
[----:B------:R-:W-:Y:S02]  /*54f0*/  SHF.L.U32 R67, R75, 0x10, RZ ;  /* 0x000000104b437819 */ /* 0x000fe400000006ff */
[----:B------:R-:W-:Y:S01]  /*5500*/  PRMT R64, R80, 0x7632, R64 ;  /* 0x0000763250407816 */ /* 0x000fe20000000040 */
[----:B------:R-:W-:Y:S02]  /*5510*/  FFMA.FTZ R73, R3, R66, R76 ;  /* 0x0000004203497223 */ /* 0x000fe4000001004c */
[----:B------:R-:W-:Y:S01]  /*5520*/  FFMA.FTZ R69, R100, R67, R65 ;  /* 0x0000004364457223 */ /* 0x000fe20000010041 */
[----:B------:R-:W-:-:S02]  /*5530*/  SHF.L.U32 R68, R64, 0x10, RZ ;  /* 0x0000001040447819 */ /* 0x000fc400000006ff */
[----:B------:R-:W5:Y:S01]  /*5540*/  LDG.E.128 R64, desc[UR6][R92.64+0x25800] ;  /* 0x025800065c407981 */ /* 0x000f62000c1e1d00 */
[----:B------:R-:W-:Y:S01]  /*5550*/  FFMA.FTZ R73, R90, R71, R73 ;  /* 0x000000475a497223 */ /* 0x000fe20000010049 */
[----:B------:R-:W-:Y:S01]  /*5560*/  IMAD.U32 R71, R78, 0x10000, RZ ;  /* 0x000100004e477824 */ /* 0x000fe200078e00ff */
[----:B------:R-:W-:Y:S02]  /*5570*/  SHF.L.U32 R80, R80, 0x10, RZ ;  /* 0x0000001050507819 */ /* 0x000fe400000006ff */
[----:B------:R-:W-:Y:S01]  /*5580*/  PRMT R78, R78, 0x7632, R78 ;  /* 0x000076324e4e7816 */ /* 0x000fe2000000004e */
[----:B------:R-:W-:Y:S01]  /*5590*/  FFMA.FTZ R73, R42, R71, R73 ;  /* 0x000000472a497223 */ /* 0x000fe20000010049 */
[----:B------:R-:W-:Y:S01]  /*55a0*/  PRMT R75, R75, 0x7632, R75 ;  /* 0x000076324b4b7816 */ /* 0x000fe2000000004b */
[----:B------:R-:W-:Y:S01]  /*55b0*/  FFMA.FTZ R80, R40, R80, R89 ;  /* 0x0000005028507223 */ /* 0x000fe20000010059 */
[----:B------:R-:W-:Y:S02]  /*55c0*/  SHF.L.U32 R71, R78, 0x10, RZ ;  /* 0x000000104e477819 */ /* 0x000fe400000006ff */
[----:B------:R-:W-:Y:S01]  /*55d0*/  SHF.L.U32 R70, R81, 0x10, RZ ;  /* 0x0000001051467819 */ /* 0x000fe200000006ff */
[----:B------:R-:W-:Y:S01]  /*55e0*/  FFMA.FTZ R80, R41, R68, R80 ;  /* 0x0000004429507223 */ /* 0x000fe20000010050 */
[----:B------:R-:W-:Y:S01]  /*55f0*/  PRMT R68, R81, 0x7632, R68 ;  /* 0x0000763251447816 */ /* 0x000fe20000000044 */
[----:B------:R-:W-:Y:S01]  /*5600*/  FFMA.FTZ R73, R98, R71, R73 ;  /* 0x0000004762497223 */ /* 0x000fe20000010049 */
[----:B------:R-:W-:Y:S01]  /*5610*/  SHF.L.U32 R75, R75, 0x10, RZ ;  /* 0x000000104b4b7819 */ /* 0x000fe200000006ff */
[----:B------:R-:W-:Y:S01]  /*5620*/  IMAD.U32 R71, R79, 0x10000, RZ ;  /* 0x000100004f477824 */ /* 0x000fe200078e00ff */
[C---:B----4-:R-:W-:Y:S01]  /*5630*/  PRMT R72, R56.reuse, 0x7632, R72 ;  /* 0x0000763238487816 */ /* 0x050fe20000000048 */
[----:B------:R-:W-:Y:S01]  /*5640*/  FFMA.FTZ R81, R3, R70, R80 ;  /* 0x0000004603517223 */ /* 0x000fe20000010050 */
[----:B------:R-:W-:Y:S01]  /*5650*/  SHF.L.U32 R56, R56, 0x10, RZ ;  /* 0x0000001038387819 */ /* 0x000fe200000006ff */
[----:B------:R-:W-:Y:S01]  /*5660*/  FFMA.FTZ R80, R88, R75, R69 ;  /* 0x0000004b58507223 */ /* 0x000fe20000010045 */
[----:B------:R-:W-:Y:S01]  /*5670*/  SHF.L.U32 R77, R68, 0x10, RZ ;  /* 0x00000010444d7819 */ /* 0x000fe200000006ff */
[----:B------:R-:W-:Y:S01]  /*5680*/  FFMA.FTZ R73, R100, R71, R73 ;  /* 0x0000004764497223 */ /* 0x000fe20000010049 */
[----:B------:R-:W-:Y:S01]  /*5690*/  PRMT R79, R79, 0x7632, R79 ;  /* 0x000076324f4f7816 */ /* 0x000fe2000000004f */
[----:B------:R-:W4:Y:S01]  /*56a0*/  LDG.E.128 R68, desc[UR6][R92.64+0x29000] ;  /* 0x029000065c447981 */ /* 0x000f22000c1e1d00 */
[----:B------:R-:W-:-:S02]  /*56b0*/  IMAD.U32 R72, R72, 0x10000, RZ ;  /* 0x0001000048487824 */ /* 0x000fc400078e00ff */
[----:B------:R-:W-:Y:S01]  /*56c0*/  FFMA.FTZ R56, R40, R56, R99 ;  /* 0x0000003828387223 */ /* 0x000fe20000010063 */
[----:B------:R-:W-:Y:S01]  /*56d0*/  SHF.L.U32 R79, R79, 0x10, RZ ;  /* 0x000000104f4f7819 */ /* 0x000fe200000006ff */
[----:B------:R-:W-:Y:S01]  /*56e0*/  FFMA.FTZ R77, R90, R77, R81 ;  /* 0x0000004d5a4d7223 */ /* 0x000fe20000010051 */
[C---:B------:R-:W-:Y:S01]  /*56f0*/  SHF.L.U32 R75, R82.reuse, 0x10, RZ ;  /* 0x00000010524b7819 */ /* 0x040fe200000006ff */
[----:B------:R-:W-:Y:S01]  /*5700*/  FFMA.FTZ R76, R41, R72, R56 ;  /* 0x00000048294c7223 */ /* 0x000fe20000010038 */
[----:B------:R-:W-:Y:S02]  /*5710*/  PRMT R82, R82, 0x7632, R82 ;  /* 0x0000763252527816 */ /* 0x000fe40000000052 */
[C---:B------:R-:W-:Y:S02]  /*5720*/  PRMT R72, R57.reuse, 0x7632, R72 ;  /* 0x0000763239487816 */ /* 0x040fe40000000048 */
[----:B------:R-:W-:Y:S01]  /*5730*/  SHF.L.U32 R74, R57, 0x10, RZ ;  /* 0x00000010394a7819 */ /* 0x000fe200000006ff */
[----:B------:R-:W-:Y:S01]  /*5740*/  FFMA.FTZ R81, R88, R79, R73 ;  /* 0x0000004f58517223 */ /* 0x000fe20000010049 */
[----:B------:R-:W-:Y:S01]  /*5750*/  FFMA.FTZ R75, R42, R75, R77 ;  /* 0x0000004b2a4b7223 */ /* 0x000fe2000001004d */
[----:B------:R-:W-:-:S02]  /*5760*/  SHF.L.U32 R57, R82, 0x10, RZ ;  /* 0x0000001052397819 */ /* 0x000fc400000006ff */
[----:B------:R-:W-:Y:S01]  /*5770*/  SHF.L.U32 R73, R72, 0x10, RZ ;  /* 0x0000001048497819 */ /* 0x000fe200000006ff */
[----:B------:R-:W-:Y:S02]  /*5780*/  FFMA.FTZ R77, R3, R74, R76 ;  /* 0x0000004a034d7223 */ /* 0x000fe4000001004c */
[----:B------:R-:W-:Y:S02]  /*5790*/  FFMA.FTZ R57, R98, R57, R75 ;  /* 0x0000003962397223 */ /* 0x000fe4000001004b */
[----:B------:R-:W-:Y:S02]  /*57a0*/  FFMA.FTZ R79, R90, R73, R77 ;  /* 0x000000495a4f7223 */ /* 0x000fe4000001004d */
[----:B------:R-:W4:Y:S01]  /*57b0*/  LDG.E.128 R72, desc[UR6][R92.64+0x2c800] ;  /* 0x02c800065c487981 */ /* 0x000f22000c1e1d00 */
[C---:B------:R-:W-:Y:S02]  /*57c0*/  PRMT R56, R83.reuse, 0x7632, R56 ;  /* 0x0000763253387816 */ /* 0x040fe40000000038 */
[C---:B------:R-:W-:Y:S01]  /*57d0*/  PRMT R76, R48.reuse, 0x7632, R76 ;  /* 0x00007632304c7816 */ /* 0x040fe2000000004c */
[----:B------:R-:W-:Y:S01]  /*57e0*/  IMAD.U32 R48, R48, 0x10000, RZ ;  /* 0x0001000030307824 */ /* 0x000fe200078e00ff */
[----:B------:R-:W-:-:S02]  /*57f0*/  SHF.L.U32 R83, R83, 0x10, RZ ;  /* 0x0000001053537819 */ /* 0x000fc400000006ff */
[----:B------:R-:W-:Y:S01]  /*5800*/  SHF.L.U32 R76, R76, 0x10, RZ ;  /* 0x000000104c4c7819 */ /* 0x000fe200000006ff */
[----:B------:R-:W-:Y:S02]  /*5810*/  FFMA.FTZ R48, R40, R48, R91 ;  /* 0x0000003028307223 */ /* 0x000fe4000001005b */
        /* <DEDUP_REMOVED lines=8> */
[----:B------:R-:W-:Y:S01]  /*58a0*/  FFMA.FTZ R48, R88, R57, R83 ;  /* 0x0000003958307223 */ /* 0x000fe20000010053 */
[----:B------:R-:W-:Y:S01]  /*58b0*/  FFMA.FTZ R79, R42, R77, R79 ;  /* 0x0000004d2a4f7223 */ /* 0x000fe2000001004f */
[----:B------:R-:W-:Y:S01]  /*58c0*/  FFMA.FTZ R57, R3, R56, R76 ;  /* 0x0000003803397223 */ /* 0x000fe2000001004c */
[----:B------:R-:W-:Y:S01]  /*58d0*/  SHF.L.U32 R77, R58, 0x10, RZ ;  /* 0x000000103a4d7819 */ /* 0x000fe200000006ff */
[----:B------:R-:W-:Y:S01]  /*58e0*/  FFMA.FTZ R58, R40, R44, R43 ;  /* 0x0000002c283a7223 */ /* 0x000fe2000001002b */
[C---:B------:R-:W-:Y:S02]  /*58f0*/  SHF.L.U32 R56, R49.reuse, 0x10, RZ ;  /* 0x0000001031387819 */ /* 0x040fe400000006ff */
[----:B------:R-:W-:Y:S02]  /*5900*/  PRMT R49, R49, 0x7632, R49 ;  /* 0x0000763231317816 */ /* 0x000fe40000000031 */
        /* <DEDUP_REMOVED lines=11> */
[----:B------:R-:W4:Y:S01]  /*59c0*/  LDG.E.128 R56, desc[UR6][R92.64+0x3000] ;  /* 0x003000065c387981 */ /* 0x000f22000c1e1d00 */
[----:B------:R-:W-:Y:S01]  /*59d0*/  FFMA.FTZ R44, R90, R45, R44 ;  /* 0x0000002d5a2c7223 */ /* 0x000fe2000001002c */
[----:B------:R-:W-:-:S02]  /*59e0*/  SHF.L.U32 R41, R3, 0x10, RZ ;  /* 0x0000001003297819 */ /* 0x000fc400000006ff */
[----:B------:R0:W4:Y:S01]  /*59f0*/  LDG.E.128 R76, desc[UR6][R94.64+0x3000] ;  /* 0x003000065e4c7981 */ /* 0x000122000c1e1d00 */
[----:B------:R-:W-:Y:S02]  /*5a00*/  SHF.L.U32 R45, R50, 0x10, RZ ;  /* 0x00000010322d7819 */ /* 0x000fe400000006ff */
[----:B------:R-:W-:Y:S01]  /*5a10*/  SHF.L.U32 R83, R46, 0x10, RZ ;  /* 0x000000102e537819 */ /* 0x000fe200000006ff */
[----:B------:R-:W-:Y:S01]  /*5a20*/  FFMA.FTZ R82, R88, R41, R43 ;  /* 0x0000002958527223 */ /* 0x000fe2000001002b */
[----:B------:R-:W-:Y:S01]  /*5a30*/  SHF.L.U32 R3, R52, 0x10, RZ ;  /* 0x0000001034037819 */ /* 0x000fe200000006ff */
[----:B------:R-:W-:Y:S02]  /*5a40*/  IMAD.U32 R40, R12, 0x10000, RZ ;  /* 0x000100000c287824 */ /* 0x000fe400078e00ff */
[----:B------:R-:W-:Y:S01]  /*5a50*/  FFMA.FTZ R43, R42, R45, R49 ;  /* 0x0000002d2a2b7223 */ /* 0x000fe20000010031 */
[----:B------:R-:W-:Y:S02]  /*5a60*/  PRMT R50, R50, 0x7632, R50 ;  /* 0x0000763232327816 */ /* 0x000fe40000000032 */
[----:B------:R-:W-:-:S02]  /*5a70*/  PRMT R12, R12, 0x7632, R12 ;  /* 0x000076320c0c7816 */ /* 0x000fc4000000000c */
[----:B------:R-:W-:Y:S01]  /*5a80*/  PRMT R49, R52, 0x7632, R49 ;  /* 0x0000763234317816 */ /* 0x000fe20000000031 */
[----:B------:R-:W-:Y:S01]  /*5a90*/  FFMA.FTZ R44, R42, R83, R44 ;  /* 0x000000532a2c7223 */ /* 0x000fe2000001002c */
[----:B------:R-:W-:Y:S01]  /*5aa0*/  FFMA.FTZ R42, R3, R40, R101 ;  /* 0x00000028032a7223 */ /* 0x000fe20000010065 */
[----:B------:R-:W-:Y:S02]  /*5ab0*/  PRMT R46, R46, 0x7632, R46 ;  /* 0x000076322e2e7816 */ /* 0x000fe4000000002e */
[----:B------:R-:W-:Y:S01]  /*5ac0*/  SHF.L.U32 R41, R50, 0x10, RZ ;  /* 0x0000001032297819 */ /* 0x000fe200000006ff */
[----:B------:R-:W-:Y:S01]  /*5ad0*/  IMAD.U32 R49, R49, 0x10000, RZ ;  /* 0x0001000031317824 */ /* 0x000fe200078e00ff */
[----:B------:R-:W-:Y:S02]  /*5ae0*/  SHF.L.U32 R40, R12, 0x10, RZ ;  /* 0x000000100c287819 */ /* 0x000fe400000006ff */
[----:B------:R-:W-:Y:S01]  /*5af0*/  SHF.L.U32 R87, R46, 0x10, RZ ;  /* 0x000000102e577819 */ /* 0x000fe200000006ff */
[----:B------:R-:W-:Y:S01]  /*5b00*/  FFMA.FTZ R83, R98, R41, R43 ;  /* 0x0000002962537223 */ /* 0x000fe2000001002b */
[----:B------:R-:W-:Y:S01]  /*5b10*/  PRMT R12, R51, 0x7632, R12 ;  /* 0x00007632330c7816 */ /* 0x000fe2000000000c */
[----:B------:R-:W-:Y:S01]  /*5b20*/  FFMA.FTZ R90, R49, R40, R42 ;  /* 0x00000028315a7223 */ /* 0x000fe2000001002a */
[----:B------:R-:W-:Y:S01]  /*5b30*/  SHF.L.U32 R45, R51, 0x10, RZ ;  /* 0x00000010332d7819 */ /* 0x000fe200000006ff */
[----:B------:R-:W4:Y:S01]  /*5b40*/  LDG.E.128 R40, desc[UR6][R92.64+0x6800] ;  /* 0x006800065c287981 */ /* 0x000f22000c1e1d00 */
[----:B------:R-:W-:-:S02]  /*5b50*/  PRMT R46, R13, 0x7632, R46 ;  /* 0x000076320d2e7816 */ /* 0x000fc4000000002e */
        /* <DEDUP_REMOVED lines=11> */
[--C-:B0-----:R-:W-:Y:S01]  /*5c10*/  FFMA.FTZ R94, R50, R87, R89.reuse ;  /* 0x00000057325e7223 */ /* 0x101fe20000010059 */
[----:B------:R-:W-:Y:S01]  /*5c20*/  FFMA.FTZ R100, R100, R13, R44 ;  /* 0x0000000d64647223 */ /* 0x000fe2000001002c */
[----:B------:R-:W-:Y:S01]  /*5c30*/  PRMT R89, R16, 0x7632, R89 ;  /* 0x0000763210597816 */ /* 0x000fe20000000059 */
[----:B------:R-:W-:Y:S01]  /*5c40*/  IMAD.U32 R87, R52, 0x10000, RZ ;  /* 0x0001000034577824 */ /* 0x000fe200078e00ff */
[----:B------:R-:W-:Y:S01]  /*5c50*/  SHF.L.U32 R13, R12, 0x10, RZ ;  /* 0x000000100c0d7819 */ /* 0x000fe200000006ff */
[----:B------:R-:W4:Y:S01]  /*5c60*/  LDG.E.128 R44, desc[UR6][R92.64+0xa000] ;  /* 0x00a000065c2c7981 */ /* 0x000f22000c1e1d00 */
[----:B------:R-:W-:Y:S01]  /*5c70*/  SHF.L.U32 R12, R89, 0x10, RZ ;  /* 0x00000010590c7819 */ /* 0x000fe200000006ff */
[----:B------:R-:W-:Y:S01]  /*5c80*/  FFMA.FTZ R96, R3, R90, R96 ;  /* 0x0000005a03607223 */ /* 0x000fe20000010060 */
[----:B------:R-:W-:Y:S01]  /*5c90*/  SHF.L.U32 R16, R14, 0x10, RZ ;  /* 0x000000100e107819 */ /* 0x000fe200000006ff */
[C---:B------:R-:W-:Y:S01]  /*5ca0*/  FFMA.FTZ R90, R88.reuse, R13, R53 ;  /* 0x0000000d585a7223 */ /* 0x040fe20000010035 */
[----:B------:R-:W-:Y:S01]  /*5cb0*/  FFMA.FTZ R88, R88, R87, R100 ;  /* 0x0000005758587223 */ /* 0x000fe20000010064 */
[----:B------:R-:W-:Y:S01]  /*5cc0*/  SHF.L.U32 R83, R54, 0x10, RZ ;  /* 0x0000001036537819 */ /* 0x000fe200000006ff */
[----:B------:R-:W-:Y:S01]  /*5cd0*/  FFMA.FTZ R96, R49, R12, R96 ;  /* 0x0000000c31607223 */ /* 0x000fe20000010060 */
[----:B------:R-:W-:-:S02]  /*5ce0*/  PRMT R14, R14, 0x7632, R14 ;  /* 0x000076320e0e7816 */ /* 0x000fc4000000000e */
[----:B------:R-:W-:Y:S02]  /*5cf0*/  PRMT R87, R54, 0x7632, R87 ;  /* 0x0000763236577816 */ /* 0x000fe40000000057 */
        /* <DEDUP_REMOVED lines=16> */
[----:B------:R-:W4:Y:S01]  /*5e00*/  LDG.E.128 R12, desc[UR6][R92.64+0xd800] ;  /* 0x00d800065c0c7981 */ /* 0x000f22000c1e1d00 */
[----:B------:R-:W-:Y:S01]  /*5e10*/  IMAD.U32 R18, R18, 0x10000, RZ ;  /* 0x0001000012127824 */ /* 0x000fe200078e00ff */
[----:B------:R-:W-:Y:S02]  /*5e20*/  PRMT R91, R55, 0x7632, R91 ;  /* 0x00007632375b7816 */ /* 0x000fe4000000005b */
[C---:B------:R-:W-:Y:S01]  /*5e30*/  PRMT R17, R32.reuse, 0x7632, R17 ;  /* 0x0000763220117816 */ /* 0x040fe20000000011 */
[----:B------:R-:W-:Y:S01]  /*5e40*/  FFMA.FTZ R52, R87, R18, R52 ;  /* 0x0000001257347223 */ /* 0x000fe20000010034 */
[----:B------:R-:W-:-:S02]  /*5e50*/  SHF.L.U32 R32, R32, 0x10, RZ ;  /* 0x0000001020207819 */ /* 0x000fc400000006ff */
[----:B------:R-:W-:Y:S02]  /*5e60*/  SHF.L.U32 R16, R16, 0x10, RZ ;  /* 0x0000001010107819 */ /* 0x000fe400000006ff */
[----:B------:R-:W-:Y:S02]  /*5e70*/  SHF.L.U32 R91, R91, 0x10, RZ ;  /* 0x000000105b5b7819 */ /* 0x000fe400000006ff */
[----:B------:R-:W-:Y:S01]  /*5e80*/  SHF.L.U32 R18, R19, 0x10, RZ ;  /* 0x0000001013127819 */ /* 0x000fe200000006ff */
[----:B------:R-:W-:Y:S01]  /*5e90*/  FFMA.FTZ R102, R3, R32, R102 ;  /* 0x0000002003667223 */ /* 0x000fe20000010066 */
[----:B------:R-:W-:Y:S02]  /*5ea0*/  IMAD.U32 R54, R17, 0x10000, RZ ;  /* 0x0001000011367824 */ /* 0x000fe400078e00ff */
[----:B------:R-:W-:Y:S01]  /*5eb0*/  FFMA.FTZ R96, R91, R16, R96 ;  /* 0x000000105b607223 */ /* 0x000fe20000010060 */
[----:B------:R-:W-:Y:S01]  /*5ec0*/  PRMT R32, R19, 0x7632, R32 ;  /* 0x0000763213207816 */ /* 0x000fe20000000020 */
[----:B------:R-:W-:-:S02]  /*5ed0*/  FFMA.FTZ R52, R89, R18, R52 ;  /* 0x0000001259347223 */ /* 0x000fc40000010034 */
[----:B------:R-:W4:Y:S01]  /*5ee0*/  LDG.E.128 R16, desc[UR6][R92.64+0x11000] ;  /* 0x011000065c107981 */ /* 0x000f22000c1e1d00 */
[----:B------:R-:W-:Y:S01]  /*5ef0*/  FFMA.FTZ R102, R49, R54, R102 ;  /* 0x0000003631667223 */ /* 0x000fe20000010066 */
[----:B------:R-:W-:Y:S02]  /*5f00*/  SHF.L.U32 R32, R32, 0x10, RZ ;  /* 0x0000001020207819 */ /* 0x000fe400000006ff */
[C---:B------:R-:W-:Y:S02]  /*5f10*/  PRMT R55, R24.reuse, 0x7632, R55 ;  /* 0x0000763218377816 */ /* 0x040fe40000000037 */
[C---:B------:R-:W-:Y:S02]  /*5f20*/  PRMT R53, R33.reuse, 0x7632, R53 ;  /* 0x0000763221357816 */ /* 0x040fe40000000035 */
[----:B------:R-:W-:Y:S02]  /*5f30*/  SHF.L.U32 R54, R33, 0x10, RZ ;  /* 0x0000001021367819 */ /* 0x000fe400000006ff */
        /* <DEDUP_REMOVED lines=8> */
[C---:B------:R-:W-:Y:S01]  /*5fc0*/  SHF.L.U32 R24, R34.reuse, 0x10, RZ ;  /* 0x0000001022187819 */ /* 0x040fe200000006ff */
        /* <DEDUP_REMOVED lines=11> */
[----:B------:R-:W-:Y:S01]  /*6080*/  FFMA.FTZ R54, R87, R34, R32 ;  /* 0x0000002257367223 */ /* 0x000fe20000010020 */
[C---:B------:R-:W-:Y:S01]  /*6090*/  PRMT R25, R8.reuse, 0x7632, R25 ;  /* 0x0000763208197816 */ /* 0x040fe20000000019 */
[----:B------:R-:W4:Y:S01]  /*60a0*/  LDG.E.128 R32, desc[UR6][R92.64+0x14800] ;  /* 0x014800065c207981 */ /* 0x000f22000c1e1d00 */
[----:B------:R-:W-:Y:S01]  /*60b0*/  SHF.L.U32 R8, R8, 0x10, RZ ;  /* 0x0000001008087819 */ /* 0x000fe200000006ff */
[----:B------:R-:W-:Y:S01]  /*60c0*/  FFMA.FTZ R94, R83, R94, R100 ;  /* 0x0000005e535e7223 */ /* 0x000fe20000010064 */
[----:B------:R-:W-:-:S02]  /*60d0*/  SHF.L.U32 R100, R25, 0x10, RZ ;  /* 0x0000001019647819 */ /* 0x000fc400000006ff */
[----:B------:R-:W-:Y:S01]  /*60e0*/  PRMT R26, R26, 0x7632, R26 ;  /* 0x000076321a1a7816 */ /* 0x000fe2000000001a */
[----:B------:R-:W-:Y:S01]  /*60f0*/  FFMA.FTZ R8, R3, R8, R84 ;  /* 0x0000000803087223 */ /* 0x000fe20000010054 */
[C---:B------:R-:W-:Y:S01]  /*6100*/  PRMT R25, R9.reuse, 0x7632, R25 ;  /* 0x0000763209197816 */ /* 0x040fe20000000019 */
[----:B------:R-:W-:Y:S01]  /*6110*/  IMAD.U32 R84, R9, 0x10000, RZ ;  /* 0x0001000009547824 */ /* 0x000fe200078e00ff */
[----:B------:R-:W-:Y:S01]  /*6120*/  SHF.L.U32 R26, R26, 0x10, RZ ;  /* 0x000000101a1a7819 */ /* 0x000fe200000006ff */
[----:B------:R-:W-:Y:S01]  /*6130*/  FFMA.FTZ R100, R49, R100, R8 ;  /* 0x0000006431647223 */ /* 0x000fe20000010008 */
[----:B------:R-:W-:Y:S01]  /*6140*/  FFMA.FTZ R8, R89, R52, R54 ;  /* 0x0000003459087223 */ /* 0x000fe20000010036 */
[----:B------:R-:W-:Y:S01]  /*6150*/  SHF.L.U32 R25, R25, 0x10, RZ ;  /* 0x0000001019197819 */ /* 0x000fe200000006ff */
[----:B------:R-:W4:Y:S01]  /*6160*/  LDG.E.128 R52, desc[UR6][R92.64+0x18000] ;  /* 0x018000065c347981 */ /* 0x000f22000c1e1d00 */
[----:B------:R-:W-:Y:S01]  /*6170*/  FFMA.FTZ R9, R51, R84, R100 ;  /* 0x0000005433097223 */ /* 0x000fe20000010064 */
[----:B------:R-:W-:Y:S01]  /*6180*/  FFMA.FTZ R94, R87, R26, R94 ;  /* 0x0000001a575e7223 */ /* 0x000fe2000001005e */
[----:B------:R-:W-:-:S02]  /*6190*/  SHF.L.U32 R26, R27, 0x10, RZ ;  /* 0x000000101b1a7819 */ /* 0x000fc400000006ff */
[----:B------:R-:W-:Y:S01]  /*61a0*/  SHF.L.U32 R84, R10, 0x10, RZ ;  /* 0x000000100a547819 */ /* 0x000fe200000006ff */
[----:B------:R-:W-:Y:S01]  /*61b0*/  FFMA.FTZ R100, R50, R25, R9 ;  /* 0x0000001932647223 */ /* 0x000fe20000010009 */
[----:B------:R-:W-:Y:S02]  /*61c0*/  PRMT R27, R27, 0x7632, R27 ;  /* 0x000076321b1b7816 */ /* 0x000fe4000000001b */
[----:B------:R-:W-:Y:S02]  /*61d0*/  SHF.L.U32 R24, R24, 0x10, RZ ;  /* 0x0000001018187819 */ /* 0x000fe400000006ff */
[C---:B------:R-:W-:Y:S02]  /*61e0*/  PRMT R25, R4.reuse, 0x7632, R25 ;  /* 0x0000763204197816 */ /* 0x040fe40000000019 */
        /* <DEDUP_REMOVED lines=8> */
[----:B------:R-:W-:Y:S01]  /*6270*/  SHF.L.U32 R10, R10, 0x10, RZ ;  /* 0x000000100a0a7819 */ /* 0x000fe200000006ff */
[--C-:B------:R-:W-:Y:S01]  /*6280*/  FFMA.FTZ R84, R91, R84, R9.reuse ;  /* 0x000000545b547223 */ /* 0x100fe20000010009 */
[C---:B------:R-:W-:Y:S01]  /*6290*/  PRMT R9, R5.reuse, 0x7632, R9 ;  /* 0x0000763205097816 */ /* 0x040fe20000000009 */
        /* <DEDUP_REMOVED lines=8> */
[----:B--2---:R-:W-:Y:S01]  /*6320*/  PRMT R11, R28, 0x7632, R11 ;  /* 0x000076321c0b7816 */ /* 0x004fe2000000000b */
[----:B------:R-:W-:Y:S01]  /*6330*/  FFMA.FTZ R10, R50, R9, R5 ;  /* 0x00000009320a7223 */ /* 0x000fe20000010005 */
[----:B------:R-:W-:-:S02]  /*6340*/  SHF.L.U32 R8, R6, 0x10, RZ ;  /* 0x0000001006087819 */ /* 0x000fc400000006ff */
[----:B------:R-:W-:Y:S02]  /*6350*/  SHF.L.U32 R28, R28, 0x10, RZ ;  /* 0x000000101c1c7819 */ /* 0x000fe400000006ff */
[----:B------:R-:W-:Y:S01]  /*6360*/  SHF.L.U32 R94, R11, 0x10, RZ ;  /* 0x000000100b5e7819 */ /* 0x000fe200000006ff */
[----:B------:R-:W-:Y:S01]  /*6370*/  FFMA.FTZ R26, R83, R8, R10 ;  /* 0x00000008531a7223 */ /* 0x000fe2000001000a */
[----:B------:R-:W-:Y:S01]  /*6380*/  PRMT R6, R6, 0x7632, R6 ;  /* 0x0000763206067816 */ /* 0x000fe20000000006 */
[----:B------:R-:W2:Y:S01]  /*6390*/  LDG.E.128 R8, desc[UR6][R92.64+0x1b800] ;  /* 0x01b800065c087981 */ /* 0x000ea2000c1e1d00 */
[----:B------:R-:W-:Y:S01]  /*63a0*/  FFMA.FTZ R86, R3, R28, R86 ;  /* 0x0000001c03567223 */ /* 0x000fe20000010056 */
[C---:B------:R-:W-:Y:S02]  /*63b0*/  SHF.L.U32 R28, R29.reuse, 0x10, RZ ;  /* 0x000000101d1c7819 */ /* 0x040fe400000006ff */
[----:B------:R-:W-:Y:S01]  /*63c0*/  IMAD.U32 R6, R6, 0x10000, RZ ;  /* 0x0001000006067824 */ /* 0x000fe200078e00ff */
        /* <DEDUP_REMOVED lines=22> */
[C---:B------:R-:W-:Y:S02]  /*6530*/  PRMT R27, R36.reuse, 0x7632, R27 ;  /* 0x00007632241b7816 */ /* 0x040fe4000000001b */
[----:B------:R-:W-:Y:S01]  /*6540*/  SHF.L.U32 R36, R36, 0x10, RZ ;  /* 0x0000001024247819 */ /* 0x000fe200000006ff */
[C---:B------:R-:W-:Y:S01]  /*6550*/  FFMA.FTZ R80, R91.reuse, R4, R24 ;  /* 0x000000045b507223 */ /* 0x040fe20000010018 */
[----:B------:R-:W-:Y:S01]  /*6560*/  FFMA.FTZ R85, R91, R6, R85 ;  /* 0x000000065b557223 */ /* 0x000fe20000010055 */
[----:B------:R-:W-:Y:S01]  /*6570*/  SHF.L.U32 R21, R21, 0x10, RZ ;  /* 0x0000001015157819 */ /* 0x000fe200000006ff */
[----:B------:R-:W-:Y:S01]  /*6580*/  FFMA.FTZ R30, R87, R30, R26 ;  /* 0x0000001e571e7223 */ /* 0x000fe2000001001a */
[----:B------:R-:W-:Y:S01]  /*6590*/  FFMA.FTZ R25, R51, R86, R28 ;  /* 0x0000005633197223 */ /* 0x000fe2000001001c */
[----:B------:R-:W2:Y:S01]  /*65a0*/  LDG.E.128 R4, desc[UR6][R92.64+0x1f000] ;  /* 0x01f000065c047981 */ /* 0x000ea2000c1e1d00 */
[----:B------:R-:W-:Y:S01]  /*65b0*/  SHF.L.U32 R26, R27, 0x10, RZ ;  /* 0x000000101b1a7819 */ /* 0x000fe200000006ff */
[----:B------:R-:W-:Y:S01]  /*65c0*/  FFMA.FTZ R36, R3, R36, R81 ;  /* 0x0000002403247223 */ /* 0x000fe20000010051 */
[----:B------:R-:W-:Y:S01]  /*65d0*/  FFMA.FTZ R24, R50, R21, R25 ;  /* 0x0000001532187223 */ /* 0x000fe20000010019 */
[C---:B------:R-:W-:Y:S01]  /*65e0*/  PRMT R21, R22.reuse, 0x7632, R21 ;  /* 0x0000763216157816 */ /* 0x040fe20000000015 */
[----:B------:R-:W-:Y:S01]  /*65f0*/  IMAD.U32 R22, R22, 0x10000, RZ ;  /* 0x0001000016167824 */ /* 0x000fe200078e00ff */
[----:B------:R-:W-:Y:S01]  /*6600*/  SHF.L.U32 R86, R37, 0x10, RZ ;  /* 0x0000001025567819 */ /* 0x000fe200000006ff */
[----:B------:R-:W-:Y:S01]  /*6610*/  FFMA.FTZ R26, R49, R26, R36 ;  /* 0x0000001a311a7223 */ /* 0x000fe20000010024 */
[----:B------:R-:W-:Y:S01]  /*6620*/  PRMT R37, R37, 0x7632, R37 ;  /* 0x0000763225257816 */ /* 0x000fe20000000025 */
[----:B------:R-:W-:Y:S01]  /*6630*/  FFMA.FTZ R22, R83, R22, R24 ;  /* 0x0000001653167223 */ /* 0x000fe20000010018 */
[----:B------:R-:W-:Y:S01]  /*6640*/  SHF.L.U32 R36, R21, 0x10, RZ ;  /* 0x0000001015247819 */ /* 0x000fe200000006ff */
[----:B------:R-:W-:-:S02]  /*6650*/  FFMA.FTZ R29, R51, R86, R26 ;  /* 0x00000056331d7223 */ /* 0x000fc4000001001a */
[----:B------:R-:W2:Y:S01]  /*6660*/  LDG.E.128 R24, desc[UR6][R92.64+0x22800] ;  /* 0x022800065c187981 */ /* 0x000ea2000c1e1d00 */
[----:B------:R-:W-:Y:S01]  /*6670*/  SHF.L.U32 R37, R37, 0x10, RZ ;  /* 0x0000001025257819 */ /* 0x000fe200000006ff */
[----:B------:R-:W-:Y:S01]  /*6680*/  FFMA.FTZ R21, R87, R36, R22 ;  /* 0x0000002457157223 */ /* 0x000fe20000010016 */
[----:B------:R-:W-:Y:S02]  /*6690*/  SHF.L.U32 R20, R31, 0x10, RZ ;  /* 0x000000101f147819 */ /* 0x000fe400000006ff */
[C---:B------:R-:W-:Y:S01]  /*66a0*/  SHF.L.U32 R22, R23.reuse, 0x10, RZ ;  /* 0x0000001017167819 */ /* 0x040fe200000006ff */
[--C-:B------:R-:W-:Y:S01]  /*66b0*/  FFMA.FTZ R86, R50, R37, R29.reuse ;  /* 0x0000002532567223 */ /* 0x100fe2000001001d */
[----:B------:R-:W-:Y:S01]  /*66c0*/  PRMT R29, R23, 0x7632, R29 ;  /* 0x00007632171d7816 */ /* 0x000fe2000000001d */
[----:B------:R-:W-:Y:S01]  /*66d0*/  FFMA.FTZ R30, R89, R20, R30 ;  /* 0x00000014591e7223 */ /* 0x000fe2000001001e */
[----:B------:R-:W-:Y:S01]  /*66e0*/  PRMT R28, R31, 0x7632, R28 ;  /* 0x000076321f1c7816 */ /* 0x000fe2000000001c */
[----:B------:R-:W-:Y:S01]  /*66f0*/  FFMA.FTZ R37, R89, R22, R21 ;  /* 0x0000001659257223 */ /* 0x000fe20000010015 */
[C---:B------:R-:W-:Y:S01]  /*6700*/  IMAD.U32 R36, R38.reuse, 0x10000, RZ ;  /* 0x0001000026247824 */ /* 0x040fe200078e00ff */
[----:B------:R-:W2:Y:S01]  /*6710*/  LDG.E.128 R20, desc[UR6][R92.64+0x26000] ;  /* 0x026000065c147981 */ /* 0x000ea2000c1e1d00 */
[----:B------:R-:W-:-:S02]  /*6720*/  PRMT R31, R38, 0x7632, R31 ;  /* 0x00007632261f7816 */ /* 0x000fc4000000001f */
[----:B------:R-:W-:Y:S02]  /*6730*/  SHF.L.U32 R38, R29, 0x10, RZ ;  /* 0x000000101d267819 */ /* 0x000fe400000006ff */
[----:B------:R-:W-:Y:S02]  /*6740*/  SHF.L.U32 R28, R28, 0x10, RZ ;  /* 0x000000101c1c7819 */ /* 0x000fe400000006ff */
[C---:B---3--:R-:W-:Y:S02]  /*6750*/  PRMT R29, R60.reuse, 0x7632, R29 ;  /* 0x000076323c1d7816 */ /* 0x048fe4000000001d */
[----:B------:R-:W-:Y:S01]  /*6760*/  SHF.L.U32 R60, R60, 0x10, RZ ;  /* 0x000000103c3c7819 */ /* 0x000fe200000006ff */
[----:B------:R-:W-:Y:S01]  /*6770*/  FFMA.FTZ R94, R83, R36, R86 ;  /* 0x00000024535e7223 */ /* 0x000fe20000010056 */
[----:B------:R-:W-:Y:S01]  /*6780*/  FFMA.FTZ R36, R91, R28, R30 ;  /* 0x0000001c5b247223 */ /* 0x000fe2000001001e */
        /* <DEDUP_REMOVED lines=13> */
[----:B-----5:R-:W-:Y:S01]  /*6860*/  PRMT R60, R64, 0x7632, R60 ;  /* 0x00007632403c7816 */ /* 0x020fe2000000003c */
[----:B------:R-:W-:Y:S01]  /*6870*/  IMAD.U32 R38, R39, 0x10000, RZ ;  /* 0x0001000027267824 */ /* 0x000fe200078e00ff */
[----:B------:R-:W-:Y:S01]  /*6880*/  SHF.L.U32 R30, R62, 0x10, RZ ;  /* 0x000000103e1e7819 */ /* 0x000fe200000006ff */
[----:B------:R-:W-:Y:S01]  /*6890*/  FFMA.FTZ R48, R50, R29, R31 ;  /* 0x0000001d32307223 */ /* 0x000fe2000001001f */
[----:B------:R-:W-:Y:S01]  /*68a0*/  SHF.L.U32 R86, R60, 0x10, RZ ;  /* 0x000000103c567819 */ /* 0x000fe200000006ff */
[----:B------:R-:W-:Y:S02]  /*68b0*/  FFMA.FTZ R38, R91, R38, R28 ;  /* 0x000000265b267223 */ /* 0x000fe4000001001c */
[----:B------:R-:W-:-:S02]  /*68c0*/  FFMA.FTZ R60, R83, R30, R48 ;  /* 0x0000001e533c7223 */ /* 0x000fc40000010030 */
[----:B------:R-:W3:Y:S04]  /*68d0*/  LDG.E.128 R28, desc[UR6][R92.64+0x29800] ;  /* 0x029800065c1c7981 */ /* 0x000ee8000c1e1d00 */
[----:B------:R-:W5:Y:S01]  /*68e0*/  LDG.E.128 R92, desc[UR6][R92.64+0x2d000] ;  /* 0x02d000065c5c7981 */ /* 0x000f62000c1e1d00 */
[----:B------:R-:W-:Y:S01]  /*68f0*/  SHF.L.U32 R64, R64, 0x10, RZ ;  /* 0x0000001040407819 */ /* 0x000fe200000006ff */
[C---:B------:R-:W-:Y:S01]  /*6900*/  IMAD.U32 R48, R63.reuse, 0x10000, RZ ;  /* 0x000100003f307824 */ /* 0x040fe200078e00ff */
[----:B------:R-:W-:Y:S02]  /*6910*/  PRMT R39, R63, 0x7632, R39 ;  /* 0x000076323f277816 */ /* 0x000fe40000000027 */
[C---:B----4-:R-:W-:Y:S01]  /*6920*/  PRMT R63, R68.reuse, 0x7632, R63 ;  /* 0x00007632443f7816 */ /* 0x050fe2000000003f */
[----:B------:R-:W-:Y:S01]  /*6930*/  FFMA.FTZ R64, R3, R64, R82 ;  /* 0x0000004003407223 */ /* 0x000fe20000010052 */
[----:B------:R-:W-:-:S02]  /*6940*/  SHF.L.U32 R68, R68, 0x10, RZ ;  /* 0x0000001044447819 */ /* 0x000fc400000006ff */
[----:B------:R-:W-:Y:S01]  /*6950*/  PRMT R62, R62, 0x7632, R62 ;  /* 0x000076323e3e7816 */ /* 0x000fe2000000003e */
[----:B------:R-:W-:Y:S01]  /*6960*/  FFMA.FTZ R86, R49, R86, R64 ;  /* 0x0000005631567223 */ /* 0x000fe20000010040 */
[----:B------:R-:W-:Y:S01]  /*6970*/  SHF.L.U32 R82, R63, 0x10, RZ ;  /* 0x000000103f527819 */ /* 0x000fe200000006ff */
        /* <DEDUP_REMOVED lines=19> */
[C---:B------:R-:W-:Y:S01]  /*6ab0*/  PRMT R61, R70.reuse, 0x7632, R61 ;  /* 0x00007632463d7816 */ /* 0x040fe2000000003d */
[----:B------:R-:W-:Y:S01]  /*6ac0*/  IMAD.U32 R70, R70, 0x10000, RZ ;  /* 0x0001000046467824 */ /* 0x000fe200078e00ff */
[----:B------:R-:W-:Y:S01]  /*6ad0*/  SHF.L.U32 R72, R72, 0x10, RZ ;  /* 0x0000001048487819 */ /* 0x000fe200000006ff */
[----:B------:R-:W-:Y:S01]  /*6ae0*/  FFMA.FTZ R64, R83, R60, R62 ;  /* 0x0000003c53407223 */ /* 0x000fe2000001003e */
[----:B------:R-:W-:Y:S02]  /*6af0*/  IMAD.U32 R66, R66, 0x10000, RZ ;  /* 0x0001000042427824 */ /* 0x000fe400078e00ff */
[----:B------:R-:W-:Y:S01]  /*6b00*/  FFMA.FTZ R88, R3, R65, R88 ;  /* 0x0000004103587223 */ /* 0x000fe20000010058 */
[----:B------:R-:W-:Y:S01]  /*6b10*/  FFMA.FTZ R68, R83, R70, R68 ;  /* 0x0000004653447223 */ /* 0x000fe20000010044 */
[----:B------:R-:W-:Y:S01]  /*6b20*/  PRMT R3, R73, 0x7632, R3 ;  /* 0x0000763249037816 */ /* 0x000fe20000000003 */
        /* <DEDUP_REMOVED lines=8> */
[----:B------:R-:W-:Y:S01]  /*6bb0*/  SHF.L.U32 R66, R71, 0x10, RZ ;  /* 0x0000001047427819 */ /* 0x000fe200000006ff */
[----:B------:R-:W-:Y:S01]  /*6bc0*/  FFMA.FTZ R3, R89, R62, R64 ;  /* 0x0000003e59037223 */ /* 0x000fe20000010040 */
[----:B------:R-:W-:Y:S01]  /*6bd0*/  PRMT R60, R67, 0x7632, R60 ;  /* 0x00007632433c7816 */ /* 0x000fe2000000003c */
[----:B------:R-:W-:Y:S01]  /*6be0*/  FFMA.FTZ R64, R50, R61, R51 ;  /* 0x0000003d32407223 */ /* 0x000fe20000010033 */
[----:B------:R-:W-:Y:S02]  /*6bf0*/  PRMT R71, R71, 0x7632, R71 ;  /* 0x0000763247477816 */ /* 0x000fe40000000047 */
[----:B------:R-:W-:-:S02]  /*6c00*/  PRMT R51, R74, 0x7632, R51 ;  /* 0x000076324a337816 */ /* 0x000fc40000000033 */
[----:B------:R-:W-:Y:S02]  /*6c10*/  SHF.L.U32 R74, R74, 0x10, RZ ;  /* 0x000000104a4a7819 */ /* 0x000fe400000006ff */
[----:B------:R-:W-:Y:S01]  /*6c20*/  SHF.L.U32 R39, R39, 0x10, RZ ;  /* 0x0000001027277819 */ /* 0x000fe200000006ff */
[----:B------:R-:W-:Y:S01]  /*6c30*/  FFMA.FTZ R49, R89, R66, R49 ;  /* 0x0000004259317223 */ /* 0x000fe20000010031 */
[----:B------:R-:W-:Y:S02]  /*6c40*/  SHF.L.U32 R60, R60, 0x10, RZ ;  /* 0x000000103c3c7819 */ /* 0x000fe400000006ff */
[----:B------:R-:W-:Y:S01]  /*6c50*/  SHF.L.U32 R50, R71, 0x10, RZ ;  /* 0x0000001047327819 */ /* 0x000fe200000006ff */
[----:B------:R-:W-:Y:S02]  /*6c60*/  IMAD.U32 R62, R51, 0x10000, RZ ;  /* 0x00010000333e7824 */ /* 0x000fe400078e00ff */
[----:B------:R-:W-:Y:S01]  /*6c70*/  FFMA.FTZ R64, R83, R74, R64 ;  /* 0x0000004a53407223 */ /* 0x000fe20000010040 */
[C---:B------:R-:W-:Y:S01]  /*6c80*/  FFMA.FTZ R48, R91.reuse, R39, R48 ;  /* 0x000000275b307223 */ /* 0x040fe20000010030 */
[C---:B------:R-:W-:Y:S01]  /*6c90*/  FFMA.FTZ R3, R91.reuse, R60, R3 ;  /* 0x0000003c5b037223 */ /* 0x040fe20000010003 */
[----:B------:R-:W-:Y:S01]  /*6ca0*/  FFMA.FTZ R39, R91, R50, R49 ;  /* 0x000000325b277223 */ /* 0x000fe20000010031 */
[----:B------:R-:W-:Y:S01]  /*6cb0*/  SHF.L.U32 R50, R75, 0x10, RZ ;  /* 0x000000104b327819 */ /* 0x000fe200000006ff */
[----:B------:R-:W-:Y:S01]  /*6cc0*/  FFMA.FTZ R62, R87, R62, R64 ;  /* 0x0000003e573e7223 */ /* 0x000fe20000010040 */
[----:B------:R-:W-:-:S02]  /*6cd0*/  PRMT R60, R56, 0x7632, R60 ;  /* 0x00007632383c7816 */ /* 0x000fc4000000003c */
[----:B------:R-:W-:Y:S02]  /*6ce0*/  SHF.L.U32 R56, R56, 0x10, RZ ;  /* 0x0000001038387819 */ /* 0x000fe400000006ff */
[C---:B------:R-:W-:Y:S02]  /*6cf0*/  PRMT R51, R76.reuse, 0x7632, R51 ;  /* 0x000076324c337816 */ /* 0x040fe40000000033 */
[----:B------:R-:W-:Y:S02]  /*6d00*/  SHF.L.U32 R49, R76, 0x10, RZ ;  /* 0x000000104c317819 */ /* 0x000fe400000006ff */
[----:B------:R-:W-:Y:S01]  /*6d10*/  PRMT R75, R75, 0x7632, R75 ;  /* 0x000076324b4b7816 */ /* 0x000fe2000000004b */
[----:B------:R-:W-:Y:S01]  /*6d20*/  FFMA.FTZ R62, R89, R50, R62 ;  /* 0x00000032593e7223 */ /* 0x000fe2000001003e */
[----:B------:R-:W-:Y:S01]  /*6d30*/  SHF.L.U32 R61, R60, 0x10, RZ ;  /* 0x000000103c3d7819 */ /* 0x000fe200000006ff */
[----:B------:R-:W-:Y:S02]  /*6d40*/  IMAD.U32 R50, R51, 0x10000, RZ ;  /* 0x0001000033327824 */ /* 0x000fe400078e00ff */
[----:B------:R-:W-:Y:S01]  /*6d50*/  FFMA.FTZ R63, R49, R56, R96 ;  /* 0x00000038313f7223 */ /* 0x000fe20000010060 */
[----:B------:R-:W-:-:S02]  /*6d60*/  SHF.L.U32 R56, R75, 0x10, RZ ;  /* 0x000000104b387819 */ /* 0x000fc400000006ff */
[C---:B------:R-:W-:Y:S02]  /*6d70*/  SHF.L.U32 R64, R57.reuse, 0x10, RZ ;  /* 0x0000001039407819 */ /* 0x040fe400000006ff */
[----:B------:R-:W-:Y:S01]  /*6d80*/  PRMT R60, R57, 0x7632, R60 ;  /* 0x00007632393c7816 */ /* 0x000fe2000000003c */
[----:B------:R-:W-:Y:S01]  /*6d90*/  FFMA.FTZ R66, R50, R61, R63 ;  /* 0x0000003d32427223 */ /* 0x000fe2000001003f */
[C---:B------:R-:W-:Y:S02]  /*6da0*/  SHF.L.U32 R51, R77.reuse, 0x10, RZ ;  /* 0x000000104d337819 */ /* 0x040fe400000006ff */
[----:B------:R-:W-:Y:S01]  /*6db0*/  PRMT R57, R77, 0x7632, R57 ;  /* 0x000076324d397816 */ /* 0x000fe20000000039 */
[----:B------:R-:W-:Y:S01]  /*6dc0*/  FFMA.FTZ R56, R91, R56, R62 ;  /* 0x000000385b387223 */ /* 0x000fe2000001003e */
[----:B------:R-:W-:Y:S01]  /*6dd0*/  SHF.L.U32 R62, R60, 0x10, RZ ;  /* 0x000000103c3e7819 */ /* 0x000fe200000006ff */
[----:B------:R-:W-:Y:S02]  /*6de0*/  FFMA.FTZ R64, R51, R64, R66 ;  /* 0x0000004033407223 */ /* 0x000fe40000010042 */
[----:B------:R-:W-:Y:S01]  /*6df0*/  IMAD.U32 R57, R57, 0x10000, RZ ;  /* 0x0001000039397824 */ /* 0x000fe200078e00ff */
[----:B------:R-:W-:-:S03]  /*6e00*/  SHF.L.U32 R66, R40, 0x10, RZ ;  /* 0x0000001028427819 */ /* 0x000fc600000006ff */
[--C-:B------:R-:W-:Y:S01]  /*6e10*/  FFMA.FTZ R65, R57, R62, R64.reuse ;  /* 0x0000003e39417223 */ /* 0x100fe20000010040 */
[----:B------:R-:W-:Y:S01]  /*6e20*/  PRMT R64, R40, 0x7632, R64 ;  /* 0x0000763228407816 */ /* 0x000fe20000000040 */
[C---:B------:R-:W-:Y:S01]  /*6e30*/  IMAD.U32 R62, R59.reuse, 0x10000, RZ ;  /* 0x000100003b3e7824 */ /* 0x040fe200078e00ff */
[C---:B------:R-:W-:Y:S02]  /*6e40*/  PRMT R40, R58.reuse, 0x7632, R40 ;  /* 0x000076323a287816 */ /* 0x040fe40000000028 */
[----:B------:R-:W-:Y:S02]  /*6e50*/  SHF.L.U32 R63, R58, 0x10, RZ ;  /* 0x000000103a3f7819 */ /* 0x000fe400000006ff */
[----:B------:R-:W-:Y:S01]  /*6e60*/  PRMT R58, R59, 0x7632, R58 ;  /* 0x000076323b3a7816 */ /* 0x000fe2000000003a */
[----:B------:R-:W-:Y:S01]  /*6e70*/  FFMA.FTZ R67, R49, R66, R98 ;  /* 0x0000004231437223 */ /* 0x000fe20000010062 */
[----:B------:R-:W-:Y:S02]  /*6e80*/  SHF.L.U32 R59, R64, 0x10, RZ ;  /* 0x00000010403b7819 */ /* 0x000fe400000006ff */
[----:B------:R-:W-:-:S02]  /*6e90*/  PRMT R60, R78, 0x7632, R60 ;  /* 0x000076324e3c7816 */ /* 0x000fc4000000003c */
[----:B------:R-:W-:Y:S01]  /*6ea0*/  SHF.L.U32 R78, R78, 0x10, RZ ;  /* 0x000000104e4e7819 */ /* 0x000fe200000006ff */
[----:B------:R-:W-:Y:S01]  /*6eb0*/  FFMA.FTZ R68, R50, R59, R67 ;  /* 0x0000003b32447223 */ /* 0x000fe20000010043 */
[C---:B------:R-:W-:Y:S02]  /*6ec0*/  PRMT R64, R41.reuse, 0x7632, R64 ;  /* 0x0000763229407816 */ /* 0x040fe40000000040 */
[----:B------:R-:W-:Y:S02]  /*6ed0*/  SHF.L.U32 R66, R41, 0x10, RZ ;  /* 0x0000001029427819 */ /* 0x000fe400000006ff */
[----:B------:R-:W-:Y:S01]  /*6ee0*/  SHF.L.U32 R41, R40, 0x10, RZ ;  /* 0x0000001028297819 */ /* 0x000fe200000006ff */
[----:B------:R-:W-:Y:S01]  /*6ef0*/  FFMA.FTZ R63, R78, R63, R65 ;  /* 0x0000003f4e3f7223 */ /* 0x000fe20000010041 */
[----:B------:R-:W-:Y:S01]  /*6f00*/  SHF.L.U32 R40, R60, 0x10, RZ ;  /* 0x000000103c287819 */ /* 0x000fe200000006ff */
[----:B------:R-:W-:Y:S02]  /*6f10*/  IMAD.U32 R64, R64, 0x10000, RZ ;  /* 0x0001000040407824 */ /* 0x000fe400078e00ff */
[----:B------:R-:W-:Y:S01]  /*6f20*/  FFMA.FTZ R66, R51, R66, R68 ;  /* 0x0000004233427223 */ /* 0x000fe20000010044 */
[----:B------:R-:W-:-:S02]  /*6f30*/  PRMT R60, R44, 0x7632, R60 ;  /* 0x000076322c3c7816 */ /* 0x000fc4000000003c */
[----:B------:R-:W-:Y:S01]  /*6f40*/  SHF.L.U32 R68, R44, 0x10, RZ ;  /* 0x000000102c447819 */ /* 0x000fe200000006ff */
[----:B------:R-:W-:Y:S01]  /*6f50*/  FFMA.FTZ R44, R40, R41, R63 ;  /* 0x00000029282c7223 */ /* 0x000fe2000001003f */
[----:B------:R-:W-:Y:S01]  /*6f60*/  PRMT R61, R79, 0x7632, R61 ;  /* 0x000076324f3d7816 */ /* 0x000fe2000000003d */
[----:B------:R-:W-:Y:S01]  /*6f70*/  FFMA.FTZ R59, R57, R64, R66 ;  /* 0x00000040393b7223 */ /* 0x000fe20000010042 */
[----:B------:R-:W-:Y:S02]  /*6f80*/  SHF.L.U32 R79, R79, 0x10, RZ ;  /* 0x000000104f4f7819 */ /* 0x000fe400000006ff */
[----:B------:R-:W-:Y:S01]  /*6f90*/  SHF.L.U32 R41, R42, 0x10, RZ ;  /* 0x000000102a297819 */ /* 0x000fe200000006ff */
[----:B------:R-:W-:Y:S01]  /*6fa0*/  FFMA.FTZ R97, R49, R68, R97 ;  /* 0x0000004431617223 */ /* 0x000fe20000010061 */
[----:B------:R-:W-:Y:S02]  /*6fb0*/  SHF.L.U32 R65, R60, 0x10, RZ ;  /* 0x000000103c417819 */ /* 0x000fe400000006ff */
[----:B------:R-:W-:Y:S01]  /*6fc0*/  PRMT R42, R42, 0x7632, R42 ;  /* 0x000076322a2a7816 */ /* 0x000fe2000000002a */
[----:B------:R-:W-:Y:S01]  /*6fd0*/  FFMA.FTZ R44, R79, R62, R44 ;  /* 0x0000003e4f2c7223 */ /* 0x000fe2000001002c */
[----:B------:R-:W-:Y:S01]  /*6fe0*/  FFMA.FTZ R63, R78, R41, R59 ;  /* 0x000000294e3f7223 */ /* 0x000fe2000001003b */
        /* <DEDUP_REMOVED lines=24> */
[C---:B------:R-:W-:Y:S02]  /*7170*/  IMAD.U32 R46, R13.reuse, 0x10000, RZ ;  /* 0x000100000d2e7824 */ /* 0x040fe400078e00ff */
        /* <DEDUP_REMOVED lines=12> */
[--C-:B------:R-:W-:Y:S01]  /*7240*/  FFMA.FTZ R58, R50, R43, R13.reuse ;  /* 0x0000002b323a7223 */ /* 0x100fe2000001000d */
[C---:B------:R-:W-:Y:S01]  /*7250*/  PRMT R13, R14.reuse, 0x7632, R13 ;  /* 0x000076320e0d7816 */ /* 0x040fe2000000000d */
[--C-:B------:R-:W-:Y:S01]  /*7260*/  FFMA.FTZ R16, R79, R16, R44.reuse ;  /* 0x000000104f107223 */ /* 0x100fe2000001002c */
[----:B------:R-:W-:Y:S01]  /*7270*/  IMAD.U32 R43, R14, 0x10000, RZ ;  /* 0x000100000e2b7824 */ /* 0x000fe200078e00ff */
[----:B------:R-:W-:-:S02]  /*7280*/  PRMT R44, R17, 0x7632, R44 ;  /* 0x00007632112c7816 */ /* 0x000fc4000000002c */
[----:B------:R-:W-:Y:S02]  /*7290*/  SHF.L.U32 R46, R17, 0x10, RZ ;  /* 0x00000010112e7819 */ /* 0x000fe400000006ff */
[----:B------:R-:W-:Y:S01]  /*72a0*/  SHF.L.U32 R14, R47, 0x10, RZ ;  /* 0x000000102f0e7819 */ /* 0x000fe200000006ff */
[----:B------:R-:W-:Y:S01]  /*72b0*/  FFMA.FTZ R43, R78, R43, R45 ;  /* 0x0000002b4e2b7223 */ /* 0x000fe2000001002d */
[----:B------:R-:W-:Y:S01]  /*72c0*/  SHF.L.U32 R17, R13, 0x10, RZ ;  /* 0x000000100d117819 */ /* 0x000fe200000006ff */
[----:B------:R-:W-:Y:S01]  /*72d0*/  FFMA.FTZ R46, R51, R46, R58 ;  /* 0x0000002e332e7223 */ /* 0x000fe2000001003a */
[----:B------:R-:W-:Y:S01]  /*72e0*/  SHF.L.U32 R44, R44, 0x10, RZ ;  /* 0x000000102c2c7819 */ /* 0x000fe200000006ff */
[----:B------:R-:W-:Y:S02]  /*72f0*/  FFMA.FTZ R13, R41, R14, R16 ;  /* 0x0000000e290d7223 */ /* 0x000fe40000010010 */
[----:B------:R-:W-:Y:S01]  /*7300*/  FFMA.FTZ R16, R40, R17, R43 ;  /* 0x0000001128107223 */ /* 0x000fe2000001002b */
[C---:B------:R-:W-:Y:S01]  /*7310*/  SHF.L.U32 R17, R18.reuse, 0x10, RZ ;  /* 0x0000001012117819 */ /* 0x040fe200000006ff */
[----:B------:R-:W-:Y:S01]  /*7320*/  FFMA.FTZ R43, R57, R44, R46 ;  /* 0x0000002c392b7223 */ /* 0x000fe2000001002e */
[----:B------:R-:W-:Y:S01]  /*7330*/  IMAD.U32 R14, R15, 0x10000, RZ ;  /* 0x000100000f0e7824 */ /* 0x000fe200078e00ff */
[----:B------:R-:W-:-:S02]  /*7340*/  PRMT R18, R18, 0x7632, R18 ;  /* 0x0000763212127816 */ /* 0x000fc40000000012 */
[----:B------:R-:W-:Y:S01]  /*7350*/  FFMA.FTZ R43, R78, R17, R43 ;  /* 0x000000114e2b7223 */ /* 0x000fe2000001002b */
[----:B------:R-:W-:Y:S01]  /*7360*/  FFMA.FTZ R16, R79, R14, R16 ;  /* 0x0000000e4f107223 */ /* 0x000fe20000010010 */
[----:B------:R-:W-:Y:S02]  /*7370*/  SHF.L.U32 R17, R18, 0x10, RZ ;  /* 0x0000001012117819 */ /* 0x000fe400000006ff */
[----:B------:R-:W-:Y:S02]  /*7380*/  PRMT R14, R32, 0x7632, R14 ;  /* 0x00007632200e7816 */ /* 0x000fe4000000000e */
[----:B------:R-:W-:Y:S01]  /*7390*/  PRMT R15, R15, 0x7632, R15 ;  /* 0x000076320f0f7816 */ /* 0x000fe2000000000f */
[----:B------:R-:W-:Y:S01]  /*73a0*/  FFMA.FTZ R44, R40, R17, R43 ;  /* 0x00000011282c7223 */ /* 0x000fe2000001002b */
[----:B------:R-:W-:Y:S01]  /*73b0*/  SHF.L.U32 R46, R32, 0x10, RZ ;  /* 0x00000010202e7819 */ /* 0x000fe200000006ff */
[----:B------:R-:W-:Y:S01]  /*73c0*/  IMAD.U32 R17, R14, 0x10000, RZ ;  /* 0x000100000e117824 */ /* 0x000fe200078e00ff */
[----:B------:R-:W-:-:S02]  /*73d0*/  SHF.L.U32 R32, R19, 0x10, RZ ;  /* 0x0000001013207819 */ /* 0x000fc400000006ff */
[----:B------:R-:W-:Y:S01]  /*73e0*/  SHF.L.U32 R14, R15, 0x10, RZ ;  /* 0x000000100f0e7819 */ /* 0x000fe200000006ff */
[----:B------:R-:W-:Y:S02]  /*73f0*/  FFMA.FTZ R85, R49, R46, R85 ;  /* 0x0000002e31557223 */ /* 0x000fe40000010055 */
        /* <DEDUP_REMOVED lines=8> */
[----:B------:R-:W-:Y:S01]  /*7480*/  FFMA.FTZ R44, R51, R32, R44 ;  /* 0x00000020332c7223 */ /* 0x000fe2000001002c */
[----:B------:R-:W-:Y:S01]  /*7490*/  IMAD.U32 R16, R33, 0x10000, RZ ;  /* 0x0001000021107824 */ /* 0x000fe200078e00ff */
[----:B------:R-:W-:-:S02]  /*74a0*/  SHF.L.U32 R43, R52, 0x10, RZ ;  /* 0x00000010342b7819 */ /* 0x000fc400000006ff */
[----:B------:R-:W-:Y:S01]  /*74b0*/  PRMT R18, R19, 0x7632, R18 ;  /* 0x0000763213127816 */ /* 0x000fe20000000012 */
[----:B------:R-:W-:Y:S01]  /*74c0*/  FFMA.FTZ R33, R57, R16, R44 ;  /* 0x0000001039217223 */ /* 0x000fe2000001002c */
[C---:B------:R-:W-:Y:S02]  /*74d0*/  PRMT R17, R34.reuse, 0x7632, R17 ;  /* 0x0000763222117816 */ /* 0x040fe40000000011 */
[----:B------:R-:W-:Y:S01]  /*74e0*/  SHF.L.U32 R19, R34, 0x10, RZ ;  /* 0x0000001022137819 */ /* 0x000fe200000006ff */
[----:B------:R-:W-:Y:S01]  /*74f0*/  FFMA.FTZ R44, R50, R43, R45 ;  /* 0x0000002b322c7223 */ /* 0x000fe2000001002d */
        /* <DEDUP_REMOVED lines=9> */
[C---:B------:R-:W-:Y:S01]  /*7590*/  PRMT R17, R54.reuse, 0x7632, R17 ;  /* 0x0000763236117816 */ /* 0x040fe20000000011 */
[----:B------:R-:W-:Y:S01]  /*75a0*/  FFMA.FTZ R33, R57, R36, R34 ;  /* 0x0000002439217223 */ /* 0x000fe20000010022 */
[----:B------:R-:W-:Y:S02]  /*75b0*/  SHF.L.U32 R19, R54, 0x10, RZ ;  /* 0x0000001036137819 */ /* 0x000fe400000006ff */
[C---:B------:R-:W-:Y:S02]  /*75c0*/  PRMT R18, R35.reuse, 0x7632, R18 ;  /* 0x0000763223127816 */ /* 0x040fe40000000012 */
[----:B------:R-:W-:Y:S02]  /*75d0*/  SHF.L.U32 R32, R35, 0x10, RZ ;  /* 0x0000001023207819 */ /* 0x000fe400000006ff */
[----:B------:R-:W0:Y:S01]  /*75e0*/  SHFL.BFLY PT, R35, R42, 0x10, 0x1f ;  /* 0x0e001f002a237f89 */ /* 0x000e2200000e0000 */
[----:B------:R-:W-:Y:S01]  /*75f0*/  SHF.L.U32 R17, R17, 0x10, RZ ;  /* 0x0000001011117819 */ /* 0x000fe200000006ff */
[----:B------:R-:W-:Y:S01]  /*7600*/  FFMA.FTZ R33, R78, R19, R33 ;  /* 0x000000134e217223 */ /* 0x000fe20000010021 */
[----:B------:R-:W-:Y:S01]  /*7610*/  FFMA.FTZ R16, R79, R32, R16 ;  /* 0x000000204f107223 */ /* 0x000fe20000010010 */
[C---:B------:R-:W-:Y:S01]  /*7620*/  PRMT R19, R55.reuse, 0x7632, R19 ;  /* 0x0000763237137816 */ /* 0x040fe20000000013 */
[----:B------:R-:W1:Y:S01]  /*7630*/  SHFL.BFLY PT, R46, R15, 0x10, 0x1f ;  /* 0x0e001f000f2e7f89 */ /* 0x000e6200000e0000 */
[----:B------:R-:W-:Y:S01]  /*7640*/  SHF.L.U32 R32, R55, 0x10, RZ ;  /* 0x0000001037207819 */ /* 0x000fe200000006ff */
[--C-:B------:R-:W-:Y:S01]  /*7650*/  FFMA.FTZ R34, R40, R17, R33.reuse ;  /* 0x0000001128227223 */ /* 0x100fe20000010021 */
[C---:B--2---:R-:W-:Y:S01]  /*7660*/  PRMT R33, R8.reuse, 0x7632, R33 ;  /* 0x0000763208217816 */ /* 0x044fe20000000021 */
[----:B------:R-:W2:Y:S01]  /*7670*/  SHFL.BFLY PT, R45, R14, 0x10, 0x1f ;  /* 0x0e001f000e2d7f89 */ /* 0x000ea200000e0000 */
        /* <DEDUP_REMOVED lines=11> */
[----:B------:R-:W4:Y:S01]  /*7730*/  SHFL.BFLY PT, R36, R17, 0x10, 0x1f ;  /* 0x0e001f0011247f89 */ /* 0x000f2200000e0000 */
[----:B------:R-:W-:-:S02]  /*7740*/  IMAD.U32 R8, R8, 0x10000, RZ ;  /* 0x0001000008087824 */ /* 0x000fc400078e00ff */
[----:B0-----:R-:W-:Y:S01]  /*7750*/  FADD.FTZ R42, R42, R35 ;  /* 0x000000232a2a7221 */ /* 0x001fe20000010000 */
[----:B------:R-:W-:Y:S01]  /*7760*/  FFMA.FTZ R32, R51, R18, R32 ;  /* 0x0000001233207223 */ /* 0x000fe20000010020 */
[----:B------:R-:W0:Y:S01]  /*7770*/  SHFL.BFLY PT, R35, R16, 0x10, 0x1f ;  /* 0x0e001f0010237f89 */ /* 0x000e2200000e0000 */
[C---:B------:R-:W-:Y:S02]  /*7780*/  PRMT R18, R10.reuse, 0x7632, R18 ;  /* 0x000076320a127816 */ /* 0x040fe40000000012 */
[----:B------:R-:W-:Y:S01]  /*7790*/  SHF.L.U32 R19, R10, 0x10, RZ ;  /* 0x000000100a137819 */ /* 0x000fe200000006ff */
[----:B------:R-:W-:Y:S01]  /*77a0*/  FFMA.FTZ R33, R57, R8, R32 ;  /* 0x0000000839217223 */ /* 0x000fe20000010020 */
[----:B-1----:R-:W-:Y:S01]  /*77b0*/  FADD.FTZ R9, R15, R46 ;  /* 0x0000002e0f097221 */ /* 0x002fe20000010000 */
[----:B------:R-:W-:Y:S01]  /*77c0*/  SHF.L.U32 R15, R18, 0x10, RZ ;  /* 0x00000010120f7819 */ /* 0x000fe200000006ff */
[----:B--2---:R-:W-:Y:S01]  /*77d0*/  FADD.FTZ R8, R14, R45 ;  /* 0x0000002d0e087221 */ /* 0x004fe20000010000 */
[----:B------:R-:W-:Y:S01]  /*77e0*/  FFMA.FTZ R19, R78, R19, R33 ;  /* 0x000000134e137223 */ /* 0x000fe20000010021 */
[----:B------:R-:W-:-:S02]  /*77f0*/  PRMT R14, R4, 0x7632, R14 ;  /* 0x00007632040e7816 */ /* 0x000fc4000000000e */
[----:B------:R-:W-:Y:S02]  /*7800*/  SHF.L.U32 R18, R4, 0x10, RZ ;  /* 0x0000001004127819 */ /* 0x000fe400000006ff */
[C---:B------:R-:W-:Y:S01]  /*7810*/  SHF.L.U32 R4, R11.reuse, 0x10, RZ ;  /* 0x000000100b047819 */ /* 0x040fe200000006ff */
[----:B------:R-:W-:Y:S01]  /*7820*/  FFMA.FTZ R10, R40, R15, R19 ;  /* 0x0000000f280a7223 */ /* 0x000fe20000010013 */
[----:B------:R-:W-:Y:S01]  /*7830*/  PRMT R11, R11, 0x7632, R11 ;  /* 0x000076320b0b7816 */ /* 0x000fe2000000000b */
[----:B------:R-:W-:Y:S02]  /*7840*/  IMAD.U32 R15, R14, 0x10000, RZ ;  /* 0x000100000e0f7824 */ /* 0x000fe400078e00ff */
[----:B------:R-:W-:Y:S01]  /*7850*/  FFMA.FTZ R19, R49, R18, R38 ;  /* 0x0000001231137223 */ /* 0x000fe20000010026 */
[----:B------:R-:W-:Y:S01]  /*7860*/  FFMA.FTZ R18, R79, R4, R10 ;  /* 0x000000044f127223 */ /* 0x000fe2000001000a */
[----:B------:R-:W-:Y:S02]  /*7870*/  SHF.L.U32 R14, R11, 0x10, RZ ;  /* 0x000000100b0e7819 */ /* 0x000fe400000006ff */
[C---:B------:R-:W-:Y:S01]  /*7880*/  SHF.L.U32 R32, R5.reuse, 0x10, RZ ;  /* 0x0000001005207819 */ /* 0x040fe200000006ff */
[----:B------:R-:W-:Y:S01]  /*7890*/  FFMA.FTZ R34, R50, R15, R19 ;  /* 0x0000000f32227223 */ /* 0x000fe20000010013 */
[----:B------:R-:W-:Y:S01]  /*78a0*/  PRMT R5, R5, 0x7632, R5 ;  /* 0x0000763205057816 */ /* 0x000fe20000000005 */
[----:B----4-:R-:W-:Y:S01]  /*78b0*/  FADD.FTZ R10, R17, R36 ;  /* 0x00000024110a7221 */ /* 0x010fe20000010000 */
[----:B------:R-:W-:Y:S01]  /*78c0*/  FFMA.FTZ R11, R41, R14, R18 ;  /* 0x0000000e290b7223 */ /* 0x000fe20000010012 */
[----:B------:R-:W-:Y:S01]  /*78d0*/  PRMT R17, R24, 0x7632, R17 ;  /* 0x0000763218117816 */ /* 0x000fe20000000011 */
[----:B------:R-:W-:Y:S01]  /*78e0*/  FFMA.FTZ R32, R51, R32, R34 ;  /* 0x0000002033207223 */ /* 0x000fe20000010022 */
[----:B------:R-:W-:-:S02]  /*78f0*/  PRMT R14, R6, 0x7632, R14 ;  /* 0x00007632060e7816 */ /* 0x000fc4000000000e */
[----:B------:R-:W-:Y:S01]  /*7900*/  SHF.L.U32 R15, R6, 0x10, RZ ;  /* 0x00000010060f7819 */ /* 0x000fe200000006ff */
[----:B------:R-:W-:Y:S01]  /*7910*/  IMAD.U32 R6, R5, 0x10000, RZ ;  /* 0x0001000005067824 */ /* 0x000fe200078e00ff */
[----:B------:R-:W-:Y:S01]  /*7920*/  SHF.L.U32 R24, R24, 0x10, RZ ;  /* 0x0000001018187819 */ /* 0x000fe200000006ff */
[----:B0-----:R-:W-:Y:S01]  /*7930*/  FADD.FTZ R4, R16, R35 ;  /* 0x0000002310047221 */ /* 0x001fe20000010000 */
        /* <DEDUP_REMOVED lines=9> */
[----:B------:R-:W-:Y:S02]  /*79d0*/  SHF.L.U32 R5, R14, 0x10, RZ ;  /* 0x000000100e057819 */ /* 0x000fe400000006ff */
[C---:B------:R-:W-:Y:S02]  /*79e0*/  PRMT R17, R20.reuse, 0x7632, R17 ;  /* 0x0000763214117816 */ /* 0x040fe40000000011 */
[----:B------:R-:W-:Y:S01]  /*79f0*/  SHF.L.U32 R20, R20, 0x10, RZ ;  /* 0x0000001014147819 */ /* 0x000fe200000006ff */
[----:B------:R-:W-:Y:S02]  /*7a00*/  IMAD.U32 R14, R6, 0x10000, RZ ;  /* 0x00010000060e7824 */ /* 0x000fe400078e00ff */
[----:B------:R-:W-:Y:S01]  /*7a10*/  FFMA.FTZ R24, R51, R24, R32 ;  /* 0x0000001833187223 */ /* 0x000fe20000010020 */
[----:B------:R-:W-:Y:S01]  /*7a20*/  FFMA.FTZ R6, R40, R5, R15 ;  /* 0x0000000528067223 */ /* 0x000fe2000001000f */
[----:B------:R-:W-:Y:S01]  /*7a30*/  SHF.L.U32 R17, R17, 0x10, RZ ;  /* 0x0000001011117819 */ /* 0x000fe200000006ff */
[----:B------:R-:W-:Y:S01]  /*7a40*/  FFMA.FTZ R3, R49, R20, R3 ;  /* 0x0000001431037223 */ /* 0x000fe20000010003 */
[C---:B------:R-:W-:Y:S01]  /*7a50*/  SHF.L.U32 R5, R26.reuse, 0x10, RZ ;  /* 0x000000101a057819 */ /* 0x040fe200000006ff */
[----:B------:R-:W-:Y:S01]  /*7a60*/  FFMA.FTZ R7, R57, R14, R24 ;  /* 0x0000000e39077223 */ /* 0x000fe20000010018 */
[----:B------:R-:W-:Y:S01]  /*7a70*/  PRMT R26, R26, 0x7632, R26 ;  /* 0x000076321a1a7816 */ /* 0x000fe2000000001a */
[----:B------:R-:W-:Y:S01]  /*7a80*/  FFMA.FTZ R6, R79, R18, R6 ;  /* 0x000000124f067223 */ /* 0x000fe20000010006 */
[----:B------:R-:W-:Y:S01]  /*7a90*/  FFMA.FTZ R24, R50, R17, R3 ;  /* 0x0000001132187223 */ /* 0x000fe20000010003 */
[C---:B------:R-:W-:Y:S01]  /*7aa0*/  IMAD.U32 R18, R21.reuse, 0x10000, RZ ;  /* 0x0001000015127824 */ /* 0x040fe200078e00ff */
        /* <DEDUP_REMOVED lines=11> */
[----:B------:R-:W-:Y:S02]  /*7b60*/  SHF.L.U32 R16, R16, 0x10, RZ ;  /* 0x0000001010107819 */ /* 0x000fe400000006ff */
[----:B------:R-:W-:Y:S01]  /*7b70*/  PRMT R22, R22, 0x7632, R22 ;  /* 0x0000763216167816 */ /* 0x000fe20000000016 */
[----:B------:R-:W-:Y:S01]  /*7b80*/  FFMA.FTZ R15, R78, R5, R7 ;  /* 0x000000054e0f7223 */ /* 0x000fe20000010007 */
[----:B------:R-:W-:Y:S01]  /*7b90*/  FFMA.FTZ R3, R79, R14, R20 ;  /* 0x0000000e4f037223 */ /* 0x000fe20000010014 */
[----:B------:R-:W-:Y:S01]  /*7ba0*/  FFMA.FTZ R6, R41, R16, R6 ;  /* 0x0000001029067223 */ /* 0x000fe20000010006 */
[----:B------:R-:W-:-:S02]  /*7bb0*/  SHF.L.U32 R5, R22, 0x10, RZ ;  /* 0x0000001016057819 */ /* 0x000fc400000006ff */
[C---:B---3--:R-:W-:Y:S02]  /*7bc0*/  PRMT R16, R28.reuse, 0x7632, R16 ;  /* 0x000076321c107816 */ /* 0x048fe40000000010 */
        /* <DEDUP_REMOVED lines=9> */
[----:B------:R-:W-:Y:S01]  /*7c60*/  IMAD.U32 R20, R29, 0x10000, RZ ;  /* 0x000100001d147824 */ /* 0x000fe200078e00ff */
[----:B------:R-:W-:Y:S01]  /*7c70*/  SHF.L.U32 R18, R5, 0x10, RZ ;  /* 0x0000001005127819 */ /* 0x000fe200000006ff */
[----:B------:R-:W-:Y:S01]  /*7c80*/  FFMA.FTZ R22, R50, R17, R39 ;  /* 0x0000001132167223 */ /* 0x000fe20000010027 */
[----:B-----5:R-:W-:-:S02]  /*7c90*/  SHF.L.U32 R5, R92, 0x10, RZ ;  /* 0x000000105c057819 */ /* 0x020fc400000006ff */
[----:B------:R-:W-:Y:S01]  /*7ca0*/  PRMT R92, R92, 0x7632, R92 ;  /* 0x000076325c5c7816 */ /* 0x000fe2000000005c */
[----:B------:R-:W-:Y:S01]  /*7cb0*/  FFMA.FTZ R20, R51, R20, R22 ;  /* 0x0000001433147223 */ /* 0x000fe20000010016 */
[----:B------:R-:W-:Y:S01]  /*7cc0*/  SHF.L.U32 R16, R7, 0x10, RZ ;  /* 0x0000001007107819 */ /* 0x000fe200000006ff */
[----:B------:R-:W0:Y:S01]  /*7cd0*/  SHFL.BFLY PT, R19, R6, 0x10, 0x1f ;  /* 0x0e001f0006137f89 */ /* 0x000e2200000e0000 */
[----:B------:R-:W-:Y:S01]  /*7ce0*/  FFMA.FTZ R49, R49, R5, R56 ;  /* 0x0000000531317223 */ /* 0x000fe20000010038 */
[----:B------:R-:W-:Y:S01]  /*7cf0*/  IMAD.U32 R17, R92, 0x10000, RZ ;  /* 0x000100005c117824 */ /* 0x000fe200078e00ff */
[C---:B------:R-:W-:Y:S01]  /*7d00*/  PRMT R5, R30.reuse, 0x7632, R5 ;  /* 0x000076321e057816 */ /* 0x040fe20000000005 */
[----:B------:R-:W-:Y:S01]  /*7d10*/  FFMA.FTZ R14, R41, R16, R14 ;  /* 0x00000010290e7223 */ /* 0x000fe2000001000e */
        /* <DEDUP_REMOVED lines=8> */
[----:B------:R-:W-:Y:S01]  /*7da0*/  FFMA.FTZ R18, R51, R18, R50 ;  /* 0x0000001233127223 */ /* 0x000fe20000010032 */
[----:B------:R-:W1:Y:S01]  /*7db0*/  SHFL.BFLY PT, R26, R3, 0x10, 0x1f ;  /* 0x0e001f00031a7f89 */ /* 0x000e6200000e0000 */
[C---:B------:R-:W-:Y:S01]  /*7dc0*/  PRMT R7, R31.reuse, 0x7632, R7 ;  /* 0x000076321f077816 */ /* 0x040fe20000000007 */
        /* <DEDUP_REMOVED lines=8> */
[----:B------:R-:W-:-:S02]  /*7e50*/  FFMA.FTZ R15, R78, R15, R57 ;  /* 0x0000000f4e0f7223 */ /* 0x000fc40000010039 */
[----:B------:R-:W-:Y:S01]  /*7e60*/  FFMA.FTZ R16, R41, R18, R16 ;  /* 0x0000001229107223 */ /* 0x000fe20000010010 */
[C---:B------:R-:W-:Y:S01]  /*7e70*/  SHF.L.U32 R18, R95.reuse, 0x10, RZ ;  /* 0x000000105f127819 */ /* 0x040fe200000006ff */
[----:B------:R-:W-:Y:S01]  /*7e80*/  FFMA.FTZ R40, R40, R5, R15 ;  /* 0x0000000528287223 */ /* 0x000fe2000001000f */
[----:B------:R-:W-:Y:S01]  /*7e90*/  PRMT R95, R95, 0x7632, R95 ;  /* 0x000076325f5f7816 */ /* 0x000fe2000000005f */
[----:B0-----:R-:W-:Y:S02]  /*7ea0*/  FADD.FTZ R19, R6, R19 ;  /* 0x0000001306137221 */ /* 0x001fe40000010000 */
[----:B------:R-:W-:Y:S01]  /*7eb0*/  FFMA.FTZ R18, R79, R18, R40 ;  /* 0x000000124f127223 */ /* 0x000fe20000010028 */
[----:B------:R-:W-:Y:S01]  /*7ec0*/  SHF.L.U32 R6, R95, 0x10, RZ ;  /* 0x000000105f067819 */ /* 0x000fe200000006ff */
[----:B------:R-:W0:Y:S04]  /*7ed0*/  SHFL.BFLY PT, R43, R12, 0x10, 0x1f ;  /* 0x0e001f000c2b7f89 */ /* 0x000e2800000e0000 */
[----:B------:R-:W-:Y:S01]  /*7ee0*/  FFMA.FTZ R6, R41, R6, R18 ;  /* 0x0000000629067223 */ /* 0x000fe20000010012 */
[----:B-1----:R-:W-:Y:S01]  /*7ef0*/  FADD.FTZ R26, R3, R26 ;  /* 0x0000001a031a7221 */ /* 0x002fe20000010000 */
[----:B------:R-:W1:Y:S04]  /*7f00*/  SHFL.BFLY PT, R44, R13, 0x10, 0x1f ;  /* 0x0e001f000d2c7f89 */ /* 0x000e6800000e0000 */
[----:B------:R-:W2:Y:S04]  /*7f10*/  SHFL.BFLY PT, R24, R11, 0x10, 0x1f ;  /* 0x0e001f000b187f89 */ /* 0x000ea800000e0000 */
[----:B------:R-:W3:Y:S04]  /*7f20*/  SHFL.BFLY PT, R23, R14, 0x10, 0x1f ;  /* 0x0e001f000e177f89 */ /* 0x000ee800000e0000 */
[----:B------:R-:W4:Y:S04]  /*7f30*/  SHFL.BFLY PT, R25, R16, 0x10, 0x1f ;  /* 0x0e001f0010197f89 */ /* 0x000f2800000e0000 */
        /* <DEDUP_REMOVED lines=99> */
[----:B------:R-:W-:-:S02]  /*8570*/  LOP3.LUT P0, RZ, R2, 0x1f, RZ, 0xc0, !PT ;  /* 0x0000001f02ff7812 */ /* 0x000fc4000780c0ff */
[----:B------:R-:W-:Y:S01]  /*8580*/  SHF.R.S32.HI R3, RZ, 0x1f, R2 ;  /* 0x0000001fff037819 */ /* 0x000fe20000011402 */
[----:B------:R-:W-:-:S03]  /*8590*/  UMOV UR4, 0x400 ;  /* 0x0000040000047882 */ /* 0x000fc60000000000 */
[----:B------:R-:W-:Y:S01]  /*85a0*/  LEA.HI R3, R3, R2, RZ, 0x5 ;  /* 0x0000000203037211 */ /* 0x000fe200078f28ff */
[----:B------:R-:W-:-:S03]  /*85b0*/  ULEA UR4, UR5, UR4, 0x18 ;  /* 0x0000000405047291 */ /* 0x000fc6000f8ec03f */
[----:B------:R-:W-:Y:S01]  /*85c0*/  SHF.R.S32.HI R3, RZ, 0x5, R3 ;  /* 0x00000005ff037819 */ /* 0x000fe20000011403 */
[----:B0-----:R-:W-:Y:S01]  /*85d0*/  FADD.FTZ R6, R6, R7 ;  /* 0x0000000706067221 */ /* 0x001fe20000010000 */
[----:B-1----:R-:W-:Y:S01]  /*85e0*/  FADD.FTZ R8, R8, R9 ;  /* 0x0000000908087221 */ /* 0x002fe20000010000 */
[----:B------:R-:W-:Y:S01]  /*85f0*/  @!P0 FADD.FTZ R4, R4, R5 ;  /* 0x0000000504048221 */ /* 0x000fe20000010000 */
        /* <DEDUP_REMOVED lines=45> */
[----:B------:R-:W-:Y:S01]  /*88d0*/  FADD.FTZ R30, R29, R30 ;  /* 0x0000001e1d1e7221 */ /* 0x000fe20000010000 */
[----:B---3--:R-:W-:Y:S02]  /*88e0*/  FADD.FTZ R52, RZ, R52 ;  /* 0x00000034ff347221 */ /* 0x008fe40000010000 */
[----:B------:R-:W-:Y:S01]  /*88f0*/  FADD.FTZ R49, R48, R49 ;  /* 0x0000003130317221 */ /* 0x000fe20000010000 */
[----:B------:R-:W-:Y:S01]  /*8900*/  FADD.FTZ R45, R30, R31 ;  /* 0x0000001f1e2d7221 */ /* 0x000fe20000010000 */
[----:B----4-:R-:W-:Y:S01]  /*8910*/  FADD.FTZ R20, RZ, R20 ;  /* 0x00000014ff147221 */ /* 0x010fe20000010000 */
[----:B------:R-:W2:Y:S01]  /*8920*/  LDS.128 R28, [UR4+0x90] ;  /* 0x00009004ff1c7984 */ /* 0x000ea20008000c00 */
        /* <DEDUP_REMOVED lines=35> */
[----:B------:R-:W-:Y:S01]  /*8b60*/  FADD.FTZ R38, R37, R38 ;  /* 0x0000002625267221 */ /* 0x000fe20000010000 */
[----:B------:R-:W-:Y:S01]  /*8b70*/  FADD.FTZ R43, R42, R43 ;  /* 0x0000002b2a2b7221 */ /* 0x000fe20000010000 */
[----:B------:R0:W-:Y:S01]  /*8b80*/  STG.E desc[UR6][R2.64], R45 ;  /* 0x0000002d02007986 */ /* 0x0001e2000c101906 */
[----:B------:R-:W-:Y:S01]  /*8b90*/  FADD.FTZ R34, R33, R34 ;  /* 0x0000002221227221 */ /* 0x000fe20000010000 */
[----:B--2---:R-:W-:Y:S01]  /*8ba0*/  FADD.FTZ R28, RZ, R28 ;  /* 0x0000001cff1c7221 */ /* 0x004fe20000010000 */
[----:B------:R-:W-:Y:S01]  /*8bb0*/  FADD.FTZ R39, R38, R39 ;  /* 0x0000002726277221 */ /* 0x000fe20000010000 */
[----:B------:R0:W-:Y:S01]  /*8bc0*/  STG.E desc[UR6][R2.64+0x600], R51 ;  /* 0x0006003302007986 */ /* 0x0001e2000c101906 */
[----:B------:R-:W-:Y:S01]  /*8bd0*/  FADD.FTZ R35, R34, R35 ;  /* 0x0000002322237221 */ /* 0x000fe20000010000 */
[----:B------:R-:W-:-:S02]  /*8be0*/  FADD.FTZ R29, R28, R29 ;  /* 0x0000001d1c1d7221 */ /* 0x000fc40000010000 */
[----:B------:R0:W-:Y:S02]  /*8bf0*/  STG.E desc[UR6][R2.64+0xc00], R55 ;  /* 0x000c003702007986 */ /* 0x0001e4000c101906 */
[----:B------:R-:W-:Y:S02]  /*8c00*/  FADD.FTZ R30, R29, R30 ;  /* 0x0000001e1d1e7221 */ /* 0x000fe40000010000 */
        /* <DEDUP_REMOVED lines=11> */
.L_x_10:
[----:B------:R-:W-:Y:S05]  /*8cc0*/  BSYNC B0 ;  /* 0x0000000000007941 */ /* 0x000fea0003800000 */
.L_x_9:
[----:B------:R-:W-:Y:S01]  /*8cd0*/  PREEXIT ;  /* 0x000000000000782d */ /* 0x000fe20000000000 */
[----:B------:R-:W-:Y:S05]  /*8ce0*/  EXIT ;  /* 0x000000000000794d */ /* 0x000fea0003800000 */
.L_x_11:
        /* <DEDUP_REMOVED lines=9> */
.L_x_103:


//--------------------- .text._Z31router_gemm_kernel_float_outputI13__nv_bfloat16Li128ELi8ELi12ELi384ELi7168EEvPfPKT_S4_ --------------------------
	.section	.text._Z31router_gemm_kernel_float_outputI13__nv_bfloat16Li128ELi8ELi12ELi384ELi7168EEvPfPKT_S4_,"ax",@progbits
	.align	128
        .global         _Z31router_gemm_kernel_float_outputI13__nv_bfloat16Li128ELi8ELi12ELi384ELi7168EEvPfPKT_S4_
        .type           _Z31router_gemm_kernel_float_outputI13__nv_bfloat16Li128ELi8ELi12ELi384ELi7168EEvPfPKT_S4_,@function
        .size           _Z31router_gemm_kernel_float_outputI13__nv_bfloat16Li128ELi8ELi12ELi384ELi7168EEvPfPKT_S4_,(.L_x_104 - _Z31router_gemm_kernel_float_outputI13__nv_bfloat16Li128ELi8ELi12ELi384ELi7168EEvPfPKT_S4_)
        .other          _Z31router_gemm_kernel_float_outputI13__nv_bfloat16Li128ELi8ELi12ELi384ELi7168EEvPfPKT_S4_,@"STO_CUDA_ENTRY STV_DEFAULT"
_Z31router_gemm_kernel_float_outputI13__nv_bfloat16Li128ELi8ELi12ELi384ELi7168EEvPfPKT_S4_:
.text._Z31router_gemm_kernel_float_outputI13__nv_bfloat16Li128ELi8ELi12ELi384ELi7168EEvPfPKT_S4_:
        /* <DEDUP_REMOVED lines=45> */
[----:B------:R-:W-:Y:S02]  /*02d0*/  SHF.L.U32 R87, R87, 0x10, RZ ;  /* 0x0000001057577819 */ /* 0x000fe400000006ff */
[C---:B---3--:R-:W-:Y:S01]  /*02e0*/  PRMT R33, R40.reuse, 0x7632, R33 ;  /* 0x0000763228217816 */ /* 0x048fe20000000021 */
[----:B------:R-:W-:Y:S01]  /*02f0*/  FFMA.FTZ R32, R83, R32, R36 ;  /* 0x0000002053207223 */ /* 0x000fe20000010024 */
[----:B------:R-:W-:Y:S01]  /*0300*/  SHF.L.U32 R40, R40, 0x10, RZ ;  /* 0x0000001028287819 */ /* 0x000fe200000006ff */
[----:B------:R-:W-:Y:S01]  /*0310*/  IMAD.U32 R81, R74, 0x10000, RZ ;  /* 0x000100004a517824 */ /* 0x000fe200078e00ff */
[----:B------:R-:W-:Y:S01]  /*0320*/  SHF.L.U32 R33, R33, 0x10, RZ ;  /* 0x0000001021217819 */ /* 0x000fe200000006ff */
[----:B------:R-:W-:Y:S01]  /*0330*/  FFMA.FTZ R34, R87, R34, R32 ;  /* 0x0000002257227223 */ /* 0x000fe20000010020 */
[C---:B------:R-:W-:Y:S01]  /*0340*/  SHF.L.U32 R32, R38.reuse, 0x10, RZ ;  /* 0x0000001026207819 */ /* 0x040fe200000006ff */
[----:B------:R-:W-:Y:S01]  /*0350*/  FFMA.FTZ R35, R3, R40, RZ ;  /* 0x0000002803237223 */ /* 0x000fe200000100ff */
[----:B------:R-:W-:-:S02]  /*0360*/  PRMT R38, R38, 0x7632, R38 ;  /* 0x0000763226267816 */ /* 0x000fc40000000026 */
[----:B------:R-:W-:Y:S01]  /*0370*/  PRMT R85, R74, 0x7632, R85 ;  /* 0x000076324a557816 */ /* 0x000fe20000000055 */
[----:B------:R-:W-:Y:S01]  /*0380*/  FFMA.FTZ R36, R81, R32, R34 ;  /* 0x0000002051247223 */ /* 0x000fe20000010022 */
[----:B------:R-:W-:Y:S01]  /*0390*/  FFMA.FTZ R80, R82, R33, R35 ;  /* 0x0000002152507223 */ /* 0x000fe20000010023 */
[C---:B------:R-:W-:Y:S01]  /*03a0*/  PRMT R37, R41.reuse, 0x7632, R37 ;  /* 0x0000763229257816 */ /* 0x040fe20000000025 */
[----:B------:R-:W2:Y:S01]  /*03b0*/  LDG.E.128 R32, desc[UR6][R18.64+0xb000] ;  /* 0x00b0000612207981 */ /* 0x000ea2000c1e1d00 */
[----:B------:R-:W-:Y:S01]  /*03c0*/  SHF.L.U32 R40, R41, 0x10, RZ ;  /* 0x0000001029287819 */ /* 0x000fe200000006ff */
[----:B------:R-:W-:Y:S01]  /*03d0*/  IMAD.U32 R85, R85, 0x10000, RZ ;  /* 0x0001000055557824 */ /* 0x000fe200078e00ff */
[----:B------:R-:W-:Y:S02]  /*03e0*/  SHF.L.U32 R38, R38, 0x10, RZ ;  /* 0x0000001026267819 */ /* 0x000fe400000006ff */
[----:B------:R-:W-:Y:S01]  /*03f0*/  SHF.L.U32 R72, R37, 0x10, RZ ;  /* 0x0000001025487819 */ /* 0x000fe200000006ff */
[----:B------:R-:W-:-:S02]  /*0400*/  FFMA.FTZ R40, R83, R40, R80 ;  /* 0x0000002853287223 */ /* 0x000fc40000010050 */
[----:B------:R-:W-:Y:S01]  /*0410*/  FFMA.FTZ R41, R85, R38, R36 ;  /* 0x0000002655297223 */ /* 0x000fe20000010024 */
[C---:B------:R-:W-:Y:S01]  /*0420*/  IMAD.U32 R36, R42.reuse, 0x10000, RZ ;  /* 0x000100002a247824 */ /* 0x040fe200078e00ff */
[----:B------:R-:W-:Y:S01]  /*0430*/  PRMT R42, R42, 0x7632, R42 ;  /* 0x000076322a2a7816 */ /* 0x000fe2000000002a */
[----:B------:R-:W-:Y:S01]  /*0440*/  FFMA.FTZ R72, R87, R72, R40 ;  /* 0x0000004857487223 */ /* 0x000fe20000010028 */
[----:B------:R-:W-:Y:S02]  /*0450*/  SHF.L.U32 R84, R75, 0x10, RZ ;  /* 0x000000104b547819 */ /* 0x000fe400000006ff */
[----:B------:R-:W-:Y:S01]  /*0460*/  SHF.L.U32 R37, R39, 0x10, RZ ;  /* 0x0000001027257819 */ /* 0x000fe200000006ff */
[----:B------:R-:W-:Y:S01]  /*0470*/  FFMA.FTZ R72, R81, R36, R72 ;  /* 0x0000002451487223 */ /* 0x000fe20000010048 */
[----:B------:R-:W-:Y:S02]  /*0480*/  SHF.L.U32 R42, R42, 0x10, RZ ;  /* 0x000000102a2a7819 */ /* 0x000fe400000006ff */
[----:B----4-:R-:W-:Y:S01]  /*0490*/  PRMT R74, R48, 0x7632, R74 ;  /* 0x00007632304a7816 */ /* 0x010fe2000000004a */
[----:B------:R-:W-:Y:S01]  /*04a0*/  FFMA.FTZ R80, R84, R37, R41 ;  /* 0x0000002554507223 */ /* 0x000fe20000010029 */
[----:B------:R-:W-:Y:S01]  /*04b0*/  SHF.L.U32 R41, R43, 0x10, RZ ;  /* 0x000000102b297819 */ /* 0x000fe200000006ff */
[----:B------:R-:W-:Y:S01]  /*04c0*/  FFMA.FTZ R73, R85, R42, R72 ;  /* 0x0000002a55497223 */ /* 0x000fe20000010048 */
[----:B------:R-:W-:-:S02]  /*04d0*/  SHF.L.U32 R48, R48, 0x10, RZ ;  /* 0x0000001030307819 */ /* 0x000fc400000006ff */
[----:B------:R-:W-:Y:S01]  /*04e0*/  PRMT R89, R75, 0x7632, R89 ;  /* 0x000076324b597816 */ /* 0x000fe20000000059 */
[--C-:B------:R-:W-:Y:S01]  /*04f0*/  FFMA.FTZ R86, R84, R41, R73.reuse ;  /* 0x0000002954567223 */ /* 0x100fe20000010049 */
[----:B------:R-:W-:Y:S01]  /*0500*/  SHF.L.U32 R75, R74, 0x10, RZ ;  /* 0x000000104a4b7819 */ /* 0x000fe200000006ff */
[----:B------:R-:W-:Y:S01]  /*0510*/  FFMA.FTZ R91, R3, R48, RZ ;  /* 0x00000030035b7223 */ /* 0x000fe200000100ff */
[----:B------:R-:W-:Y:S02]  /*0520*/  PRMT R40, R39, 0x7632, R40 ;  /* 0x0000763227287816 */ /* 0x000fe40000000028 */
[C---:B------:R-:W-:Y:S01]  /*0530*/  PRMT R73, R44.reuse, 0x7632, R73 ;  /* 0x000076322c497816 */ /* 0x040fe20000000049 */
[----:B------:R-:W3:Y:S01]  /*0540*/  LDG.E.128 R36, desc[UR6][R18.64+0xe800] ;  /* 0x00e8000612247981 */ /* 0x000ee2000c1e1d00 */
[----:B------:R-:W-:Y:S01]  /*0550*/  SHF.L.U32 R74, R44, 0x10, RZ ;  /* 0x000000102c4a7819 */ /* 0x000fe200000006ff */
[----:B------:R-:W-:Y:S01]  /*0560*/  FFMA.FTZ R72, R82, R75, R91 ;  /* 0x0000004b52487223 */ /* 0x000fe2000001005b */
[----:B------:R-:W-:Y:S01]  /*0570*/  PRMT R48, R43, 0x7632, R48 ;  /* 0x000076322b307816 */ /* 0x000fe20000000030 */
[----:B------:R-:W-:Y:S01]  /*0580*/  IMAD.U32 R44, R49, 0x10000, RZ ;  /* 0x00010000312c7824 */ /* 0x000fe200078e00ff */
[----:B------:R-:W-:Y:S01]  /*0590*/  SHF.L.U32 R73, R73, 0x10, RZ ;  /* 0x0000001049497819 */ /* 0x000fe200000006ff */
[----:B------:R-:W-:Y:S01]  /*05a0*/  FFMA.FTZ R75, R3, R74, RZ ;  /* 0x0000004a034b7223 */ /* 0x000fe200000100ff */
        /* <DEDUP_REMOVED lines=8> */
[----:B------:R-:W-:Y:S01]  /*0630*/  PRMT R45, R45, 0x7632, R45 ;  /* 0x000076322d2d7816 */ /* 0x000fe2000000002d */
[C---:B------:R-:W-:Y:S01]  /*0640*/  FFMA.FTZ R80, R89.reuse, R40, R80 ;  /* 0x0000002859507223 */ /* 0x040fe20000010050 */
[----:B------:R-:W-:Y:S01]  /*0650*/  FFMA.FTZ R86, R89, R48, R86 ;  /* 0x0000003059567223 */ /* 0x000fe20000010056 */
[----:B------:R-:W4:Y:S01]  /*0660*/  LDG.E.128 R40, desc[UR6][R18.64+0x12000] ;  /* 0x0120000612287981 */ /* 0x000f22000c1e1d00 */
[----:B------:R-:W-:Y:S01]  /*0670*/  FFMA.FTZ R88, R83, R74, R88 ;  /* 0x0000004a53587223 */ /* 0x000fe20000010058 */
[----:B------:R-:W-:Y:S01]  /*0680*/  FFMA.FTZ R48, R87, R44, R72 ;  /* 0x0000002c57307223 */ /* 0x000fe20000010048 */
[----:B------:R-:W-:-:S02]  /*0690*/  SHF.L.U32 R74, R45, 0x10, RZ ;  /* 0x000000102d4a7819 */ /* 0x000fc400000006ff */
[C---:B------:R-:W-:Y:S02]  /*06a0*/  SHF.L.U32 R44, R50.reuse, 0x10, RZ ;  /* 0x00000010322c7819 */ /* 0x040fe400000006ff */
[----:B------:R-:W-:Y:S01]  /*06b0*/  PRMT R50, R50, 0x7632, R50 ;  /* 0x0000763232327816 */ /* 0x000fe20000000032 */
[----:B------:R-:W-:Y:S01]  /*06c0*/  FFMA.FTZ R74, R87, R74, R88 ;  /* 0x0000004a574a7223 */ /* 0x000fe20000010058 */
[C---:B------:R-:W-:Y:S01]  /*06d0*/  PRMT R45, R46.reuse, 0x7632, R45 ;  /* 0x000076322e2d7816 */ /* 0x040fe2000000002d */
[----:B------:R-:W-:Y:S01]  /*06e0*/  IMAD.U32 R46, R46, 0x10000, RZ ;  /* 0x000100002e2e7824 */ /* 0x000fe200078e00ff */
[----:B------:R-:W-:Y:S01]  /*06f0*/  SHF.L.U32 R50, R50, 0x10, RZ ;  /* 0x0000001032327819 */ /* 0x000fe200000006ff */
[C---:B------:R-:W-:Y:S01]  /*0700*/  FFMA.FTZ R44, R81.reuse, R44, R48 ;  /* 0x0000002c512c7223 */ /* 0x040fe20000010030 */
[C---:B------:R-:W-:Y:S01]  /*0710*/  PRMT R73, R52.reuse, 0x7632, R73 ;  /* 0x0000763234497816 */ /* 0x040fe20000000049 */
[----:B------:R-:W-:Y:S01]  /*0720*/  FFMA.FTZ R49, R81, R46, R74 ;  /* 0x0000002e51317223 */ /* 0x000fe2000001004a */
[----:B------:R-:W-:-:S02]  /*0730*/  SHF.L.U32 R52, R52, 0x10, RZ ;  /* 0x0000001034347819 */ /* 0x000fc400000006ff */
[----:B------:R-:W-:Y:S01]  /*0740*/  SHF.L.U32 R48, R45, 0x10, RZ ;  /* 0x000000102d307819 */ /* 0x000fe200000006ff */
[----:B------:R-:W-:Y:S01]  /*0750*/  FFMA.FTZ R45, R85, R50, R44 ;  /* 0x00000032552d7223 */ /* 0x000fe2000001002c */
[----:B------:R-:W-:Y:S01]  /*0760*/  SHF.L.U32 R44, R53, 0x10, RZ ;  /* 0x00000010352c7819 */ /* 0x000fe200000006ff */
[----:B------:R-:W-:Y:S01]  /*0770*/  FFMA.FTZ R75, R3, R52, RZ ;  /* 0x00000034034b7223 */ /* 0x000fe200000100ff */
[----:B------:R-:W-:Y:S01]  /*0780*/  PRMT R53, R53, 0x7632, R53 ;  /* 0x0000763235357816 */ /* 0x000fe20000000035 */
[----:B------:R-:W-:Y:S01]  /*0790*/  FFMA.FTZ R48, R85, R48, R49 ;  /* 0x0000003055307223 */ /* 0x000fe20000010031 */
[----:B------:R-:W-:Y:S01]  /*07a0*/  IMAD.U32 R73, R73, 0x10000, RZ ;  /* 0x0001000049497824 */ /* 0x000fe200078e00ff */
[C---:B------:R-:W-:Y:S02]  /*07b0*/  SHF.L.U32 R49, R47.reuse, 0x10, RZ ;  /* 0x000000102f317819 */ /* 0x040fe400000006ff */
[----:B------:R-:W-:Y:S02]  /*07c0*/  PRMT R52, R47, 0x7632, R52 ;  /* 0x000076322f347816 */ /* 0x000fe40000000034 */
[C---:B------:R-:W-:Y:S01]  /*07d0*/  PRMT R72, R51.reuse, 0x7632, R72 ;  /* 0x0000763233487816 */ /* 0x040fe20000000048 */
[----:B------:R-:W-:Y:S01]  /*07e0*/  FFMA.FTZ R46, R82, R73, R75 ;  /* 0x00000049522e7223 */ /* 0x000fe2000001004b */
[----:B------:R-:W-:-:S02]  /*07f0*/  SHF.L.U32 R51, R51, 0x10, RZ ;  /* 0x0000001033337819 */ /* 0x000fc400000006ff */
        /* <DEDUP_REMOVED lines=9> */
[----:B------:R-:W-:Y:S01]  /*0890*/  SHF.L.U32 R53, R53, 0x10, RZ ;  /* 0x0000001035357819 */ /* 0x000fe200000006ff */
[----:B------:R-:W-:Y:S01]  /*08a0*/  FFMA.FTZ R73, R3, R60, RZ ;  /* 0x0000003c03497223 */ /* 0x000fe200000100ff */
[----:B------:R-:W-:Y:S01]  /*08b0*/  FFMA.FTZ R88, R89, R72, R88 ;  /* 0x0000004859587223 */ /* 0x000fe20000010058 */
[----:B------:R-:W-:Y:S01]  /*08c0*/  FFMA.FTZ R74, R87, R74, R90 ;  /* 0x0000004a574a7223 */ /* 0x000fe2000001005a */
[C---:B------:R-:W-:Y:S01]  /*08d0*/  PRMT R60, R61.reuse, 0x7632, R60 ;  /* 0x000076323d3c7816 */ /* 0x040fe2000000003c */
[----:B------:R-:W5:Y:S01]  /*08e0*/  LDG.E.128 R44, desc[UR6][R18.64+0x15800] ;  /* 0x01580006122c7981 */ /* 0x000f62000c1e1d00 */
[----:B------:R-:W-:Y:S01]  /*08f0*/  SHF.L.U32 R72, R61, 0x10, RZ ;  /* 0x000000103d487819 */ /* 0x000fe200000006ff */
[----:B------:R-:W-:Y:S01]  /*0900*/  FFMA.FTZ R90, R82, R53, R73 ;  /* 0x00000035525a7223 */ /* 0x000fe20000010049 */
[----:B------:R-:W-:Y:S01]  /*0910*/  SHF.L.U32 R60, R60, 0x10, RZ ;  /* 0x000000103c3c7819 */ /* 0x000fe200000006ff */
[----:B------:R-:W5:Y:S02]  /*0920*/  LDG.E.128 R48, desc[UR6][R18.64+0x19000] ;  /* 0x0190000612307981 */ /* 0x000f64000c1e1d00 */
[----:B------:R-:W-:Y:S01]  /*0930*/  FFMA.FTZ R90, R83, R72, R90 ;  /* 0x00000048535a7223 */ /* 0x000fe2000001005a */
[C---:B------:R-:W-:Y:S01]  /*0940*/  IMAD.U32 R52, R54.reuse, 0x10000, RZ ;  /* 0x0001000036347824 */ /* 0x040fe200078e00ff */
[----:B------:R-:W-:-:S02]  /*0950*/  PRMT R54, R54, 0x7632, R54 ;  /* 0x0000763236367816 */ /* 0x000fc40000000036 */
[C---:B------:R-:W-:Y:S01]  /*0960*/  PRMT R72, R62.reuse, 0x7632, R72 ;  /* 0x000076323e487816 */ /* 0x040fe20000000048 */
[----:B------:R-:W-:Y:S02]  /*0970*/  IMAD.U32 R62, R62, 0x10000, RZ ;  /* 0x000100003e3e7824 */ /* 0x000fe400078e00ff */
[----:B------:R-:W-:Y:S01]  /*0980*/  FFMA.FTZ R60, R87, R60, R90 ;  /* 0x0000003c573c7223 */ /* 0x000fe2000001005a */
[----:B------:R-:W-:Y:S01]  /*0990*/  SHF.L.U32 R54, R54, 0x10, RZ ;  /* 0x0000001036367819 */ /* 0x000fe200000006ff */
[C---:B------:R-:W-:Y:S01]  /*09a0*/  FFMA.FTZ R52, R81.reuse, R52, R74 ;  /* 0x0000003451347223 */ /* 0x040fe2000001004a */
[----:B------:R-:W-:Y:S01]  /*09b0*/  SHF.L.U32 R72, R72, 0x10, RZ ;  /* 0x0000001048487819 */ /* 0x000fe200000006ff */
[----:B------:R-:W-:Y:S01]  /*09c0*/  FFMA.FTZ R62, R81, R62, R60 ;  /* 0x0000003e513e7223 */ /* 0x000fe2000001003c */
[----:B------:R-:W-:Y:S01]  /*09d0*/  SHF.L.U32 R53, R55, 0x10, RZ ;  /* 0x0000001037357819 */ /* 0x000fe200000006ff */
[----:B------:R-:W-:Y:S01]  /*09e0*/  FFMA.FTZ R61, R85, R54, R52 ;  /* 0x00000036553d7223 */ /* 0x000fe20000010034 */
[----:B------:R-:W-:Y:S01]  /*09f0*/  PRMT R60, R55, 0x7632, R60 ;  /* 0x00007632373c7816 */ /* 0x000fe2000000003c */
[--C-:B------:R-:W-:Y:S01]  /*0a00*/  FFMA.FTZ R55, R85, R72, R62.reuse ;  /* 0x0000004855377223 */ /* 0x100fe2000001003e */
[C---:B------:R-:W-:Y:S01]  /*0a10*/  PRMT R62, R56.reuse, 0x7632, R62 ;  /* 0x00007632383e7816 */ /* 0x040fe2000000003e */
[----:B------:R-:W-:-:S02]  /*0a20*/  IMAD.U32 R56, R56, 0x10000, RZ ;  /* 0x0001000038387824 */ /* 0x000fc400078e00ff */
[----:B------:R-:W-:Y:S01]  /*0a30*/  FFMA.FTZ R90, R84, R53, R61 ;  /* 0x00000035545a7223 */ /* 0x000fe2000001003d */
[----:B------:R-:W-:Y:S02]  /*0a40*/  SHF.L.U32 R53, R63, 0x10, RZ ;  /* 0x000000103f357819 */ /* 0x000fe400000006ff */
[----:B------:R-:W-:Y:S01]  /*0a50*/  SHF.L.U32 R73, R62, 0x10, RZ ;  /* 0x000000103e497819 */ /* 0x000fe200000006ff */
[----:B------:R-:W-:Y:S01]  /*0a60*/  FFMA.FTZ R75, R3, R56, RZ ;  /* 0x00000038034b7223 */ /* 0x000fe200000100ff */
[C---:B------:R-:W-:Y:S02]  /*0a70*/  IMAD.U32 R56, R57.reuse, 0x10000, RZ ;  /* 0x0001000039387824 */ /* 0x040fe400078e00ff */
[----:B------:R-:W-:Y:S01]  /*0a80*/  FFMA.FTZ R61, R84, R53, R55 ;  /* 0x00000035543d7223 */ /* 0x000fe20000010037 */
[----:B------:R-:W-:Y:S01]  /*0a90*/  PRMT R57, R57, 0x7632, R57 ;  /* 0x0000763239397816 */ /* 0x000fe20000000039 */
[----:B------:R-:W-:Y:S01]  /*0aa0*/  FFMA.FTZ R62, R82, R73, R75 ;  /* 0x00000049523e7223 */ /* 0x000fe2000001004b */
[----:B------:R-:W5:Y:S01]  /*0ab0*/  LDG.E.128 R52, desc[UR6][R18.64+0x1c800] ;  /* 0x01c8000612347981 */ /* 0x000f62000c1e1d00 */
[----:B------:R-:W-:-:S02]  /*0ac0*/  PRMT R63, R63, 0x7632, R63 ;  /* 0x000076323f3f7816 */ /* 0x000fc4000000003f */
[----:B------:R-:W-:Y:S01]  /*0ad0*/  FFMA.FTZ R62, R83, R56, R62 ;  /* 0x00000038533e7223 */ /* 0x000fe2000001003e */
[----:B------:R-:W-:Y:S02]  /*0ae0*/  SHF.L.U32 R56, R57, 0x10, RZ ;  /* 0x0000001039387819 */ /* 0x000fe400000006ff */
[----:B------:R-:W-:Y:S02]  /*0af0*/  SHF.L.U32 R60, R60, 0x10, RZ ;  /* 0x000000103c3c7819 */ /* 0x000fe400000006ff */
[C---:B------:R-:W-:Y:S01]  /*0b00*/  PRMT R57, R58.reuse, 0x7632, R57 ;  /* 0x000076323a397816 */ /* 0x040fe20000000039 */
        /* <DEDUP_REMOVED lines=8> */
[--C-:B------:R-:W-:Y:S01]  /*0b90*/  FFMA.FTZ R92, R89, R92, R61.reuse ;  /* 0x0000005c595c7223 */ /* 0x100fe2000001003d */
[----:B------:R-:W-:Y:S01]  /*0ba0*/  SHF.L.U32 R75, R72, 0x10, RZ ;  /* 0x00000010484b7819 */ /* 0x000fe200000006ff */
[----:B------:R-:W-:Y:S01]  /*0bb0*/  FFMA.FTZ R91, R3, R64, RZ ;  /* 0x00000040035b7223 */ /* 0x000fe200000100ff */
[----:B------:R-:W-:-:S02]  /*0bc0*/  PRMT R61, R59, 0x7632, R61 ;  /* 0x000076323b3d7816 */ /* 0x000fc4000000003d */
[----:B------:R-:W-:Y:S01]  /*0bd0*/  SHF.L.U32 R63, R59, 0x10, RZ ;  /* 0x000000103b3f7819 */ /* 0x000fe200000006ff */
[--C-:B------:R-:W-:Y:S01]  /*0be0*/  FFMA.FTZ R73, R85, R60, R62.reuse ;  /* 0x0000003c55497223 */ /* 0x100fe2000001003e */
[----:B------:R-:W5:Y:S01]  /*0bf0*/  LDG.E.128 R56, desc[UR6][R18.64+0x20000] ;  /* 0x0200000612387981 */ /* 0x000f62000c1e1d00 */
[C---:B------:R-:W-:Y:S01]  /*0c00*/  PRMT R62, R65.reuse, 0x7632, R62 ;  /* 0x00007632413e7816 */ /* 0x040fe2000000003e */
[----:B------:R-:W-:Y:S01]  /*0c10*/  FFMA.FTZ R72, R82, R75, R91 ;  /* 0x0000004b52487223 */ /* 0x000fe2000001005b */
[----:B------:R-:W-:Y:S02]  /*0c20*/  SHF.L.U32 R64, R65, 0x10, RZ ;  /* 0x0000001041407819 */ /* 0x000fe400000006ff */
[C---:B------:R-:W-:Y:S02]  /*0c30*/  PRMT R65, R12.reuse, 0x7632, R65 ;  /* 0x000076320c417816 */ /* 0x040fe40000000041 */
[----:B------:R-:W-:Y:S01]  /*0c40*/  SHF.L.U32 R12, R12, 0x10, RZ ;  /* 0x000000100c0c7819 */ /* 0x000fe200000006ff */
[----:B------:R-:W-:Y:S01]  /*0c50*/  FFMA.FTZ R64, R83, R64, R72 ;  /* 0x0000004053407223 */ /* 0x000fe20000010048 */
[----:B------:R-:W-:Y:S01]  /*0c60*/  SHF.L.U32 R62, R62, 0x10, RZ ;  /* 0x000000103e3e7819 */ /* 0x000fe200000006ff */
[----:B------:R-:W-:Y:S01]  /*0c70*/  FFMA.FTZ R60, R84, R63, R73 ;  /* 0x0000003f543c7223 */ /* 0x000fe20000010049 */
[----:B------:R-:W-:-:S02]  /*0c80*/  IMAD.U32 R96, R61, 0x10000, RZ ;  /* 0x000100003d607824 */ /* 0x000fc400078e00ff */
[----:B------:R-:W-:Y:S01]  /*0c90*/  FFMA.FTZ R73, R3, R12, RZ ;  /* 0x0000000c03497223 */ /* 0x000fe200000100ff */
[C---:B------:R-:W-:Y:S01]  /*0ca0*/  PRMT R12, R66.reuse, 0x7632, R12 ;  /* 0x00007632420c7816 */ /* 0x040fe2000000000c */
[----:B------:R-:W-:Y:S01]  /*0cb0*/  FFMA.FTZ R64, R87, R62, R64 ;  /* 0x0000003e57407223 */ /* 0x000fe20000010040 */
[----:B------:R-:W-:Y:S02]  /*0cc0*/  IMAD.U32 R66, R66, 0x10000, RZ ;  /* 0x0001000042427824 */ /* 0x000fe400078e00ff */
[----:B------:R-:W-:Y:S01]  /*0cd0*/  FFMA.FTZ R96, R89, R96, R60 ;  /* 0x0000006059607223 */ /* 0x000fe2000001003c */
[----:B------:R-:W-:Y:S01]  /*0ce0*/  SHF.L.U32 R65, R65, 0x10, RZ ;  /* 0x0000001041417819 */ /* 0x000fe200000006ff */
[----:B------:R-:W5:Y:S01]  /*0cf0*/  LDG.E.128 R60, desc[UR6][R18.64+0x23800] ;  /* 0x02380006123c7981 */ /* 0x000f62000c1e1d00 */
[----:B------:R-:W-:Y:S01]  /*0d00*/  SHF.L.U32 R72, R13, 0x10, RZ ;  /* 0x000000100d487819 */ /* 0x000fe200000006ff */
[----:B------:R-:W-:Y:S01]  /*0d10*/  FFMA.FTZ R64, R81, R66, R64 ;  /* 0x0000004251407223 */ /* 0x000fe20000010040 */
[----:B------:R-:W-:-:S02]  /*0d20*/  PRMT R13, R13, 0x7632, R13 ;  /* 0x000076320d0d7816 */ /* 0x000fc4000000000d */
[----:B------:R-:W-:Y:S01]  /*0d30*/  SHF.L.U32 R12, R12, 0x10, RZ ;  /* 0x000000100c0c7819 */ /* 0x000fe200000006ff */
[----:B------:R-:W-:Y:S01]  /*0d40*/  FFMA.FTZ R74, R82, R65, R73 ;  /* 0x00000041524a7223 */ /* 0x000fe20000010049 */
[----:B------:R-:W-:Y:S01]  /*0d50*/  SHF.L.U32 R66, R13, 0x10, RZ ;  /* 0x000000100d427819 */ /* 0x000fe200000006ff */
[----:B------:R-:W-:Y:S02]  /*0d60*/  IMAD.U32 R13, R67, 0x10000, RZ ;  /* 0x00010000430d7824 */ /* 0x000fe400078e00ff */
[----:B------:R-:W-:Y:S01]  /*0d70*/  FFMA.FTZ R65, R85, R12, R64 ;  /* 0x0000000c55417223 */ /* 0x000fe20000010040 */
[----:B------:R-:W-:Y:S01]  /*0d80*/  FFMA.FTZ R72, R83, R72, R74 ;  /* 0x0000004853487223 */ /* 0x000fe2000001004a */
[----:B------:R-:W-:Y:S02]  /*0d90*/  PRMT R67, R67, 0x7632, R67 ;  /* 0x0000763243437816 */ /* 0x000fe40000000043 */
[----:B------:R-:W-:Y:S01]  /*0da0*/  FFMA.FTZ R12, R84, R13, R65 ;  /* 0x0000000d540c7223 */ /* 0x000fe20000010041 */
[----:B------:R-:W-:-:S02]  /*0db0*/  PRMT R13, R68, 0x7632, R13 ;  /* 0x00007632440d7816 */ /* 0x000fc4000000000d */
[----:B------:R-:W-:Y:S01]  /*0dc0*/  SHF.L.U32 R68, R68, 0x10, RZ ;  /* 0x0000001044447819 */ /* 0x000fe200000006ff */
[----:B------:R-:W-:Y:S01]  /*0dd0*/  FFMA.FTZ R66, R87, R66, R72 ;  /* 0x0000004257427223 */ /* 0x000fe20000010048 */
[C---:B------:R-:W-:Y:S01]  /*0de0*/  SHF.L.U32 R64, R14.reuse, 0x10, RZ ;  /* 0x000000100e407819 */ /* 0x040fe200000006ff */
[----:B------:R-:W-:Y:S01]  /*0df0*/  IMAD.U32 R13, R13, 0x10000, RZ ;  /* 0x000100000d0d7824 */ /* 0x000fe200078e00ff */
[----:B------:R-:W-:Y:S01]  /*0e00*/  SHF.L.U32 R98, R67, 0x10, RZ ;  /* 0x0000001043627819 */ /* 0x000fe200000006ff */
[----:B------:R-:W-:Y:S01]  /*0e10*/  FFMA.FTZ R67, R3, R68, RZ ;  /* 0x0000004403437223 */ /* 0x000fe200000100ff */
[----:B------:R-:W-:Y:S01]  /*0e20*/  PRMT R14, R14, 0x7632, R14 ;  /* 0x000076320e0e7816 */ /* 0x000fe2000000000e */
[----:B------:R-:W-:Y:S01]  /*0e30*/  FFMA.FTZ R64, R81, R64, R66 ;  /* 0x0000004051407223 */ /* 0x000fe20000010042 */
[C---:B------:R-:W-:Y:S01]  /*0e40*/  PRMT R65, R69.reuse, 0x7632, R65 ;  /* 0x0000763245417816 */ /* 0x040fe20000000041 */
[----:B------:R-:W-:Y:S01]  /*0e50*/  FFMA.FTZ R68, R82, R13, R67 ;  /* 0x0000000d52447223 */ /* 0x000fe20000010043 */
[----:B------:R-:W-:Y:S01]  /*0e60*/  SHF.L.U32 R66, R69, 0x10, RZ ;  /* 0x0000001045427819 */ /* 0x000fe200000006ff */
[----:B------:R-:W-:Y:S01]  /*0e70*/  IMAD.U32 R91, R71, 0x10000, RZ ;  /* 0x00010000475b7824 */ /* 0x000fe200078e00ff */
[----:B------:R-:W-:Y:S01]  /*0e80*/  SHF.L.U32 R14, R14, 0x10, RZ ;  /* 0x000000100e0e7819 */ /* 0x000fe200000006ff */
[----:B------:R-:W-:Y:S01]  /*0e90*/  FFMA.FTZ R98, R89, R98, R12 ;  /* 0x0000006259627223 */ /* 0x000fe2000001000c */
[----:B------:R-:W-:Y:S01]  /*0ea0*/  SHF.L.U32 R12, R65, 0x10, RZ ;  /* 0x00000010410c7819 */ /* 0x000fe200000006ff */
[----:B------:R-:W-:Y:S01]  /*0eb0*/  FFMA.FTZ R68, R83, R66, R68 ;  /* 0x0000004253447223 */ /* 0x000fe20000010044 */
[----:B------:R-:W5:Y:S01]  /*0ec0*/  LDG.E.128 R72, desc[UR6][R16.64+0x1000] ;  /* 0x0010000610487981 */ /* 0x000f62000c1e1d00 */
[----:B------:R-:W-:Y:S01]  /*0ed0*/  FFMA.FTZ R69, R85, R14, R64 ;  /* 0x0000000e55457223 */ /* 0x000fe20000010040 */
[----:B------:R-:W-:-:S02]  /*0ee0*/  SHF.L.U32 R14, R70, 0x10, RZ ;  /* 0x00000010460e7819 */ /* 0x000fc400000006ff */
[----:B------:R-:W5:Y:S01]  /*0ef0*/  LDG.E.128 R64, desc[UR6][R18.64+0x27000] ;  /* 0x0270000612407981 */ /* 0x000f62000c1e1d00 */
[----:B------:R-:W-:Y:S01]  /*0f00*/  FFMA.FTZ R68, R87, R12, R68 ;  /* 0x0000000c57447223 */ /* 0x000fe20000010044 */
[----:B------:R-:W-:Y:S01]  /*0f10*/  PRMT R70, R70, 0x7632, R70 ;  /* 0x0000763246467816 */ /* 0x000fe20000000046 */
[----:B------:R-:W-:Y:S02]  /*0f20*/  IMAD.U32 R13, R15, 0x10000, RZ ;  /* 0x000100000f0d7824 */ /* 0x000fe400078e00ff */
[--C-:B------:R-:W-:Y:S01]  /*0f30*/  FFMA.FTZ R14, R81, R14, R68.reuse ;  /* 0x0000000e510e7223 */ /* 0x100fe20000010044 */
[----:B------:R-:W-:Y:S02]  /*0f40*/  SHF.L.U32 R70, R70, 0x10, RZ ;  /* 0x0000001046467819 */ /* 0x000fe400000006ff */
[----:B------:R-:W-:Y:S01]  /*0f50*/  PRMT R68, R76, 0x7632, R68 ;  /* 0x000076324c447816 */ /* 0x000fe20000000044 */
[----:B------:R-:W-:Y:S01]  /*0f60*/  FFMA.FTZ R12, R84, R13, R69 ;  /* 0x0000000d540c7223 */ /* 0x000fe20000010045 */
[----:B------:R-:W-:Y:S01]  /*0f70*/  PRMT R13, R71, 0x7632, R13 ;  /* 0x00007632470d7816 */ /* 0x000fe2000000000d */
[----:B------:R-:W-:Y:S01]  /*0f80*/  FFMA.FTZ R93, R85, R70, R14 ;  /* 0x00000046555d7223 */ /* 0x000fe2000001000e */
[----:B------:R-:W-:-:S02]  /*0f90*/  SHF.L.U32 R95, R68, 0x10, RZ ;  /* 0x00000010445f7819 */ /* 0x000fc400000006ff */
[----:B------:R-:W5:Y:S01]  /*0fa0*/  LDG.E.128 R68, desc[UR6][R18.64+0x1000] ;  /* 0x0010000612447981 */ /* 0x000f62000c1e1d00 */
[----:B------:R-:W-:Y:S02]  /*0fb0*/  SHF.L.U32 R76, R76, 0x10, RZ ;  /* 0x000000104c4c7819 */ /* 0x000fe400000006ff */
[----:B------:R-:W-:-:S03]  /*0fc0*/  SHF.L.U32 R14, R77, 0x10, RZ ;  /* 0x000000104d0e7819 */ /* 0x000fc600000006ff */
[----:B------:R-:W-:Y:S01]  /*0fd0*/  FFMA.FTZ R97, R3, R76, RZ ;  /* 0x0000004c03617223 */ /* 0x000fe200000100ff */
        /* <DEDUP_REMOVED lines=9> */
[----:B------:R-:W-:Y:S01]  /*1070*/  FFMA.FTZ R13, R3, R104, RZ ;  /* 0x00000068030d7223 */ /* 0x000fe200000100ff */
[----:B------:R-:W-:Y:S01]  /*1080*/  SHF.L.U32 R3, R4, 0x10, RZ ;  /* 0x0000001004037819 */ /* 0x000fe200000006ff */
[----:B------:R-:W-:Y:S01]  /*1090*/  FFMA.FTZ R94, R89, R94, R12 ;  /* 0x0000005e595e7223 */ /* 0x000fe2000001000c */
[----:B------:R-:W-:-:S02]  /*10a0*/  IMAD.U32 R4, R78, 0x10000, RZ ;  /* 0x000100004e047824 */ /* 0x000fc400078e00ff */
[----:B------:R-:W-:Y:S01]  /*10b0*/  FFMA.FTZ R76, R87, R76, R102 ;  /* 0x0000004c574c7223 */ /* 0x000fe20000010066 */
[----:B------:R-:W-:Y:S01]  /*10c0*/  PRMT R78, R78, 0x7632, R78 ;  /* 0x000076324e4e7816 */ /* 0x000fe2000000004e */
[----:B------:R-:W-:Y:S01]  /*10d0*/  FFMA.FTZ R82, R82, R3, R13 ;  /* 0x0000000352527223 */ /* 0x000fe2000001000d */
[C---:B------:R-:W-:Y:S02]  /*10e0*/  PRMT R12, R5.reuse, 0x7632, R12 ;  /* 0x00007632050c7816 */ /* 0x040fe4000000000c */
[----:B------:R-:W-:Y:S01]  /*10f0*/  SHF.L.U32 R102, R5, 0x10, RZ ;  /* 0x0000001005667819 */ /* 0x000fe200000006ff */
[----:B------:R-:W-:Y:S01]  /*1100*/  FFMA.FTZ R4, R81, R4, R76 ;  /* 0x0000000451047223 */ /* 0x000fe2000001004c */
[----:B------:R-:W-:Y:S02]  /*1110*/  SHF.L.U32 R78, R78, 0x10, RZ ;  /* 0x000000104e4e7819 */ /* 0x000fe400000006ff */
[----:B------:R-:W-:Y:S01]  /*1120*/  SHF.L.U32 R76, R12, 0x10, RZ ;  /* 0x000000100c4c7819 */ /* 0x000fe200000006ff */
[----:B------:R-:W-:Y:S01]  /*1130*/  FFMA.FTZ R82, R83, R102, R82 ;  /* 0x0000006653527223 */ /* 0x000fe20000010052 */
[C---:B------:R-:W-:Y:S01]  /*1140*/  PRMT R12, R79.reuse, 0x7632, R12 ;  /* 0x000076324f0c7816 */ /* 0x040fe2000000000c */
[----:B------:R-:W-:-:S02]  /*1150*/  IMAD.U32 R13, R79, 0x10000, RZ ;  /* 0x000100004f0d7824 */ /* 0x000fc400078e00ff */
[----:B------:R-:W-:Y:S01]  /*1160*/  FFMA.FTZ R15, R85, R78, R4 ;  /* 0x0000004e550f7223 */ /* 0x000fe20000010004 */
[----:B------:R-:W-:Y:S02]  /*1170*/  FFMA.FTZ R82, R87, R76, R82 ;  /* 0x0000004c57527223 */ /* 0x000fe40000010052 */
[----:B------:R-:W5:Y:S01]  /*1180*/  LDG.E.128 R76, desc[UR6][R18.64+0x4800] ;  /* 0x00480006124c7981 */ /* 0x000f62000c1e1d00 */
[----:B------:R-:W-:Y:S02]  /*1190*/  SHF.L.U32 R4, R6, 0x10, RZ ;  /* 0x0000001006047819 */ /* 0x000fe400000006ff */
[C---:B------:R-:W-:Y:S02]  /*11a0*/  PRMT R83, R8.reuse, 0x7632, R83 ;  /* 0x0000763208537816 */ /* 0x040fe40000000053 */
[----:B------:R-:W-:Y:S02]  /*11b0*/  SHF.L.U32 R8, R8, 0x10, RZ ;  /* 0x0000001008087819 */ /* 0x000fe400000006ff */
[----:B------:R-:W-:-:S02]  /*11c0*/  PRMT R3, R20, 0x7632, R3 ;  /* 0x0000763214037816 */ /* 0x000fc40000000003 */
[----:B------:R-:W-:Y:S01]  /*11d0*/  SHF.L.U32 R5, R20, 0x10, RZ ;  /* 0x0000001014057819 */ /* 0x000fe200000006ff */
[----:B------:R-:W-:Y:S01]  /*11e0*/  FFMA.FTZ R20, R81, R4, R82 ;  /* 0x0000000451147223 */ /* 0x000fe20000010052 */
[----:B------:R-:W-:Y:S01]  /*11f0*/  FFMA.FTZ R91, R84, R91, R93 ;  /* 0x0000005b545b7223 */ /* 0x000fe2000001005d */
[----:B------:R-:W-:Y:S01]  /*1200*/  IMAD.U32 R82, R83, 0x10000, RZ ;  /* 0x0001000053527824 */ /* 0x000fe200078e00ff */
[----:B------:R-:W-:Y:S01]  /*1210*/  SHF.L.U32 R3, R3, 0x10, RZ ;  /* 0x0000001003037819 */ /* 0x000fe200000006ff */
[----:B------:R-:W-:Y:S01]  /*1220*/  FFMA.FTZ R8, R5, R8, R80 ;  /* 0x0000000805087223 */ /* 0x000fe20000010050 */
[----:B------:R-:W-:Y:S01]  /*1230*/  FFMA.FTZ R14, R89, R14, R91 ;  /* 0x0000000e590e7223 */ /* 0x000fe2000001005b */
[----:B------:R-:W-:Y:S02]  /*1240*/  PRMT R6, R6, 0x7632, R6 ;  /* 0x0000763206067816 */ /* 0x000fe40000000006 */
[----:B------:R-:W-:Y:S02]  /*1250*/  FFMA.FTZ R91, R3, R82, R8 ;  /* 0x00000052035b7223 */ /* 0x000fe40000010008 */
[----:B------:R-:W5:Y:S01]  /*1260*/  LDG.E.128 R80, desc[UR6][R18.64+0x8000] ;  /* 0x0080000612507981 */ /* 0x000f62000c1e1d00 */
        /* <DEDUP_REMOVED lines=8> */
[----:B------:R-:W-:-:S02]  /*12f0*/  SHF.L.U32 R9, R7, 0x10, RZ ;  /* 0x0000001007097819 */ /* 0x000fc400000006ff */
[----:B------:R-:W-:Y:S01]  /*1300*/  SHF.L.U32 R13, R13, 0x10, RZ ;  /* 0x000000100d0d7819 */ /* 0x000fe200000006ff */
[----:B------:R-:W-:Y:S01]  /*1310*/  IMAD.U32 R6, R6, 0x10000, RZ ;  /* 0x0001000006067824 */ /* 0x000fe200078e00ff */
[C---:B------:R-:W-:Y:S02]  /*1320*/  SHF.L.U32 R15, R24.reuse, 0x10, RZ ;  /* 0x00000010180f7819 */ /* 0x040fe400000006ff */
[----:B------:R-:W-:Y:S02]  /*1330*/  PRMT R7, R7, 0x7632, R7 ;  /* 0x0000763207077816 */ /* 0x000fe40000000007 */
[----:B------:R-:W-:Y:S01]  /*1340*/  PRMT R24, R24, 0x7632, R24 ;  /* 0x0000763218187816 */ /* 0x000fe20000000018 */
[----:B------:R-:W-:Y:S01]  /*1350*/  FFMA.FTZ R20, R84, R9, R85 ;  /* 0x0000000954147223 */ /* 0x000fe20000010055 */
[----:B------:R-:W-:Y:S01]  /*1360*/  SHF.L.U32 R12, R12, 0x10, RZ ;  /* 0x000000100c0c7819 */ /* 0x000fe200000006ff */
[----:B------:R-:W-:Y:S01]  /*1370*/  FFMA.FTZ R21, R6, R13, R87 ;  /* 0x0000000d06157223 */ /* 0x000fe20000010057 */
[----:B------:R-:W-:Y:S01]  /*1380*/  FFMA.FTZ R104, R5, R15, R86 ;  /* 0x0000000f05687223 */ /* 0x000fe20000010056 */
[C---:B------:R-:W-:Y:S01]  /*1390*/  PRMT R13, R10.reuse, 0x7632, R13 ;  /* 0x000076320a0d7816 */ /* 0x040fe2000000000d */
[----:B------:R-:W5:Y:S01]  /*13a0*/  LDG.E.128 R84, desc[UR6][R18.64+0xb800] ;  /* 0x00b8000612547981 */ /* 0x000f62000c1e1d00 */
[----:B------:R-:W-:Y:S01]  /*13b0*/  SHF.L.U32 R15, R10, 0x10, RZ ;  /* 0x000000100a0f7819 */ /* 0x000fe200000006ff */
[----:B------:R-:W-:Y:S01]  /*13c0*/  IMAD.U32 R10, R7, 0x10000, RZ ;  /* 0x00010000070a7824 */ /* 0x000fe200078e00ff */
[----:B------:R-:W-:-:S02]  /*13d0*/  PRMT R9, R22, 0x7632, R9 ;  /* 0x0000763216097816 */ /* 0x000fc40000000009 */
[----:B------:R-:W-:Y:S01]  /*13e0*/  SHF.L.U32 R102, R24, 0x10, RZ ;  /* 0x0000001018667819 */ /* 0x000fe200000006ff */
[C---:B------:R-:W-:Y:S01]  /*13f0*/  FFMA.FTZ R12, R89.reuse, R12, R8 ;  /* 0x0000000c590c7223 */ /* 0x040fe20000010008 */
[----:B------:R-:W-:Y:S01]  /*1400*/  SHF.L.U32 R8, R22, 0x10, RZ ;  /* 0x0000001016087819 */ /* 0x000fe200000006ff */
        /* <DEDUP_REMOVED lines=8> */
[----:B------:R-:W-:Y:S01]  /*1490*/  PRMT R25, R25, 0x7632, R25 ;  /* 0x0000763219197816 */ /* 0x000fe20000000019 */
[--C-:B------:R-:W-:Y:S01]  /*14a0*/  FFMA.FTZ R15, R4, R9, R13.reuse ;  /* 0x00000009040f7223 */ /* 0x100fe2000001000d */
[----:B------:R-:W-:Y:S01]  /*14b0*/  IMAD.U32 R21, R28, 0x10000, RZ ;  /* 0x000100001c157824 */ /* 0x000fe200078e00ff */
        /* <DEDUP_REMOVED lines=8> */
[C---:B------:R-:W-:Y:S01]  /*1540*/  SHF.L.U32 R13, R26.reuse, 0x10, RZ ;  /* 0x000000101a0d7819 */ /* 0x040fe200000006ff */
[----:B------:R-:W-:Y:S01]  /*1550*/  FFMA.FTZ R24, R9, R20, R22 ;  /* 0x0000001409187223 */ /* 0x000fe20000010016 */
[----:B------:R-:W-:Y:S01]  /*1560*/  PRMT R26, R26, 0x7632, R26 ;  /* 0x000076321a1a7816 */ /* 0x000fe2000000001a */
[----:B------:R-:W5:Y:S01]  /*1570*/  LDG.E.128 R20, desc[UR6][R18.64+0xf000] ;  /* 0x00f0000612147981 */ /* 0x000f62000c1e1d00 */
[----:B------:R-:W-:Y:S01]  /*1580*/  SHF.L.U32 R11, R11, 0x10, RZ ;  /* 0x000000100b0b7819 */ /* 0x000fe200000006ff */
[----:B------:R-:W-:Y:S02]  /*1590*/  IMAD.U32 R102, R28, 0x10000, RZ ;  /* 0x000100001c667824 */ /* 0x000fe400078e00ff */
        /* <DEDUP_REMOVED lines=8> */
[----:B------:R-:W-:Y:S01]  /*1620*/  PRMT R27, R27, 0x7632, R27 ;  /* 0x000076321b1b7816 */ /* 0x000fe2000000001b */
[----:B------:R-:W-:Y:S02]  /*1630*/  IMAD.U32 R13, R13, 0x10000, RZ ;  /* 0x000100000d0d7824 */ /* 0x000fe400078e00ff */
[----:B------:R-:W-:Y:S01]  /*1640*/  FFMA.FTZ R29, R4, R29, R15 ;  /* 0x0000001d041d7223 */ /* 0x000fe2000001000f */
[----:B------:R-:W-:Y:S01]  /*1650*/  SHF.L.U32 R15, R30, 0x10, RZ ;  /* 0x000000101e0f7819 */ /* 0x000fe200000006ff */
[----:B------:R-:W-:Y:S01]  /*1660*/  FFMA.FTZ R26, R9, R24, R26 ;  /* 0x00000018091a7223 */ /* 0x000fe2000001001a */
[----:B--2---:R-:W-:Y:S01]  /*1670*/  SHF.L.U32 R25, R32, 0x10, RZ ;  /* 0x0000001020197819 */ /* 0x004fe200000006ff */
[----:B------:R-:W-:Y:S01]  /*1680*/  FFMA.FTZ R13, R6, R13, R29 ;  /* 0x0000000d060d7223 */ /* 0x000fe2000001001d */
[----:B------:R-:W-:-:S02]  /*1690*/  PRMT R30, R30, 0x7632, R30 ;  /* 0x000076321e1e7816 */ /* 0x000fc4000000001e */
[----:B------:R-:W-:Y:S02]  /*16a0*/  PRMT R32, R32, 0x7632, R32 ;  /* 0x0000763220207816 */ /* 0x000fe40000000020 */
[----:B------:R-:W-:Y:S01]  /*16b0*/  SHF.L.U32 R24, R27, 0x10, RZ ;  /* 0x000000101b187819 */ /* 0x000fe200000006ff */
[--C-:B------:R-:W-:Y:S01]  /*16c0*/  FFMA.FTZ R102, R8, R15, R13.reuse ;  /* 0x0000000f08667223 */ /* 0x100fe2000001000d */
[----:B------:R-:W-:Y:S01]  /*16d0*/  SHF.L.U32 R32, R32, 0x10, RZ ;  /* 0x0000001020207819 */ /* 0x000fe200000006ff */
[----:B------:R-:W-:Y:S02]  /*16e0*/  IMAD.U32 R30, R30, 0x10000, RZ ;  /* 0x000100001e1e7824 */ /* 0x000fe400078e00ff */
[----:B------:R-:W-:Y:S01]  /*16f0*/  FFMA.FTZ R100, R5, R25, R100 ;  /* 0x0000001905647223 */ /* 0x000fe20000010064 */
[----:B------:R-:W-:Y:S02]  /*1700*/  FFMA.FTZ R89, R11, R24, R26 ;  /* 0x000000180b597223 */ /* 0x000fe4000001001a */
[----:B------:R-:W2:Y:S01]  /*1710*/  LDG.E.128 R24, desc[UR6][R18.64+0x12800] ;  /* 0x0128000612187981 */ /* 0x000ea2000c1e1d00 */
[----:B------:R-:W-:Y:S01]  /*1720*/  SHF.L.U32 R28, R31, 0x10, RZ ;  /* 0x000000101f1c7819 */ /* 0x000fe200000006ff */
[----:B------:R-:W-:Y:S01]  /*1730*/  FFMA.FTZ R30, R7, R30, R102 ;  /* 0x0000001e071e7223 */ /* 0x000fe20000010066 */
[----:B------:R-:W-:Y:S01]  /*1740*/  SHF.L.U32 R15, R33, 0x10, RZ ;  /* 0x00000010210f7819 */ /* 0x000fe200000006ff */
[----:B------:R-:W-:Y:S01]  /*1750*/  FFMA.FTZ R29, R3, R32, R100 ;  /* 0x00000020031d7223 */ /* 0x000fe20000010064 */
[----:B------:R-:W-:Y:S01]  /*1760*/  PRMT R13, R31, 0x7632, R13 ;  /* 0x000076321f0d7816 */ /* 0x000fe2000000000d */
[----:B------:R-:W-:-:S02]  /*1770*/  FFMA.FTZ R32, R9, R28, R30 ;  /* 0x0000001c09207223 */ /* 0x000fc4000001001e */
[----:B------:R-:W-:Y:S02]  /*1780*/  FFMA.FTZ R15, R4, R15, R29 ;  /* 0x0000000f040f7223 */ /* 0x000fe4000001001d */
[----:B------:R-:W2:Y:S01]  /*1790*/  LDG.E.128 R28, desc[UR6][R18.64+0x16000] ;  /* 0x01600006121c7981 */ /* 0x000ea2000c1e1d00 */
[----:B------:R-:W-:Y:S01]  /*17a0*/  PRMT R33, R33, 0x7632, R33 ;  /* 0x0000763221217816 */ /* 0x000fe20000000021 */
[C---:B---3--:R-:W-:Y:S01]  /*17b0*/  IMAD.U32 R91, R36.reuse, 0x10000, RZ ;  /* 0x00010000245b7824 */ /* 0x048fe200078e00ff */
[----:B------:R-:W-:Y:S02]  /*17c0*/  PRMT R36, R36, 0x7632, R36 ;  /* 0x0000763224247816 */ /* 0x000fe40000000024 */
[----:B------:R-:W-:Y:S01]  /*17d0*/  SHF.L.U32 R33, R33, 0x10, RZ ;  /* 0x0000001021217819 */ /* 0x000fe200000006ff */
[----:B------:R-:W-:Y:S01]  /*17e0*/  FFMA.FTZ R100, R5, R91, R90 ;  /* 0x0000005b05647223 */ /* 0x000fe2000001005a */
[----:B------:R-:W-:Y:S02]  /*17f0*/  SHF.L.U32 R36, R36, 0x10, RZ ;  /* 0x0000001024247819 */ /* 0x000fe400000006ff */
[----:B------:R-:W-:Y:S01]  /*1800*/  SHF.L.U32 R90, R13, 0x10, RZ ;  /* 0x000000100d5a7819 */ /* 0x000fe200000006ff */
[----:B------:R-:W-:-:S02]  /*1810*/  IMAD.U32 R13, R34, 0x10000, RZ ;  /* 0x00010000220d7824 */ /* 0x000fc400078e00ff */
[----:B------:R-:W-:Y:S01]  /*1820*/  FFMA.FTZ R15, R6, R33, R15 ;  /* 0x00000021060f7223 */ /* 0x000fe2000001000f */
[----:B------:R-:W-:Y:S01]  /*1830*/  SHF.L.U32 R33, R37, 0x10, RZ ;  /* 0x0000001025217819 */ /* 0x000fe200000006ff */
[----:B------:R-:W-:Y:S01]  /*1840*/  FFMA.FTZ R91, R3, R36, R100 ;  /* 0x00000024035b7223 */ /* 0x000fe20000010064 */
[----:B------:R-:W-:Y:S01]  /*1850*/  FFMA.FTZ R90, R11, R90, R32 ;  /* 0x0000005a0b5a7223 */ /* 0x000fe20000010020 */
[----:B------:R-:W-:Y:S01]  /*1860*/  PRMT R34, R34, 0x7632, R34 ;  /* 0x0000763222227816 */ /* 0x000fe20000000022 */
[----:B------:R-:W-:Y:S01]  /*1870*/  FFMA.FTZ R32, R8, R13, R15 ;  /* 0x0000000d08207223 */ /* 0x000fe2000001000f */
[----:B------:R-:W-:Y:S02]  /*1880*/  PRMT R37, R37, 0x7632, R37 ;  /* 0x0000763225257816 */ /* 0x000fe40000000025 */
[----:B----4-:R-:W-:Y:S01]  /*1890*/  SHF.L.U32 R13, R40, 0x10, RZ ;  /* 0x00000010280d7819 */ /* 0x010fe200000006ff */
[----:B------:R-:W-:Y:S01]  /*18a0*/  FFMA.FTZ R33, R4, R33, R91 ;  /* 0x0000002104217223 */ /* 0x000fe2000001005b */
        /* <DEDUP_REMOVED lines=8> */
[----:B------:R-:W-:-:S02]  /*1930*/  SHF.L.U32 R36, R35, 0x10, RZ ;  /* 0x0000001023247819 */ /* 0x000fc400000006ff */
[----:B------:R-:W3:Y:S01]  /*1940*/  LDG.E.128 R32, desc[UR6][R18.64+0x19800] ;  /* 0x0198000612207981 */ /* 0x000ee2000c1e1d00 */
[C---:B------:R-:W-:Y:S01]  /*1950*/  PRMT R15, R38.reuse, 0x7632, R15 ;  /* 0x00007632260f7816 */ /* 0x040fe2000000000f */
        /* <DEDUP_REMOVED lines=12> */
[----:B------:R-:W-:Y:S01]  /*1a20*/  FFMA.FTZ R41, R6, R93, R41 ;  /* 0x0000005d06297223 */ /* 0x000fe20000010029 */
[----:B------:R-:W-:Y:S01]  /*1a30*/  IMAD.U32 R36, R13, 0x10000, RZ ;  /* 0x000100000d247824 */ /* 0x000fe200078e00ff */
        /* <DEDUP_REMOVED lines=8> */
[----:B------:R-:W-:Y:S01]  /*1ac0*/  IMAD.U32 R100, R43, 0x10000, RZ ;  /* 0x000100002b647824 */ /* 0x000fe200078e00ff */
[C---:B-----5:R-:W-:Y:S01]  /*1ad0*/  PRMT R15, R44.reuse, 0x7632, R15 ;  /* 0x000076322c0f7816 */ /* 0x060fe2000000000f */
[----:B------:R-:W4:Y:S01]  /*1ae0*/  LDG.E.128 R36, desc[UR6][R18.64+0x1d000] ;  /* 0x01d0000612247981 */ /* 0x000f22000c1e1d00 */
[----:B------:R-:W-:Y:S01]  /*1af0*/  SHF.L.U32 R44, R44, 0x10, RZ ;  /* 0x000000102c2c7819 */ /* 0x000fe200000006ff */
[----:B------:R-:W-:Y:S01]  /*1b00*/  FFMA.FTZ R92, R11, R92, R40 ;  /* 0x0000005c0b5c7223 */ /* 0x000fe20000010028 */
[----:B------:R-:W-:Y:S01]  /*1b10*/  FFMA.FTZ R100, R9, R100, R42 ;  /* 0x0000006409647223 */ /* 0x000fe2000001002a */
[----:B------:R-:W-:-:S02]  /*1b20*/  SHF.L.U32 R40, R15, 0x10, RZ ;  /* 0x000000100f287819 */ /* 0x000fc400000006ff */
[----:B------:R-:W-:Y:S01]  /*1b30*/  FFMA.FTZ R44, R5, R44, R96 ;  /* 0x0000002c052c7223 */ /* 0x000fe20000010060 */
[C---:B------:R-:W-:Y:S01]  /*1b40*/  PRMT R42, R48.reuse, 0x7632, R42 ;  /* 0x00007632302a7816 */ /* 0x040fe2000000002a */
[----:B------:R-:W-:Y:S01]  /*1b50*/  IMAD.U32 R15, R45, 0x10000, RZ ;  /* 0x000100002d0f7824 */ /* 0x000fe200078e00ff */
[----:B------:R-:W-:Y:S01]  /*1b60*/  SHF.L.U32 R48, R48, 0x10, RZ ;  /* 0x0000001030307819 */ /* 0x000fe200000006ff */
        /* <DEDUP_REMOVED lines=11> */
[----:B------:R-:W5:Y:S01]  /*1c20*/  LDG.E.128 R40, desc[UR6][R18.64+0x20800] ;  /* 0x0208000612287981 */ /* 0x000f62000c1e1d00 */
[----:B------:R-:W-:Y:S01]  /*1c30*/  SHF.L.U32 R15, R46, 0x10, RZ ;  /* 0x000000102e0f7819 */ /* 0x000fe200000006ff */
[----:B------:R-:W-:Y:S01]  /*1c40*/  FFMA.FTZ R95, R4, R93, R95 ;  /* 0x0000005d045f7223 */ /* 0x000fe2000001005f */
        /* <DEDUP_REMOVED lines=13> */
[----:B------:R-:W-:Y:S02]  /*1d20*/  SHF.L.U32 R48, R47, 0x10, RZ ;  /* 0x000000102f307819 */ /* 0x000fe400000006ff */
[----:B------:R-:W5:Y:S01]  /*1d30*/  LDG.E.128 R44, desc[UR6][R18.64+0x24000] ;  /* 0x02400006122c7981 */ /* 0x000f62000c1e1d00 */
[----:B------:R-:W-:Y:S01]  /*1d40*/  FFMA.FTZ R94, R5, R49, R94 ;  /* 0x00000031055e7223 */ /* 0x000fe2000001005e */
[----:B------:R-:W-:Y:S02]  /*1d50*/  IMAD.U32 R52, R52, 0x10000, RZ ;  /* 0x0001000034347824 */ /* 0x000fe400078e00ff */
[----:B------:R-:W-:Y:S01]  /*1d60*/  FFMA.FTZ R95, R9, R48, R50 ;  /* 0x00000030095f7223 */ /* 0x000fe20000010032 */
[----:B------:R-:W-:Y:S01]  /*1d70*/  SHF.L.U32 R13, R13, 0x10, RZ ;  /* 0x000000100d0d7819 */ /* 0x000fe200000006ff */
[----:B------:R-:W-:Y:S01]  /*1d80*/  FFMA.FTZ R93, R7, R96, R93 ;  /* 0x00000060075d7223 */ /* 0x000fe2000001005d */
[----:B------:R-:W-:Y:S01]  /*1d90*/  SHF.L.U32 R48, R15, 0x10, RZ ;  /* 0x000000100f307819 */ /* 0x000fe200000006ff */
[----:B------:R-:W-:-:S02]  /*1da0*/  IMAD.U32 R15, R53, 0x10000, RZ ;  /* 0x00010000350f7824 */ /* 0x000fc400078e00ff */
[----:B------:R-:W-:Y:S01]  /*1db0*/  FFMA.FTZ R49, R3, R52, R94 ;  /* 0x0000003403317223 */ /* 0x000fe2000001005e */
[C---:B------:R-:W-:Y:S02]  /*1dc0*/  SHF.L.U32 R96, R51.reuse, 0x10, RZ ;  /* 0x0000001033607819 */ /* 0x040fe400000006ff */
[----:B------:R-:W-:Y:S01]  /*1dd0*/  PRMT R51, R51, 0x7632, R51 ;  /* 0x0000763233337816 */ /* 0x000fe20000000033 */
[----:B------:R-:W-:Y:S01]  /*1de0*/  FFMA.FTZ R94, R11, R13, R100 ;  /* 0x0000000d0b5e7223 */ /* 0x000fe20000010064 */
[----:B------:R-:W-:Y:S01]  /*1df0*/  FFMA.FTZ R97, R4, R15, R49 ;  /* 0x0000000f04617223 */ /* 0x000fe20000010031 */
[C---:B------:R-:W-:Y:S02]  /*1e00*/  PRMT R13, R54.reuse, 0x7632, R13 ;  /* 0x00007632360d7816 */ /* 0x040fe4000000000d */
[----:B------:R-:W-:Y:S01]  /*1e10*/  SHF.L.U32 R15, R54, 0x10, RZ ;  /* 0x00000010360f7819 */ /* 0x000fe200000006ff */
[----:B------:R-:W-:Y:S01]  /*1e20*/  FFMA.FTZ R93, R9, R96, R93 ;  /* 0x00000060095d7223 */ /* 0x000fe2000001005d */
[----:B------:R-:W-:-:S02]  /*1e30*/  SHF.L.U32 R50, R51, 0x10, RZ ;  /* 0x0000001033327819 */ /* 0x000fc400000006ff */
        /* <DEDUP_REMOVED lines=8> */
[----:B------:R-:W5:Y:S01]  /*1ec0*/  LDG.E.128 R48, desc[UR6][R18.64+0x27800] ;  /* 0x0278000612307981 */ /* 0x000f62000c1e1d00 */
[----:B------:R-:W-:Y:S01]  /*1ed0*/  PRMT R54, R57, 0x7632, R54 ;  /* 0x0000763239367816 */ /* 0x000fe20000000036 */
[C---:B------:R-:W-:Y:S01]  /*1ee0*/  IMAD.U32 R96, R55.reuse, 0x10000, RZ ;  /* 0x0001000037607824 */ /* 0x040fe200078e00ff */
[----:B------:R-:W-:Y:S01]  /*1ef0*/  PRMT R56, R55, 0x7632, R56 ;  /* 0x0000763237387816 */ /* 0x000fe20000000038 */
[----:B------:R-:W-:Y:S01]  /*1f00*/  FFMA.FTZ R53, R6, R53, R97 ;  /* 0x0000003506357223 */ /* 0x000fe20000010061 */
[----:B------:R-:W-:Y:S01]  /*1f10*/  SHF.L.U32 R57, R57, 0x10, RZ ;  /* 0x0000001039397819 */ /* 0x000fe200000006ff */
[----:B------:R-:W-:-:S02]  /*1f20*/  FFMA.FTZ R55, R3, R52, R14 ;  /* 0x0000003403377223 */ /* 0x000fc4000001000e */
[----:B------:R-:W-:Y:S01]  /*1f30*/  FFMA.FTZ R52, R8, R15, R53 ;  /* 0x0000000f08347223 */ /* 0x000fe20000010035 */
[----:B------:R-:W-:Y:S01]  /*1f40*/  PRMT R15, R60, 0x7632, R15 ;  /* 0x000076323c0f7816 */ /* 0x000fe2000000000f */
[----:B------:R-:W-:Y:S01]  /*1f50*/  FFMA.FTZ R55, R4, R57, R55 ;  /* 0x0000003904377223 */ /* 0x000fe20000010037 */
[----:B------:R-:W-:Y:S02]  /*1f60*/  SHF.L.U32 R57, R60, 0x10, RZ ;  /* 0x000000103c397819 */ /* 0x000fe400000006ff */
[----:B------:R-:W-:Y:S02]  /*1f70*/  SHF.L.U32 R98, R15, 0x10, RZ ;  /* 0x000000100f627819 */ /* 0x000fe400000006ff */
[----:B------:R-:W-:Y:S01]  /*1f80*/  SHF.L.U32 R14, R13, 0x10, RZ ;  /* 0x000000100d0e7819 */ /* 0x000fe200000006ff */
[----:B------:R-:W-:Y:S01]  /*1f90*/  FFMA.FTZ R100, R5, R57, R12 ;  /* 0x0000003905647223 */ /* 0x000fe2000001000c */
[----:B------:R-:W-:Y:S01]  /*1fa0*/  IMAD.U32 R13, R54, 0x10000, RZ ;  /* 0x00010000360d7824 */ /* 0x000fe200078e00ff */
[----:B------:R-:W-:-:S02]  /*1fb0*/  PRMT R99, R61, 0x7632, R99 ;  /* 0x000076323d637816 */ /* 0x000fc40000000063 */
[----:B------:R-:W-:Y:S01]  /*1fc0*/  SHF.L.U32 R61, R61, 0x10, RZ ;  /* 0x000000103d3d7819 */ /* 0x000fe200000006ff */
[----:B------:R-:W-:Y:S01]  /*1fd0*/  FFMA.FTZ R101, R3, R98, R100 ;  /* 0x0000006203657223 */ /* 0x000fe20000010064 */
[----:B------:R-:W-:Y:S02]  /*1fe0*/  IMAD.U32 R57, R58, 0x10000, RZ ;  /* 0x000100003a397824 */ /* 0x000fe400078e00ff */
[----:B------:R-:W-:Y:S01]  /*1ff0*/  FFMA.FTZ R60, R7, R14, R52 ;  /* 0x0000000e073c7223 */ /* 0x000fe20000010034 */
[----:B------:R-:W-:Y:S01]  /*2000*/  FFMA.FTZ R97, R6, R13, R55 ;  /* 0x0000000d06617223 */ /* 0x000fe20000010037 */
[----:B------:R-:W-:Y:S01]  /*2010*/  PRMT R58, R58, 0x7632, R58 ;  /* 0x000076323a3a7816 */ /* 0x000fe2000000003a */
[----:B------:R-:W5:Y:S01]  /*2020*/  LDG.E.128 R52, desc[UR6][R18.64+0x1800] ;  /* 0x0018000612347981 */ /* 0x000f62000c1e1d00 */
[----:B------:R-:W-:Y:S01]  /*2030*/  SHF.L.U32 R99, R99, 0x10, RZ ;  /* 0x0000001063637819 */ /* 0x000fe200000006ff */
[----:B------:R-:W-:Y:S02]  /*2040*/  FFMA.FTZ R61, R4, R61, R101 ;  /* 0x0000003d043d7223 */ /* 0x000fe40000010065 */
[----:B------:R-:W5:Y:S01]  /*2050*/  LDG.E.128 R12, desc[UR6][R16.64+0x1800] ;  /* 0x00180006100c7981 */ /* 0x000f62000c1e1d00 */
[----:B------:R-:W-:Y:S01]  /*2060*/  FFMA.FTZ R60, R9, R96, R60 ;  /* 0x00000060093c7223 */ /* 0x000fe2000001003c */
[----:B------:R-:W-:Y:S01]  /*2070*/  SHF.L.U32 R58, R58, 0x10, RZ ;  /* 0x000000103a3a7819 */ /* 0x000fe200000006ff */
[----:B------:R-:W-:Y:S01]  /*2080*/  FFMA.FTZ R96, R8, R57, R97 ;  /* 0x0000003908607223 */ /* 0x000fe20000010061 */
[----:B------:R-:W-:Y:S01]  /*2090*/  FFMA.FTZ R99, R6, R99, R61 ;  /* 0x0000006306637223 */ /* 0x000fe2000001003d */
[----:B------:R-:W-:-:S02]  /*20a0*/  PRMT R57, R62, 0x7632, R57 ;  /* 0x000076323e397816 */ /* 0x000fc40000000039 */
        /* <DEDUP_REMOVED lines=10> */
[C---:B------:R-:W-:Y:S02]  /*2150*/  SHF.L.U32 R61, R64.reuse, 0x10, RZ ;  /* 0x00000010403d7819 */ /* 0x040fe400000006ff */
[----:B------:R-:W-:Y:S02]  /*2160*/  PRMT R58, R63, 0x7632, R58 ;  /* 0x000076323f3a7816 */ /* 0x000fe4000000003a */
[----:B------:R-:W-:Y:S01]  /*2170*/  PRMT R64, R64, 0x7632, R64 ;  /* 0x0000763240407816 */ /* 0x000fe20000000040 */
[----:B------:R-:W-:Y:S02]  /*2180*/  IMAD.U32 R98, R59, 0x10000, RZ ;  /* 0x000100003b627824 */ /* 0x000fe400078e00ff */
[----:B------:R-:W-:Y:S01]  /*2190*/  FFMA.FTZ R97, R11, R56, R60 ;  /* 0x000000380b617223 */ /* 0x000fe2000001003c */
[----:B------:R-:W-:Y:S01]  /*21a0*/  SHF.L.U32 R58, R58, 0x10, RZ ;  /* 0x000000103a3a7819 */ /* 0x000fe200000006ff */
[----:B------:R-:W-:Y:S01]  /*21b0*/  FFMA.FTZ R59, R9, R62, R96 ;  /* 0x0000003e093b7223 */ /* 0x000fe20000010060 */
[----:B------:R-:W-:Y:S01]  /*21c0*/  FFMA.FTZ R56, R5, R61, R10 ;  /* 0x0000003d05387223 */ /* 0x000fe2000001000a */
[----:B------:R-:W-:-:S02]  /*21d0*/  IMAD.U32 R10, R64, 0x10000, RZ ;  /* 0x00010000400a7824 */ /* 0x000fc400078e00ff */
[C---:B------:R-:W-:Y:S01]  /*21e0*/  FFMA.FTZ R98, R11.reuse, R98, R57 ;  /* 0x000000620b627223 */ /* 0x040fe20000010039 */
[----:B------:R-:W-:Y:S01]  /*21f0*/  FFMA.FTZ R96, R11, R58, R59 ;  /* 0x0000003a0b607223 */ /* 0x000fe2000001003b */
[----:B------:R-:W-:Y:S01]  /*2200*/  PRMT R5, R65, 0x7632, R5 ;  /* 0x0000763241057816 */ /* 0x000fe20000000005 */
[----:B------:R-:W-:Y:S01]  /*2210*/  FFMA.FTZ R63, R3, R10, R56 ;  /* 0x0000000a033f7223 */ /* 0x000fe20000010038 */
[----:B------:R-:W-:Y:S01]  /*2220*/  SHF.L.U32 R65, R65, 0x10, RZ ;  /* 0x0000001041417819 */ /* 0x000fe200000006ff */
[----:B------:R-:W5:Y:S01]  /*2230*/  LDG.E.128 R56, desc[UR6][R18.64+0x5000] ;  /* 0x0050000612387981 */ /* 0x000f62000c1e1d00 */
[----:B------:R-:W-:Y:S01]  /*2240*/  PRMT R60, R68, 0x7632, R60 ;  /* 0x00007632443c7816 */ /* 0x000fe2000000003c */
[----:B------:R-:W-:Y:S01]  /*2250*/  IMAD.U32 R3, R72, 0x10000, RZ ;  /* 0x0001000048037824 */ /* 0x000fe200078e00ff */
[----:B------:R-:W-:Y:S02]  /*2260*/  SHF.L.U32 R68, R68, 0x10, RZ ;  /* 0x0000001044447819 */ /* 0x000fe400000006ff */
[----:B------:R-:W-:Y:S01]  /*2270*/  PRMT R10, R72, 0x7632, R10 ;  /* 0x00007632480a7816 */ /* 0x000fe2000000000a */
[----:B------:R-:W-:Y:S01]  /*2280*/  FFMA.FTZ R63, R4, R65, R63 ;  /* 0x00000041043f7223 */ /* 0x000fe2000001003f */
[----:B------:R-:W-:-:S02]  /*2290*/  SHF.L.U32 R5, R5, 0x10, RZ ;  /* 0x0000001005057819 */ /* 0x000fc400000006ff */
[C---:B------:R-:W-:Y:S02]  /*22a0*/  PRMT R100, R66.reuse, 0x7632, R100 ;  /* 0x0000763242647816 */ /* 0x040fe40000000064 */
[----:B------:R-:W-:Y:S02]  /*22b0*/  SHF.L.U32 R61, R66, 0x10, RZ ;  /* 0x00000010423d7819 */ /* 0x000fe400000006ff */
[C---:B------:R-:W-:Y:S02]  /*22c0*/  PRMT R64, R67.reuse, 0x7632, R64 ;  /* 0x0000763243407816 */ /* 0x040fe40000000040 */
[----:B------:R-:W-:Y:S01]  /*22d0*/  SHF.L.U32 R66, R67, 0x10, RZ ;  /* 0x0000001043427819 */ /* 0x000fe200000006ff */
[----:B------:R-:W-:Y:S01]  /*22e0*/  FFMA.FTZ R67, R3, R68, R88 ;  /* 0x0000004403437223 */ /* 0x000fe20000010058 */
[----:B------:R-:W-:Y:S02]  /*22f0*/  SHF.L.U32 R65, R60, 0x10, RZ ;  /* 0x000000103c417819 */ /* 0x000fe400000006ff */
[----:B------:R-:W-:Y:S01]  /*2300*/  SHF.L.U32 R10, R10, 0x10, RZ ;  /* 0x000000100a0a7819 */ /* 0x000fe200000006ff */
[----:B------:R-:W-:Y:S01]  /*2310*/  FFMA.FTZ R5, R6, R5, R63 ;  /* 0x0000000506057223 */ /* 0x000fe2000001003f */
[----:B------:R-:W-:Y:S01]  /*2320*/  IMAD.U32 R63, R69, 0x10000, RZ ;  /* 0x00010000453f7824 */ /* 0x000fe200078e00ff */
[----:B------:R-:W-:-:S02]  /*2330*/  SHF.L.U32 R88, R73, 0x10, RZ ;  /* 0x0000001049587819 */ /* 0x000fc400000006ff */
[----:B------:R-:W-:Y:S01]  /*2340*/  FFMA.FTZ R65, R10, R65, R67 ;  /* 0x000000410a417223 */ /* 0x000fe20000010043 */
[----:B------:R-:W-:Y:S02]  /*2350*/  PRMT R69, R69, 0x7632, R69 ;  /* 0x0000763245457816 */ /* 0x000fe40000000045 */
[----:B------:R-:W-:Y:S01]  /*2360*/  PRMT R99, R73, 0x7632, R99 ;  /* 0x0000763249637816 */ /* 0x000fe20000000063 */
[----:B------:R-:W-:Y:S01]  /*2370*/  FFMA.FTZ R4, R8, R61, R5 ;  /* 0x0000003d08047223 */ /* 0x000fe20000010005 */
[----:B------:R-:W-:Y:S01]  /*2380*/  FFMA.FTZ R68, R88, R63, R65 ;  /* 0x0000003f58447223 */ /* 0x000fe20000010041 */
[----:B------:R-:W-:Y:S01]  /*2390*/  SHF.L.U32 R100, R100, 0x10, RZ ;  /* 0x0000001064647819 */ /* 0x000fe200000006ff */
[----:B------:R-:W5:Y:S01]  /*23a0*/  LDG.E.128 R60, desc[UR6][R18.64+0x8800] ;  /* 0x00880006123c7981 */ /* 0x000f62000c1e1d00 */
[----:B------:R-:W-:Y:S02]  /*23b0*/  SHF.L.U32 R6, R69, 0x10, RZ ;  /* 0x0000001045067819 */ /* 0x000fe400000006ff */
[----:B------:R-:W-:Y:S01]  /*23c0*/  SHF.L.U32 R99, R99, 0x10, RZ ;  /* 0x0000001063637819 */ /* 0x000fe200000006ff */
[----:B------:R-:W-:Y:S01]  /*23d0*/  IMAD.U32 R5, R70, 0x10000, RZ ;  /* 0x0001000046057824 */ /* 0x000fe200078e00ff */
[----:B------:R-:W-:Y:S01]  /*23e0*/  SHF.L.U32 R8, R74, 0x10, RZ ;  /* 0x000000104a087819 */ /* 0x000fe200000006ff */
[----:B------:R-:W-:-:S02]  /*23f0*/  FFMA.FTZ R4, R7, R100, R4 ;  /* 0x0000006407047223 */ /* 0x000fc40000010004 */
[----:B------:R-:W-:Y:S02]  /*2400*/  FFMA.FTZ R65, R99, R6, R68 ;  /* 0x0000000663417223 */ /* 0x000fe40000010044 */
[----:B------:R-:W-:Y:S02]  /*2410*/  FFMA.FTZ R66, R9, R66, R4 ;  /* 0x0000004209427223 */ /* 0x000fe40000010004 */
[----:B------:R-:W-:Y:S02]  /*2420*/  FFMA.FTZ R67, R8, R5, R65 ;  /* 0x0000000508437223 */ /* 0x000fe40000010041 */
[----:B------:R-:W5:Y:S01]  /*2430*/  LDG.E.128 R4, desc[UR6][R18.64+0xc000] ;  /* 0x00c0000612047981 */ /* 0x000f62000c1e1d00 */
[----:B------:R-:W-:Y:S02]  /*2440*/  PRMT R70, R70, 0x7632, R70 ;  /* 0x0000763246467816 */ /* 0x000fe40000000046 */
[----:B------:R-:W-:Y:S02]  /*2450*/  PRMT R74, R74, 0x7632, R74 ;  /* 0x000076324a4a7816 */ /* 0x000fe4000000004a */
[----:B------:R-:W-:-:S02]  /*2460*/  SHF.L.U32 R65, R70, 0x10, RZ ;  /* 0x0000001046417819 */ /* 0x000fc400000006ff */
[----:B------:R-:W-:Y:S01]  /*2470*/  PRMT R68, R76, 0x7632, R68 ;  /* 0x000076324c447816 */ /* 0x000fe20000000044 */
[----:B------:R-:W-:Y:S01]  /*2480*/  IMAD.U32 R100, R74, 0x10000, RZ ;  /* 0x000100004a647824 */ /* 0x000fe200078e00ff */
[----:B------:R-:W-:-:S03]  /*2490*/  SHF.L.U32 R76, R76, 0x10, RZ ;  /* 0x000000104c4c7819 */ /* 0x000fc600000006ff */
[----:B------:R-:W-:Y:S01]  /*24a0*/  FFMA.FTZ R70, R100, R65, R67 ;  /* 0x0000004164467223 */ /* 0x000fe20000010043 */
[----:B------:R-:W-:Y:S01]  /*24b0*/  SHF.L.U32 R65, R68, 0x10, RZ ;  /* 0x0000001044417819 */ /* 0x000fe200000006ff */
[----:B------:R-:W-:Y:S01]  /*24c0*/  FFMA.FTZ R89, R3, R76, R89 ;  /* 0x0000004c03597223 */ /* 0x000fe20000010059 */
[----:B------:R-:W-:Y:S01]  /*24d0*/  SHF.L.U32 R68, R71, 0x10, RZ ;  /* 0x0000001047447819 */ /* 0x000fe200000006ff */
[----:B------:R-:W-:Y:S01]  /*24e0*/  IMAD.U32 R9, R75, 0x10000, RZ ;  /* 0x000100004b097824 */ /* 0x000fe200078e00ff */
[----:B------:R-:W-:Y:S01]  /*24f0*/  SHF.L.U32 R67, R77, 0x10, RZ ;  /* 0x000000104d437819 */ /* 0x000fe200000006ff */
[----:B------:R-:W-:Y:S02]  /*2500*/  FFMA.FTZ R89, R10, R65, R89 ;  /* 0x000000410a597223 */ /* 0x000fe40000010059 */
[----:B------:R-:W-:Y:S01]  /*2510*/  FFMA.FTZ R65, R9, R68, R70 ;  /* 0x0000004409417223 */ /* 0x000fe20000010046 */
[----:B------:R-:W-:Y:S01]  /*2520*/  SHF.L.U32 R69, R80, 0x10, RZ ;  /* 0x0000001050457819 */ /* 0x000fe200000006ff */
[----:B------:R-:W-:Y:S01]  /*2530*/  FFMA.FTZ R70, R88, R67, R89 ;  /* 0x0000004358467223 */ /* 0x000fe20000010059 */
[----:B------:R-:W-:-:S02]  /*2540*/  PRMT R67, R80, 0x7632, R67 ;  /* 0x0000763250437816 */ /* 0x000fc40000000043 */
[----:B------:R-:W-:Y:S02]  /*2550*/  PRMT R75, R75, 0x7632, R75 ;  /* 0x000076324b4b7816 */ /* 0x000fe4000000004b */
[----:B------:R-:W-:Y:S02]  /*2560*/  PRMT R71, R71, 0x7632, R71 ;  /* 0x0000763247477816 */ /* 0x000fe40000000047 */
[----:B------:R-:W-:Y:S01]  /*2570*/  PRMT R77, R77, 0x7632, R77 ;  /* 0x000076324d4d7816 */ /* 0x000fe2000000004d */
[----:B------:R-:W-:Y:S01]  /*2580*/  FFMA.FTZ R69, R3, R69, R90 ;  /* 0x0000004503457223 */ /* 0x000fe2000001005a */
[----:B------:R-:W-:Y:S02]  /*2590*/  SHF.L.U32 R64, R64, 0x10, RZ ;  /* 0x0000001040407819 */ /* 0x000fe400000006ff */
[----:B------:R-:W-:Y:S01]  /*25a0*/  SHF.L.U32 R73, R67, 0x10, RZ ;  /* 0x0000001043497819 */ /* 0x000fe200000006ff */
[----:B------:R-:W-:Y:S01]  /*25b0*/  IMAD.U32 R71, R71, 0x10000, RZ ;  /* 0x0001000047477824 */ /* 0x000fe200078e00ff */
[----:B------:R-:W-:-:S02]  /*25c0*/  SHF.L.U32 R80, R75, 0x10, RZ ;  /* 0x000000104b507819 */ /* 0x000fc400000006ff */
[----:B------:R-:W-:Y:S01]  /*25d0*/  SHF.L.U32 R68, R77, 0x10, RZ ;  /* 0x000000104d447819 */ /* 0x000fe200000006ff */
[----:B------:R-:W-:Y:S01]  /*25e0*/  FFMA.FTZ R90, R11, R64, R66 ;  /* 0x000000400b5a7223 */ /* 0x000fe20000010042 */
[----:B------:R-:W-:Y:S01]  /*25f0*/  FFMA.FTZ R73, R10, R73, R69 ;  /* 0x000000490a497223 */ /* 0x000fe20000010045 */
[----:B------:R-:W-:Y:S01]  /*2600*/  FFMA.FTZ R11, R80, R71, R65 ;  /* 0x00000047500b7223 */ /* 0x000fe20000010041 */
[----:B------:R-:W-:Y:S01]  /*2610*/  SHF.L.U32 R69, R81, 0x10, RZ ;  /* 0x0000001051457819 */ /* 0x000fe200000006ff */
[----:B------:R-:W-:Y:S01]  /*2620*/  FFMA.FTZ R67, R99, R68, R70 ;  /* 0x0000004463437223 */ /* 0x000fe20000010046 */
[C---:B------:R-:W-:Y:S01]  /*2630*/  PRMT R64, R78.reuse, 0x7632, R64 ;  /* 0x000076324e407816 */ /* 0x040fe20000000040 */
[----:B------:R-:W-:Y:S01]  /*2640*/  IMAD.U32 R65, R78, 0x10000, RZ ;  /* 0x000100004e417824 */ /* 0x000fe200078e00ff */
[----:B------:R-:W-:Y:S01]  /*2650*/  PRMT R81, R81, 0x7632, R81 ;  /* 0x0000763251517816 */ /* 0x000fe20000000051 */
[----:B------:R-:W-:Y:S01]  /*2660*/  FFMA.FTZ R76, R88, R69, R73 ;  /* 0x00000045584c7223 */ /* 0x000fe20000010049 */
[----:B------:R-:W-:Y:S01]  /*2670*/  SHF.L.U32 R69, R64, 0x10, RZ ;  /* 0x0000001040457819 */ /* 0x000fe200000006ff */
[----:B------:R-:W-:-:S02]  /*2680*/  FFMA.FTZ R71, R8, R65, R67 ;  /* 0x0000004108477223 */ /* 0x000fc40000010043 */
[----:B------:R-:W5:Y:S01]  /*2690*/  LDG.E.128 R64, desc[UR6][R18.64+0xf800] ;  /* 0x00f8000612407981 */ /* 0x000f62000c1e1d00 */
[----:B------:R-:W-:Y:S01]  /*26a0*/  IMAD.U32 R74, R81, 0x10000, RZ ;  /* 0x00010000514a7824 */ /* 0x000fe200078e00ff */
        /* <DEDUP_REMOVED lines=8> */
[----:B------:R-:W-:Y:S01]  /*2730*/  FFMA.FTZ R73, R9, R68, R70 ;  /* 0x0000004409497223 */ /* 0x000fe20000010046 */
[----:B------:R-:W-:Y:S01]  /*2740*/  FFMA.FTZ R77, R8, R69, R71 ;  /* 0x00000045084d7223 */ /* 0x000fe20000010047 */
[----:B------:R-:W-:Y:S01]  /*2750*/  PRMT R82, R82, 0x7632, R82 ;  /* 0x0000763252527816 */ /* 0x000fe20000000052 */
[----:B------:R-:W5:Y:S01]  /*2760*/  LDG.E.128 R68, desc[UR6][R18.64+0x13000] ;  /* 0x0130000612447981 */ /* 0x000f62000c1e1d00 */
[C---:B------:R-:W-:Y:S01]  /*2770*/  PRMT R76, R85.reuse, 0x7632, R76 ;  /* 0x00007632554c7816 */ /* 0x040fe2000000004c */
[----:B------:R-:W-:Y:S01]  /*2780*/  FFMA.FTZ R91, R10, R75, R91 ;  /* 0x0000004b0a5b7223 */ /* 0x000fe2000001005b */
[----:B------:R-:W-:Y:S01]  /*2790*/  SHF.L.U32 R85, R85, 0x10, RZ ;  /* 0x0000001055557819 */ /* 0x000fe200000006ff */
[----:B------:R-:W-:Y:S01]  /*27a0*/  IMAD.U32 R75, R82, 0x10000, RZ ;  /* 0x00010000524b7824 */ /* 0x000fe200078e00ff */
[----:B------:R-:W-:Y:S01]  /*27b0*/  PRMT R72, R79, 0x7632, R72 ;  /* 0x000076324f487816 */ /* 0x000fe20000000048 */
[----:B------:R-:W-:-:S02]  /*27c0*/  IMAD.U32 R76, R76, 0x10000, RZ ;  /* 0x000100004c4c7824 */ /* 0x000fc400078e00ff */
        /* <DEDUP_REMOVED lines=11> */
[----:B------:R-:W5:Y:S01]  /*2880*/  LDG.E.128 R72, desc[UR6][R18.64+0x16800] ;  /* 0x0168000612487981 */ /* 0x000f62000c1e1d00 */
[----:B------:R-:W-:-:S02]  /*2890*/  SHF.L.U32 R79, R86, 0x10, RZ ;  /* 0x00000010564f7819 */ /* 0x000fc400000006ff */
[----:B------:R-:W-:Y:S01]  /*28a0*/  PRMT R86, R86, 0x7632, R86 ;  /* 0x0000763256567816 */ /* 0x000fe20000000056 */
[----:B------:R-:W-:Y:S02]  /*28b0*/  IMAD.U32 R89, R76, 0x10000, RZ ;  /* 0x000100004c597824 */ /* 0x000fe400078e00ff */
[----:B------:R-:W-:Y:S01]  /*28c0*/  FFMA.FTZ R91, R3, R20, R92 ;  /* 0x00000014035b7223 */ /* 0x000fe2000001005c */
[----:B------:R-:W-:Y:S01]  /*28d0*/  FFMA.FTZ R82, R80, R83, R77 ;  /* 0x0000005350527223 */ /* 0x000fe2000001004d */
[----:B------:R-:W-:Y:S01]  /*28e0*/  SHF.L.U32 R77, R86, 0x10, RZ ;  /* 0x00000010564d7819 */ /* 0x000fe200000006ff */
[----:B------:R-:W-:Y:S01]  /*28f0*/  FFMA.FTZ R79, R8, R79, R85 ;  /* 0x0000004f084f7223 */ /* 0x000fe20000010055 */
        /* <DEDUP_REMOVED lines=13> */
[----:B--2---:R-:W-:Y:S01]  /*29d0*/  SHF.L.U32 R20, R24, 0x10, RZ ;  /* 0x0000001018147819 */ /* 0x004fe200000006ff */
[----:B------:R-:W-:Y:S01]  /*29e0*/  FFMA.FTZ R83, R80, R83, R21 ;  /* 0x0000005350537223 */ /* 0x000fe20000010015 */
[----:B------:R-:W-:Y:S01]  /*29f0*/  PRMT R24, R24, 0x7632, R24 ;  /* 0x0000763218187816 */ /* 0x000fe20000000018 */
[----:B------:R-:W-:Y:S01]  /*2a00*/  FFMA.FTZ R85, R8, R77, R79 ;  /* 0x0000004d08557223 */ /* 0x000fe2000001004f */
[----:B------:R-:W-:Y:S01]  /*2a10*/  IMAD.U32 R21, R22, 0x10000, RZ ;  /* 0x0001000016157824 */ /* 0x000fe200078e00ff */
[----:B------:R-:W2:Y:S01]  /*2a20*/  LDG.E.128 R76, desc[UR6][R18.64+0x1a000] ;  /* 0x01a00006124c7981 */ /* 0x000ea2000c1e1d00 */
[----:B------:R-:W-:Y:S01]  /*2a30*/  SHF.L.U32 R87, R24, 0x10, RZ ;  /* 0x0000001018577819 */ /* 0x000fe200000006ff */
[----:B------:R-:W-:Y:S01]  /*2a40*/  FFMA.FTZ R89, R3, R20, R94 ;  /* 0x0000001403597223 */ /* 0x000fe2000001005e */
        /* <DEDUP_REMOVED lines=10> */
[C---:B------:R-:W-:Y:S02]  /*2af0*/  PRMT R84, R23.reuse, 0x7632, R84 ;  /* 0x0000763217547816 */ /* 0x040fe40000000054 */
[----:B------:R-:W-:Y:S01]  /*2b00*/  SHF.L.U32 R24, R23, 0x10, RZ ;  /* 0x0000001017187819 */ /* 0x000fe200000006ff */
[----:B------:R-:W-:Y:S01]  /*2b10*/  FFMA.FTZ R95, R10, R85, R95 ;  /* 0x000000550a5f7223 */ /* 0x000fe2000001005f */
[----:B------:R-:W2:Y:S01]  /*2b20*/  LDG.E.128 R20, desc[UR6][R18.64+0x1d800] ;  /* 0x01d8000612147981 */ /* 0x000ea2000c1e1d00 */
[----:B------:R-:W-:Y:S01]  /*2b30*/  PRMT R87, R29, 0x7632, R87 ;  /* 0x000076321d577816 */ /* 0x000fe20000000057 */
[----:B------:R-:W-:Y:S01]  /*2b40*/  FFMA.FTZ R85, R99, R28, R92 ;  /* 0x0000001c63557223 */ /* 0x000fe2000001005c */
[----:B------:R-:W-:Y:S01]  /*2b50*/  SHF.L.U32 R29, R29, 0x10, RZ ;  /* 0x000000101d1d7819 */ /* 0x000fe200000006ff */
[C---:B------:R-:W-:Y:S01]  /*2b60*/  IMAD.U32 R25, R26.reuse, 0x10000, RZ ;  /* 0x000100001a197824 */ /* 0x040fe200078e00ff */
[----:B------:R-:W-:-:S02]  /*2b70*/  PRMT R26, R26, 0x7632, R26 ;  /* 0x000076321a1a7816 */ /* 0x000fc4000000001a */
[----:B------:R-:W-:Y:S01]  /*2b80*/  SHF.L.U32 R28, R87, 0x10, RZ ;  /* 0x00000010571c7819 */ /* 0x000fe200000006ff */
[----:B------:R-:W-:Y:S01]  /*2b90*/  FFMA.FTZ R92, R88, R29, R95 ;  /* 0x0000001d585c7223 */ /* 0x000fe2000001005f */
[----:B------:R-:W-:Y:S01]  /*2ba0*/  FFMA.FTZ R85, R8, R25, R85 ;  /* 0x0000001908557223 */ /* 0x000fe20000010055 */
[----:B------:R-:W-:Y:S02]  /*2bb0*/  SHF.L.U32 R25, R26, 0x10, RZ ;  /* 0x000000101a197819 */ /* 0x000fe400000006ff */
[C---:B------:R-:W-:Y:S01]  /*2bc0*/  SHF.L.U32 R87, R30.reuse, 0x10, RZ ;  /* 0x000000101e577819 */ /* 0x040fe200000006ff */
[----:B------:R-:W-:Y:S01]  /*2bd0*/  FFMA.FTZ R89, R99, R28, R92 ;  /* 0x0000001c63597223 */ /* 0x000fe2000001005c */
[----:B------:R-:W-:Y:S01]  /*2be0*/  PRMT R30, R30, 0x7632, R30 ;  /* 0x000076321e1e7816 */ /* 0x000fe2000000001e */
[----:B------:R-:W-:Y:S01]  /*2bf0*/  FFMA.FTZ R29, R9, R24, R86 ;  /* 0x00000018091d7223 */ /* 0x000fe20000010056 */
[----:B------:R-:W-:Y:S01]  /*2c00*/  FFMA.FTZ R26, R100, R25, R85 ;  /* 0x00000019641a7223 */ /* 0x000fe20000010055 */
[C---:B------:R-:W-:Y:S01]  /*2c10*/  IMAD.U32 R24, R27.reuse, 0x10000, RZ ;  /* 0x000100001b187824 */ /* 0x040fe200078e00ff */
[----:B------:R-:W-:Y:S01]  /*2c20*/  SHF.L.U32 R25, R30, 0x10, RZ ;  /* 0x000000101e197819 */ /* 0x000fe200000006ff */
[----:B------:R-:W-:Y:S01]  /*2c30*/  FFMA.FTZ R87, R8, R87, R89 ;  /* 0x0000005708577223 */ /* 0x000fe20000010059 */
[----:B------:R-:W-:Y:S01]  /*2c40*/  PRMT R28, R27, 0x7632, R28 ;  /* 0x000076321b1c7816 */ /* 0x000fe2000000001c */
[----:B------:R-:W-:Y:S01]  /*2c50*/  FFMA.FTZ R30, R9, R24, R26 ;  /* 0x00000018091e7223 */ /* 0x000fe2000001001a */
[----:B---3--:R-:W-:Y:S01]  /*2c60*/  PRMT R27, R32, 0x7632, R27 ;  /* 0x00007632201b7816 */ /* 0x008fe2000000001b */
[----:B------:R-:W-:Y:S01]  /*2c70*/  FFMA.FTZ R26, R100, R25, R87 ;  /* 0x00000019641a7223 */ /* 0x000fe20000010057 */
[----:B------:R-:W-:-:S02]  /*2c80*/  SHF.L.U32 R24, R31, 0x10, RZ ;  /* 0x000000101f187819 */ /* 0x000fc400000006ff */
[----:B------:R-:W-:Y:S01]  /*2c90*/  SHF.L.U32 R32, R32, 0x10, RZ ;  /* 0x0000001020207819 */ /* 0x000fe200000006ff */
[----:B------:R-:W-:Y:S02]  /*2ca0*/  IMAD.U32 R85, R27, 0x10000, RZ ;  /* 0x000100001b557824 */ /* 0x000fe400078e00ff */
[----:B------:R-:W-:Y:S02]  /*2cb0*/  FFMA.FTZ R92, R9, R24, R26 ;  /* 0x00000018095c7223 */ /* 0x000fe4000001001a */
[----:B------:R-:W3:Y:S01]  /*2cc0*/  LDG.E.128 R24, desc[UR6][R18.64+0x21000] ;  /* 0x0210000612187981 */ /* 0x000ee2000c1e1d00 */
[----:B------:R-:W-:Y:S01]  /*2cd0*/  FFMA.FTZ R93, R3, R32, R93 ;  /* 0x00000020035d7223 */ /* 0x000fe2000001005d */
        /* <DEDUP_REMOVED lines=9> */
[C---:B------:R-:W-:Y:S01]  /*2d70*/  FFMA.FTZ R92, R80.reuse, R31, R92 ;  /* 0x0000001f505c7223 */ /* 0x040fe2000001005c */
[C---:B------:R-:W-:Y:S01]  /*2d80*/  FFMA.FTZ R89, R80.reuse, R89, R29 ;  /* 0x0000005950597223 */ /* 0x040fe2000001001d */
[--C-:B------:R-:W-:Y:S01]  /*2d90*/  FFMA.FTZ R91, R80, R91, R30.reuse ;  /* 0x0000005b505b7223 */ /* 0x100fe2000001001e */
[----:B----4-:R-:W-:Y:S01]  /*2da0*/  PRMT R30, R36, 0x7632, R30 ;  /* 0x00007632241e7816 */ /* 0x010fe2000000001e */
[--C-:B------:R-:W-:Y:S01]  /*2db0*/  FFMA.FTZ R31, R99, R32, R28.reuse ;  /* 0x00000020631f7223 */ /* 0x100fe2000001001c */
[C---:B------:R-:W-:Y:S02]  /*2dc0*/  PRMT R28, R34.reuse, 0x7632, R28 ;  /* 0x00007632221c7816 */ /* 0x040fe4000000001c */
[----:B------:R-:W-:-:S02]  /*2dd0*/  SHF.L.U32 R29, R34, 0x10, RZ ;  /* 0x00000010221d7819 */ /* 0x000fc400000006ff */
[----:B------:R-:W-:Y:S01]  /*2de0*/  SHF.L.U32 R32, R36, 0x10, RZ ;  /* 0x0000001024207819 */ /* 0x000fe200000006ff */
[C---:B------:R-:W-:Y:S01]  /*2df0*/  IMAD.U32 R84, R35.reuse, 0x10000, RZ ;  /* 0x0001000023547824 */ /* 0x040fe200078e00ff */
[----:B------:R-:W-:Y:S01]  /*2e00*/  PRMT R36, R35, 0x7632, R36 ;  /* 0x0000763223247816 */ /* 0x000fe20000000024 */
[----:B------:R-:W-:Y:S01]  /*2e10*/  FFMA.FTZ R35, R8, R29, R31 ;  /* 0x0000001d08237223 */ /* 0x000fe2000001001f */
[----:B------:R-:W-:Y:S01]  /*2e20*/  SHF.L.U32 R85, R30, 0x10, RZ ;  /* 0x000000101e557819 */ /* 0x000fe200000006ff */
[----:B------:R-:W-:Y:S01]  /*2e30*/  FFMA.FTZ R97, R3, R32, R97 ;  /* 0x0000002003617223 */ /* 0x000fe20000010061 */
[----:B------:R-:W-:Y:S02]  /*2e40*/  SHF.L.U32 R33, R28, 0x10, RZ ;  /* 0x000000101c217819 */ /* 0x000fe400000006ff */
[----:B------:R-:W4:Y:S01]  /*2e50*/  LDG.E.128 R28, desc[UR6][R18.64+0x24800] ;  /* 0x02480006121c7981 */ /* 0x000f22000c1e1d00 */
[C---:B------:R-:W-:Y:S01]  /*2e60*/  SHF.L.U32 R87, R37.reuse, 0x10, RZ ;  /* 0x0000001025577819 */ /* 0x040fe200000006ff */
[----:B------:R-:W-:Y:S01]  /*2e70*/  FFMA.FTZ R85, R10, R85, R97 ;  /* 0x000000550a557223 */ /* 0x000fe20000010061 */
[----:B------:R-:W-:Y:S01]  /*2e80*/  FFMA.FTZ R86, R100, R33, R35 ;  /* 0x0000002164567223 */ /* 0x000fe20000010023 */
[----:B------:R-:W-:Y:S01]  /*2e90*/  PRMT R37, R37, 0x7632, R37 ;  /* 0x0000763225257816 */ /* 0x000fe20000000025 */
[----:B------:R-:W4:Y:S01]  /*2ea0*/  LDG.E.128 R32, desc[UR6][R18.64+0x28000] ;  /* 0x0280000612207981 */ /* 0x000f22000c1e1d00 */
[----:B------:R-:W-:Y:S01]  /*2eb0*/  FFMA.FTZ R102, R88, R87, R85 ;  /* 0x0000005758667223 */ /* 0x000fe20000010055 */
[----:B-----5:R-:W-:-:S02]  /*2ec0*/  SHF.L.U32 R87, R40, 0x10, RZ ;  /* 0x0000001028577819 */ /* 0x020fc400000006ff */
[----:B------:R-:W-:Y:S01]  /*2ed0*/  IMAD.U32 R94, R37, 0x10000, RZ ;  /* 0x00010000255e7824 */ /* 0x000fe200078e00ff */
[----:B------:R-:W-:Y:S02]  /*2ee0*/  PRMT R40, R40, 0x7632, R40 ;  /* 0x0000763228287816 */ /* 0x000fe40000000028 */
[C---:B------:R-:W-:Y:S01]  /*2ef0*/  PRMT R37, R38.reuse, 0x7632, R37 ;  /* 0x0000763226257816 */ /* 0x040fe20000000025 */
[----:B------:R-:W-:Y:S01]  /*2f00*/  FFMA.FTZ R93, R99, R94, R102 ;  /* 0x0000005e635d7223 */ /* 0x000fe20000010066 */
[----:B------:R-:W-:Y:S01]  /*2f10*/  SHF.L.U32 R85, R38, 0x10, RZ ;  /* 0x0000001026557819 */ /* 0x000fe200000006ff */
[----:B------:R-:W-:Y:S01]  /*2f20*/  FFMA.FTZ R101, R3, R87, R98 ;  /* 0x0000005703657223 */ /* 0x000fe20000010062 */
[----:B------:R-:W-:Y:S02]  /*2f30*/  SHF.L.U32 R95, R40, 0x10, RZ ;  /* 0x00000010285f7819 */ /* 0x000fe400000006ff */
[C---:B------:R-:W-:Y:S02]  /*2f40*/  SHF.L.U32 R97, R41.reuse, 0x10, RZ ;  /* 0x0000001029617819 */ /* 0x040fe400000006ff */
[----:B------:R-:W-:Y:S01]  /*2f50*/  PRMT R41, R41, 0x7632, R41 ;  /* 0x0000763229297816 */ /* 0x000fe20000000029 */
[----:B------:R-:W-:-:S02]  /*2f60*/  IMAD.U32 R87, R37, 0x10000, RZ ;  /* 0x0001000025577824 */ /* 0x000fc400078e00ff */
[----:B------:R-:W-:Y:S01]  /*2f70*/  FFMA.FTZ R85, R8, R85, R93 ;  /* 0x0000005508557223 */ /* 0x000fe2000001005d */
        /* <DEDUP_REMOVED lines=10> */
[----:B------:R-:W-:Y:S01]  /*3020*/  FFMA.FTZ R105, R3, R41, R96 ;  /* 0x0000002903697223 */ /* 0x000fe20000010060 */
[----:B------:R-:W-:Y:S01]  /*3030*/  FFMA.FTZ R95, R9, R36, R38 ;  /* 0x00000024095f7223 */ /* 0x000fe20000010026 */
[----:B------:R-:W-:Y:S01]  /*3040*/  SHF.L.U32 R41, R39, 0x10, RZ ;  /* 0x0000001027297819 */ /* 0x000fe200000006ff */
[----:B------:R-:W-:Y:S01]  /*3050*/  FFMA.FTZ R101, R99, R40, R84 ;  /* 0x0000002863657223 */ /* 0x000fe20000010054 */
[----:B------:R-:W5:Y:S01]  /*3060*/  LDG.E.128 R36, desc[UR6][R18.64+0x2000] ;  /* 0x0020000612247981 */ /* 0x000f62000c1e1d00 */
[----:B------:R-:W-:-:S03]  /*3070*/  PRMT R44, R44, 0x7632, R44 ;  /* 0x000076322c2c7816 */ /* 0x000fc6000000002c */
[----:B------:R-:W5:Y:S01]  /*3080*/  LDG.E.128 R84, desc[UR6][R16.64+0x2000] ;  /* 0x0020000610547981 */ /* 0x000f62000c1e1d00 */
[C---:B------:R-:W-:Y:S02]  /*3090*/  SHF.L.U32 R97, R42.reuse, 0x10, RZ ;  /* 0x000000102a617819 */ /* 0x040fe400000006ff */
[----:B------:R-:W-:Y:S01]  /*30a0*/  PRMT R42, R42, 0x7632, R42 ;  /* 0x000076322a2a7816 */ /* 0x000fe2000000002a */
[----:B------:R-:W-:Y:S02]  /*30b0*/  IMAD.U32 R103, R44, 0x10000, RZ ;  /* 0x000100002c677824 */ /* 0x000fe400078e00ff */
[----:B------:R-:W-:Y:S01]  /*30c0*/  FFMA.FTZ R94, R80, R41, R95 ;  /* 0x00000029505e7223 */ /* 0x000fe2000001005f */
[C---:B------:R-:W-:Y:S01]  /*30d0*/  PRMT R40, R45.reuse, 0x7632, R40 ;  /* 0x000076322d287816 */ /* 0x040fe20000000028 */
[----:B------:R-:W-:Y:S01]  /*30e0*/  FFMA.FTZ R97, R8, R97, R101 ;  /* 0x0000006108617223 */ /* 0x000fe20000010065 */
[----:B------:R-:W-:Y:S01]  /*30f0*/  SHF.L.U32 R41, R42, 0x10, RZ ;  /* 0x000000102a297819 */ /* 0x000fe200000006ff */
[----:B------:R-:W-:Y:S01]  /*3100*/  FFMA.FTZ R103, R10, R103, R105 ;  /* 0x000000670a677223 */ /* 0x000fe20000010069 */
[----:B------:R-:W-:-:S02]  /*3110*/  SHF.L.U32 R45, R45, 0x10, RZ ;  /* 0x000000102d2d7819 */ /* 0x000fc400000006ff */
[C---:B------:R-:W-:Y:S02]  /*3120*/  PRMT R95, R48.reuse, 0x7632, R95 ;  /* 0x00007632305f7816 */ /* 0x040fe4000000005f */
[----:B------:R-:W-:Y:S01]  /*3130*/  SHF.L.U32 R48, R48, 0x10, RZ ;  /* 0x0000001030307819 */ /* 0x000fe200000006ff */
[----:B------:R-:W-:Y:S02]  /*3140*/  IMAD.U32 R42, R40, 0x10000, RZ ;  /* 0x00010000282a7824 */ /* 0x000fe400078e00ff */
[----:B------:R-:W-:Y:S01]  /*3150*/  FFMA.FTZ R40, R100, R41, R97 ;  /* 0x0000002964287223 */ /* 0x000fe20000010061 */
[----:B------:R-:W-:Y:S01]  /*3160*/  FFMA.FTZ R44, R88, R45, R103 ;  /* 0x0000002d582c7223 */ /* 0x000fe20000010067 */
[----:B------:R-:W-:Y:S01]  /*3170*/  SHF.L.U32 R41, R95, 0x10, RZ ;  /* 0x000000105f297819 */ /* 0x000fe200000006ff */
[----:B------:R-:W-:Y:S01]  /*3180*/  FFMA.FTZ R45, R3, R48, R90 ;  /* 0x00000030032d7223 */ /* 0x000fe2000001005a */
        /* <DEDUP_REMOVED lines=8> */
[----:B------:R-:W-:Y:S01]  /*3210*/  PRMT R3, R43, 0x7632, R3 ;  /* 0x000076322b037816 */ /* 0x000fe20000000003 */
[----:B------:R-:W-:-:S02]  /*3220*/  FFMA.FTZ R45, R9, R10, R40 ;  /* 0x0000000a092d7223 */ /* 0x000fc40000010028 */
[----:B------:R-:W-:Y:S01]  /*3230*/  FFMA.FTZ R97, R8, R41, R95 ;  /* 0x0000002908617223 */ /* 0x000fe2000001005f */
[----:B------:R-:W-:Y:S01]  /*3240*/  FFMA.FTZ R101, R99, R42, R88 ;  /* 0x0000002a63657223 */ /* 0x000fe20000010058 */
[----:B------:R-:W-:Y:S01]  /*3250*/  PRMT R46, R46, 0x7632, R46 ;  /* 0x000076322e2e7816 */ /* 0x000fe2000000002e */
[----:B------:R-:W5:Y:S01]  /*3260*/  LDG.E.128 R40, desc[UR6][R18.64+0x5800] ;  /* 0x0058000612287981 */ /* 0x000f62000c1e1d00 */
[----:B------:R-:W-:Y:S02]  /*3270*/  PRMT R44, R52, 0x7632, R44 ;  /* 0x00007632342c7816 */ /* 0x000fe4000000002c */
[----:B------:R-:W-:Y:S02]  /*3280*/  PRMT R10, R12, 0x7632, R10 ;  /* 0x000076320c0a7816 */ /* 0x000fe4000000000a */
[----:B------:R-:W-:Y:S02]  /*3290*/  SHF.L.U32 R52, R52, 0x10, RZ ;  /* 0x0000001034347819 */ /* 0x000fe400000006ff */
[----:B------:R-:W-:Y:S01]  /*32a0*/  SHF.L.U32 R12, R12, 0x10, RZ ;  /* 0x000000100c0c7819 */ /* 0x000fe200000006ff */
[----:B------:R-:W-:Y:S01]  /*32b0*/  IMAD.U32 R95, R46, 0x10000, RZ ;  /* 0x000100002e5f7824 */ /* 0x000fe200078e00ff */
[----:B------:R-:W-:-:S02]  /*32c0*/  SHF.L.U32 R49, R3, 0x10, RZ ;  /* 0x0000001003317819 */ /* 0x000fc400000006ff */
[----:B------:R-:W-:Y:S01]  /*32d0*/  SHF.L.U32 R99, R50, 0x10, RZ ;  /* 0x0000001032637819 */ /* 0x000fe200000006ff */
[----:B------:R-:W-:Y:S01]  /*32e0*/  FFMA.FTZ R52, R12, R52, R11 ;  /* 0x000000340c347223 */ /* 0x000fe2000001000b */
[----:B------:R-:W-:Y:S02]  /*32f0*/  SHF.L.U32 R46, R44, 0x10, RZ ;  /* 0x000000102c2e7819 */ /* 0x000fe400000006ff */
[----:B------:R-:W-:Y:S01]  /*3300*/  SHF.L.U32 R3, R10, 0x10, RZ ;  /* 0x000000100a037819 */ /* 0x000fe200000006ff */
[----:B------:R-:W-:Y:S01]  /*3310*/  FFMA.FTZ R99, R8, R99, R101 ;  /* 0x0000006308637223 */ /* 0x000fe20000010065 */
[----:B------:R-:W-:Y:S02]  /*3320*/  PRMT R50, R50, 0x7632, R50 ;  /* 0x0000763232327816 */ /* 0x000fe40000000032 */
[----:B------:R-:W-:Y:S01]  /*3330*/  PRMT R48, R13, 0x7632, R48 ;  /* 0x000076320d307816 */ /* 0x000fe20000000030 */
[----:B------:R-:W-:Y:S01]  /*3340*/  FFMA.FTZ R52, R3, R46, R52 ;  /* 0x0000002e03347223 */ /* 0x000fe20000010034 */
[C---:B------:R-:W-:Y:S01]  /*3350*/  PRMT R8, R53.reuse, 0x7632, R8 ;  /* 0x0000763235087816 */ /* 0x040fe20000000008 */
        /* <DEDUP_REMOVED lines=11> */
[----:B------:R-:W-:Y:S02]  /*3410*/  FFMA.FTZ R100, R100, R45, R99 ;  /* 0x0000002d64647223 */ /* 0x000fe40000010063 */
[----:B------:R-:W5:Y:S01]  /*3420*/  LDG.E.128 R44, desc[UR6][R18.64+0x9000] ;  /* 0x00900006122c7981 */ /* 0x000f62000c1e1d00 */
[----:B------:R-:W-:Y:S01]  /*3430*/  FFMA.FTZ R99, R48, R53, R95 ;  /* 0x0000003530637223 */ /* 0x000fe2000001005f */
[----:B------:R-:W-:-:S02]  /*3440*/  PRMT R10, R54, 0x7632, R10 ;  /* 0x00007632360a7816 */ /* 0x000fc4000000000a */
[----:B------:R-:W-:Y:S02]  /*3450*/  SHF.L.U32 R53, R54, 0x10, RZ ;  /* 0x0000001036357819 */ /* 0x000fe400000006ff */
[C---:B------:R-:W-:Y:S01]  /*3460*/  PRMT R50, R14.reuse, 0x7632, R50 ;  /* 0x000076320e327816 */ /* 0x040fe20000000032 */
[----:B------:R-:W-:Y:S01]  /*3470*/  IMAD.U32 R14, R14, 0x10000, RZ ;  /* 0x000100000e0e7824 */ /* 0x000fe200078e00ff */
[----:B------:R-:W-:Y:S02]  /*3480*/  SHF.L.U32 R95, R8, 0x10, RZ ;  /* 0x00000010085f7819 */ /* 0x000fe400000006ff */
[----:B------:R-:W-:Y:S02]  /*3490*/  SHF.L.U32 R8, R51, 0x10, RZ ;  /* 0x0000001033087819 */ /* 0x000fe400000006ff */
[----:B------:R-:W-:Y:S01]  /*34a0*/  SHF.L.U32 R90, R56, 0x10, RZ ;  /* 0x00000010385a7819 */ /* 0x000fe200000006ff */
[----:B------:R-:W-:Y:S01]  /*34b0*/  FFMA.FTZ R99, R14, R53, R99 ;  /* 0x000000350e637223 */ /* 0x000fe20000010063 */
[----:B------:R-:W-:-:S02]  /*34c0*/  SHF.L.U32 R97, R10, 0x10, RZ ;  /* 0x000000100a617819 */ /* 0x000fc400000006ff */
[----:B------:R-:W-:Y:S02]  /*34d0*/  SHF.L.U32 R50, R50, 0x10, RZ ;  /* 0x0000001032327819 */ /* 0x000fe400000006ff */
[----:B------:R-:W-:Y:S01]  /*34e0*/  PRMT R56, R56, 0x7632, R56 ;  /* 0x0000763238387816 */ /* 0x000fe20000000038 */
[----:B------:R-:W-:Y:S01]  /*34f0*/  FFMA.FTZ R95, R80, R95, R11 ;  /* 0x0000005f505f7223 */ /* 0x000fe2000001000b */
[----:B------:R-:W-:Y:S01]  /*3500*/  PRMT R52, R51, 0x7632, R52 ;  /* 0x0000763233347816 */ /* 0x000fe20000000034 */
[----:B------:R-:W-:Y:S01]  /*3510*/  FFMA.FTZ R53, R9, R8, R100 ;  /* 0x0000000809357223 */ /* 0x000fe20000010064 */
[----:B------:R-:W-:Y:S01]  /*3520*/  SHF.L.U32 R56, R56, 0x10, RZ ;  /* 0x0000001038387819 */ /* 0x000fe200000006ff */
[----:B------:R-:W5:Y:S01]  /*3530*/  LDG.E.128 R8, desc[UR6][R18.64+0xc800] ;  /* 0x00c8000612087981 */ /* 0x000f62000c1e1d00 */
[----:B------:R-:W-:Y:S01]  /*3540*/  FFMA.FTZ R88, R50, R97, R99 ;  /* 0x0000006132587223 */ /* 0x000fe20000010063 */
[----:B------:R-:W-:Y:S01]  /*3550*/  FFMA.FTZ R90, R12, R90, R81 ;  /* 0x0000005a0c5a7223 */ /* 0x000fe20000010051 */
[----:B------:R-:W-:Y:S01]  /*3560*/  IMAD.U32 R54, R55, 0x10000, RZ ;  /* 0x0001000037367824 */ /* 0x000fe200078e00ff */
[----:B------:R-:W-:-:S02]  /*3570*/  SHF.L.U32 R51, R15, 0x10, RZ ;  /* 0x000000100f337819 */ /* 0x000fc400000006ff */
[----:B------:R-:W-:Y:S02]  /*3580*/  SHF.L.U32 R97, R52, 0x10, RZ ;  /* 0x0000001034617819 */ /* 0x000fe400000006ff */
[----:B------:R-:W-:Y:S02]  /*3590*/  PRMT R55, R55, 0x7632, R55 ;  /* 0x0000763237377816 */ /* 0x000fe40000000037 */
[----:B------:R-:W-:Y:S01]  /*35a0*/  SHF.L.U32 R52, R57, 0x10, RZ ;  /* 0x0000001039347819 */ /* 0x000fe200000006ff */
[----:B------:R-:W-:Y:S01]  /*35b0*/  FFMA.FTZ R56, R3, R56, R90 ;  /* 0x0000003803387223 */ /* 0x000fe2000001005a */
[----:B------:R-:W-:Y:S01]  /*35c0*/  PRMT R57, R57, 0x7632, R57 ;  /* 0x0000763239397816 */ /* 0x000fe20000000039 */
[----:B------:R-:W-:Y:S01]  /*35d0*/  FFMA.FTZ R54, R51, R54, R88 ;  /* 0x0000003633367223 */ /* 0x000fe20000010058 */
[----:B------:R-:W-:Y:S01]  /*35e0*/  IMAD.U32 R88, R55, 0x10000, RZ ;  /* 0x0001000037587824 */ /* 0x000fe200078e00ff */
[----:B------:R-:W-:Y:S01]  /*35f0*/  PRMT R15, R15, 0x7632, R15 ;  /* 0x000076320f0f7816 */ /* 0x000fe2000000000f */
[--C-:B------:R-:W-:Y:S01]  /*3600*/  FFMA.FTZ R55, R13, R52, R56.reuse ;  /* 0x000000340d377223 */ /* 0x100fe20000010038 */
        /* <DEDUP_REMOVED lines=8> */
[C---:B------:R-:W-:Y:S01]  /*3690*/  IMAD.U32 R90, R59.reuse, 0x10000, RZ ;  /* 0x000100003b5a7824 */ /* 0x040fe200078e00ff */
[----:B------:R-:W-:Y:S01]  /*36a0*/  SHF.L.U32 R56, R56, 0x10, RZ ;  /* 0x0000001038387819 */ /* 0x000fe200000006ff */
[----:B------:R-:W-:Y:S01]  /*36b0*/  FFMA.FTZ R82, R12, R81, R82 ;  /* 0x000000510c527223 */ /* 0x000fe20000010052 */
[----:B------:R-:W-:Y:S01]  /*36c0*/  PRMT R80, R59, 0x7632, R80 ;  /* 0x000076323b507816 */ /* 0x000fe20000000050 */
[----:B------:R-:W-:Y:S01]  /*36d0*/  FFMA.FTZ R88, R15, R88, R54 ;  /* 0x000000580f587223 */ /* 0x000fe20000010036 */
[----:B------:R-:W-:Y:S01]  /*36e0*/  SHF.L.U32 R57, R52, 0x10, RZ ;  /* 0x0000001034397819 */ /* 0x000fe200000006ff */
[----:B------:R-:W-:-:S02]  /*36f0*/  FFMA.FTZ R59, R14, R53, R55 ;  /* 0x000000350e3b7223 */ /* 0x000fc40000010037 */
[----:B------:R-:W5:Y:S01]  /*3700*/  LDG.E.128 R52, desc[UR6][R18.64+0x10000] ;  /* 0x0100000612347981 */ /* 0x000f62000c1e1d00 */
[--C-:B------:R-:W-:Y:S01]  /*3710*/  FFMA.FTZ R56, R3, R56, R82.reuse ;  /* 0x0000003803387223 */ /* 0x100fe20000010052 */
[----:B------:R-:W-:Y:S01]  /*3720*/  FFMA.FTZ R60, R50, R57, R59 ;  /* 0x00000039323c7223 */ /* 0x000fe2000001003b */
[C---:B------:R-:W-:Y:S01]  /*3730*/  PRMT R82, R4.reuse, 0x7632, R82 ;  /* 0x0000763204527816 */ /* 0x040fe20000000052 */
[----:B------:R-:W-:Y:S01]  /*3740*/  IMAD.U32 R4, R4, 0x10000, RZ ;  /* 0x0001000004047824 */ /* 0x000fe200078e00ff */
[C---:B------:R-:W-:Y:S02]  /*3750*/  PRMT R57, R61.reuse, 0x7632, R57 ;  /* 0x000076323d397816 */ /* 0x040fe40000000039 */
[----:B------:R-:W-:Y:S01]  /*3760*/  SHF.L.U32 R58, R61, 0x10, RZ ;  /* 0x000000103d3a7819 */ /* 0x000fe200000006ff */
[----:B------:R-:W-:Y:S01]  /*3770*/  FFMA.FTZ R98, R12, R4, R83 ;  /* 0x000000040c627223 */ /* 0x000fe20000010053 */
[----:B------:R-:W-:Y:S02]  /*3780*/  SHF.L.U32 R82, R82, 0x10, RZ ;  /* 0x0000001052527819 */ /* 0x000fe400000006ff */
[----:B------:R-:W-:Y:S01]  /*3790*/  SHF.L.U32 R61, R57, 0x10, RZ ;  /* 0x00000010393d7819 */ /* 0x000fe200000006ff */
[----:B------:R-:W-:Y:S01]  /*37a0*/  FFMA.FTZ R81, R13, R58, R56 ;  /* 0x0000003a0d517223 */ /* 0x000fe20000010038 */
[C---:B------:R-:W-:Y:S01]  /*37b0*/  PRMT R4, R5.reuse, 0x7632, R4 ;  /* 0x0000763205047816 */ /* 0x040fe20000000004 */
[----:B------:R-:W5:Y:S01]  /*37c0*/  LDG.E.128 R56, desc[UR6][R18.64+0x13800] ;  /* 0x0138000612387981 */ /* 0x000f62000c1e1d00 */
        /* <DEDUP_REMOVED lines=8> */
[----:B------:R-:W-:Y:S02]  /*3850*/  SHF.L.U32 R5, R62, 0x10, RZ ;  /* 0x000000103e057819 */ /* 0x000fe400000006ff */
[----:B------:R-:W-:Y:S01]  /*3860*/  FFMA.FTZ R83, R48, R81, R83 ;  /* 0x0000005130537223 */ /* 0x000fe20000010053 */
[C---:B------:R-:W-:Y:S02]  /*3870*/  PRMT R62, R6.reuse, 0x7632, R62 ;  /* 0x00007632063e7816 */ /* 0x040fe4000000003e */
[----:B------:R-:W-:Y:S01]  /*3880*/  SHF.L.U32 R81, R6, 0x10, RZ ;  /* 0x0000001006517819 */ /* 0x000fe200000006ff */
[----:B------:R-:W-:Y:S01]  /*3890*/  FFMA.FTZ R6, R50, R5, R61 ;  /* 0x0000000532067223 */ /* 0x000fe2000001003d */
[----:B------:R-:W-:Y:S02]  /*38a0*/  SHF.L.U32 R4, R63, 0x10, RZ ;  /* 0x000000103f047819 */ /* 0x000fe400000006ff */
[----:B------:R-:W-:Y:S01]  /*38b0*/  SHF.L.U32 R5, R62, 0x10, RZ ;  /* 0x000000103e057819 */ /* 0x000fe200000006ff */
[----:B------:R-:W-:Y:S01]  /*38c0*/  FFMA.FTZ R81, R14, R81, R83 ;  /* 0x000000510e517223 */ /* 0x000fe20000010053 */
[----:B------:R-:W-:Y:S01]  /*38d0*/  PRMT R62, R7, 0x7632, R62 ;  /* 0x00007632073e7816 */ /* 0x000fe2000000003e */
[----:B------:R-:W-:Y:S01]  /*38e0*/  FFMA.FTZ R61, R51, R4, R6 ;  /* 0x00000004333d7223 */ /* 0x000fe20000010006 */
[----:B------:R-:W-:-:S02]  /*38f0*/  IMAD.U32 R82, R7, 0x10000, RZ ;  /* 0x0001000007527824 */ /* 0x000fc400078e00ff */
[----:B------:R-:W-:Y:S02]  /*3900*/  FFMA.FTZ R96, R50, R5, R81 ;  /* 0x0000000532607223 */ /* 0x000fe40000010051 */
[----:B------:R-:W5:Y:S01]  /*3910*/  LDG.E.128 R4, desc[UR6][R18.64+0x17000] ;  /* 0x0170000612047981 */ /* 0x000f62000c1e1d00 */
[----:B------:R-:W-:Y:S02]  /*3920*/  PRMT R63, R63, 0x7632, R63 ;  /* 0x000076323f3f7816 */ /* 0x000fe4000000003f */
[C---:B------:R-:W-:Y:S02]  /*3930*/  SHF.L.U32 R81, R64.reuse, 0x10, RZ ;  /* 0x0000001040517819 */ /* 0x040fe400000006ff */
        /* <DEDUP_REMOVED lines=8> */
[--C-:B------:R-:W-:Y:S01]  /*39c0*/  FFMA.FTZ R98, R15, R80, R60.reuse ;  /* 0x000000500f627223 */ /* 0x100fe2000001003c */
[----:B------:R-:W-:Y:S01]  /*39d0*/  PRMT R60, R65, 0x7632, R60 ;  /* 0x00007632413c7816 */ /* 0x000fe2000000003c */
[----:B------:R-:W-:Y:S01]  /*39e0*/  FFMA.FTZ R96, R15, R62, R63 ;  /* 0x0000003e0f607223 */ /* 0x000fe2000001003f */
[----:B------:R-:W-:Y:S02]  /*39f0*/  IMAD.U32 R62, R65, 0x10000, RZ ;  /* 0x00010000413e7824 */ /* 0x000fe400078e00ff */
[--C-:B------:R-:W-:Y:S01]  /*3a00*/  FFMA.FTZ R64, R3, R64, R82.reuse ;  /* 0x0000004003407223 */ /* 0x100fe20000010052 */
[C---:B------:R-:W-:Y:S02]  /*3a10*/  PRMT R82, R68.reuse, 0x7632, R82 ;  /* 0x0000763244527816 */ /* 0x040fe40000000052 */
[----:B------:R-:W-:Y:S02]  /*3a20*/  SHF.L.U32 R68, R68, 0x10, RZ ;  /* 0x0000001044447819 */ /* 0x000fe400000006ff */
[----:B------:R-:W-:-:S02]  /*3a30*/  PRMT R81, R66, 0x7632, R81 ;  /* 0x0000763242517816 */ /* 0x000fc40000000051 */
[----:B------:R-:W-:Y:S01]  /*3a40*/  SHF.L.U32 R83, R66, 0x10, RZ ;  /* 0x0000001042537819 */ /* 0x000fe200000006ff */
[----:B------:R-:W-:Y:S01]  /*3a50*/  FFMA.FTZ R90, R15, R90, R61 ;  /* 0x0000005a0f5a7223 */ /* 0x000fe2000001003d */
[C---:B------:R-:W-:Y:S01]  /*3a60*/  PRMT R80, R67.reuse, 0x7632, R80 ;  /* 0x0000763243507816 */ /* 0x040fe20000000050 */
[----:B------:R-:W-:Y:S01]  /*3a70*/  IMAD.U32 R65, R60, 0x10000, RZ ;  /* 0x000100003c417824 */ /* 0x000fe200078e00ff */
[----:B------:R-:W-:Y:S01]  /*3a80*/  SHF.L.U32 R66, R67, 0x10, RZ ;  /* 0x0000001043427819 */ /* 0x000fe200000006ff */
[----:B------:R-:W-:Y:S01]  /*3a90*/  FFMA.FTZ R67, R13, R62, R64 ;  /* 0x0000003e0d437223 */ /* 0x000fe20000010040 */
[----:B------:R-:W-:Y:S01]  /*3aa0*/  SHF.L.U32 R82, R82, 0x10, RZ ;  /* 0x0000001052527819 */ /* 0x000fe200000006ff */
[----:B------:R-:W5:Y:S01]  /*3ab0*/  LDG.E.128 R60, desc[UR6][R18.64+0x1a800] ;  /* 0x01a80006123c7981 */ /* 0x000f62000c1e1d00 */
[----:B------:R-:W-:Y:S01]  /*3ac0*/  FFMA.FTZ R100, R12, R68, R91 ;  /* 0x000000440c647223 */ /* 0x000fe2000001005b */
[----:B------:R-:W-:Y:S01]  /*3ad0*/  FFMA.FTZ R65, R48, R65, R67 ;  /* 0x0000004130417223 */ /* 0x000fe20000010043 */
[----:B------:R-:W-:-:S02]  /*3ae0*/  SHF.L.U32 R68, R69, 0x10, RZ ;  /* 0x0000001045447819 */ /* 0x000fc400000006ff */
        /* <DEDUP_REMOVED lines=16> */
[----:B------:R-:W-:Y:S02]  /*3bf0*/  SHF.L.U32 R69, R70, 0x10, RZ ;  /* 0x0000001046457819 */ /* 0x000fe400000006ff */
[C---:B------:R-:W-:Y:S02]  /*3c00*/  PRMT R72, R73.reuse, 0x7632, R72 ;  /* 0x0000763249487816 */ /* 0x040fe40000000048 */
[----:B------:R-:W-:Y:S01]  /*3c10*/  SHF.L.U32 R92, R73, 0x10, RZ ;  /* 0x00000010495c7819 */ /* 0x000fe200000006ff */
[----:B------:R-:W-:Y:S01]  /*3c20*/  FFMA.FTZ R68, R51, R66, R64 ;  /* 0x0000004233447223 */ /* 0x000fe20000010040 */
[----:B------:R-:W-:Y:S01]  /*3c30*/  FFMA.FTZ R82, R50, R69, R81 ;  /* 0x0000004532527223 */ /* 0x000fe20000010051 */
[----:B------:R-:W5:Y:S01]  /*3c40*/  LDG.E.128 R64, desc[UR6][R18.64+0x1e000] ;  /* 0x01e0000612407981 */ /* 0x000f62000c1e1d00 */
[----:B------:R-:W-:Y:S01]  /*3c50*/  SHF.L.U32 R69, R72, 0x10, RZ ;  /* 0x0000001048457819 */ /* 0x000fe200000006ff */
[----:B------:R-:W-:Y:S01]  /*3c60*/  FFMA.FTZ R73, R13, R92, R100 ;  /* 0x0000005c0d497223 */ /* 0x000fe20000010064 */
[----:B------:R-:W-:Y:S01]  /*3c70*/  SHF.L.U32 R70, R71, 0x10, RZ ;  /* 0x0000001047467819 */ /* 0x000fe200000006ff */
[----:B------:R-:W-:Y:S01]  /*3c80*/  IMAD.U32 R80, R80, 0x10000, RZ ;  /* 0x0001000050507824 */ /* 0x000fe200078e00ff */
[----:B------:R-:W-:Y:S01]  /*3c90*/  SHF.L.U32 R81, R74, 0x10, RZ ;  /* 0x000000104a517819 */ /* 0x000fe200000006ff */
[--C-:B------:R-:W-:Y:S01]  /*3ca0*/  FFMA.FTZ R83, R48, R69, R73.reuse ;  /* 0x0000004530537223 */ /* 0x100fe20000010049 */
[----:B------:R-:W-:-:S02]  /*3cb0*/  PRMT R73, R74, 0x7632, R73 ;  /* 0x000076324a497816 */ /* 0x000fc40000000049 */
[C---:B--2---:R-:W-:Y:S02]  /*3cc0*/  PRMT R74, R76.reuse, 0x7632, R74 ;  /* 0x000076324c4a7816 */ /* 0x044fe4000000004a */
[----:B------:R-:W-:Y:S01]  /*3cd0*/  SHF.L.U32 R76, R76, 0x10, RZ ;  /* 0x000000104c4c7819 */ /* 0x000fe200000006ff */
[----:B------:R-:W-:Y:S01]  /*3ce0*/  FFMA.FTZ R89, R15, R80, R68 ;  /* 0x000000500f597223 */ /* 0x000fe20000010044 */
[----:B------:R-:W-:Y:S01]  /*3cf0*/  PRMT R72, R71, 0x7632, R72 ;  /* 0x0000763247487816 */ /* 0x000fe20000000048 */
[----:B------:R-:W-:Y:S01]  /*3d00*/  FFMA.FTZ R82, R51, R70, R82 ;  /* 0x0000004633527223 */ /* 0x000fe20000010052 */
[----:B------:R-:W-:Y:S01]  /*3d10*/  SHF.L.U32 R73, R73, 0x10, RZ ;  /* 0x0000001049497819 */ /* 0x000fe200000006ff */
[----:B------:R-:W2:Y:S01]  /*3d20*/  LDG.E.128 R68, desc[UR6][R18.64+0x21800] ;  /* 0x0218000612447981 */ /* 0x000ea2000c1e1d00 */
[----:B------:R-:W-:Y:S01]  /*3d30*/  SHF.L.U32 R80, R74, 0x10, RZ ;  /* 0x000000104a507819 */ /* 0x000fe200000006ff */
[----:B------:R-:W-:Y:S01]  /*3d40*/  FFMA.FTZ R81, R14, R81, R83 ;  /* 0x000000510e517223 */ /* 0x000fe20000010053 */
[----:B------:R-:W-:Y:S01]  /*3d50*/  FFMA.FTZ R76, R12, R76, R93 ;  /* 0x0000004c0c4c7223 */ /* 0x000fe2000001005d */
[----:B------:R-:W-:-:S02]  /*3d60*/  IMAD.U32 R72, R72, 0x10000, RZ ;  /* 0x0001000048487824 */ /* 0x000fc400078e00ff */
[----:B------:R-:W-:Y:S01]  /*3d70*/  FFMA.FTZ R74, R50, R73, R81 ;  /* 0x00000049324a7223 */ /* 0x000fe20000010051 */
[----:B------:R-:W-:Y:S01]  /*3d80*/  FFMA.FTZ R76, R3, R80, R76 ;  /* 0x00000050034c7223 */ /* 0x000fe2000001004c */
[----:B------:R-:W-:Y:S01]  /*3d90*/  FFMA.FTZ R91, R15, R72, R82 ;  /* 0x000000480f5b7223 */ /* 0x000fe20000010052 */
[C---:B------:R-:W-:Y:S02]  /*3da0*/  PRMT R80, R20.reuse, 0x7632, R80 ;  /* 0x0000763214507816 */ /* 0x040fe40000000050 */
[----:B------:R-:W-:Y:S02]  /*3db0*/  SHF.L.U32 R81, R20, 0x10, RZ ;  /* 0x0000001014517819 */ /* 0x000fe400000006ff */
[C---:B------:R-:W-:Y:S02]  /*3dc0*/  SHF.L.U32 R72, R77.reuse, 0x10, RZ ;  /* 0x000000104d487819 */ /* 0x040fe400000006ff */
[----:B------:R-:W-:Y:S01]  /*3dd0*/  PRMT R77, R77, 0x7632, R77 ;  /* 0x000076324d4d7816 */ /* 0x000fe2000000004d */
[----:B------:R-:W-:Y:S01]  /*3de0*/  FFMA.FTZ R94, R12, R81, R94 ;  /* 0x000000510c5e7223 */ /* 0x000fe2000001005e */
[----:B------:R-:W-:Y:S01]  /*3df0*/  SHF.L.U32 R80, R80, 0x10, RZ ;  /* 0x0000001050507819 */ /* 0x000fe200000006ff */
[--C-:B------:R-:W-:Y:S01]  /*3e00*/  FFMA.FTZ R73, R13, R72, R76.reuse ;  /* 0x000000480d497223 */ /* 0x100fe2000001004c */
[----:B------:R-:W-:Y:S01]  /*3e10*/  SHF.L.U32 R77, R77, 0x10, RZ ;  /* 0x000000104d4d7819 */ /* 0x000fe200000006ff */
[----:B------:R-:W-:Y:S01]  /*3e20*/  IMAD.U32 R72, R75, 0x10000, RZ ;  /* 0x000100004b487824 */ /* 0x000fe200078e00ff */
[----:B------:R-:W-:Y:S01]  /*3e30*/  PRMT R76, R21, 0x7632, R76 ;  /* 0x00007632154c7816 */ /* 0x000fe2000000004c */
[----:B------:R-:W-:Y:S01]  /*3e40*/  FFMA.FTZ R94, R3, R80, R94 ;  /* 0x00000050035e7223 */ /* 0x000fe2000001005e */
[----:B------:R-:W-:Y:S01]  /*3e50*/  SHF.L.U32 R80, R21, 0x10, RZ ;  /* 0x0000001015507819 */ /* 0x000fe200000006ff */
[----:B------:R-:W-:Y:S01]  /*3e60*/  FFMA.FTZ R77, R48, R77, R73 ;  /* 0x0000004d304d7223 */ /* 0x000fe20000010049 */
[C---:B------:R-:W-:Y:S01]  /*3e70*/  IMAD.U32 R21, R78.reuse, 0x10000, RZ ;  /* 0x000100004e157824 */ /* 0x040fe200078e00ff */
[----:B------:R-:W-:Y:S01]  /*3e80*/  PRMT R20, R75, 0x7632, R20 ;  /* 0x000076324b147816 */ /* 0x000fe20000000014 */
[----:B------:R-:W-:Y:S01]  /*3e90*/  FFMA.FTZ R92, R51, R72, R74 ;  /* 0x00000048335c7223 */ /* 0x000fe2000001004a */
[----:B------:R-:W-:Y:S01]  /*3ea0*/  PRMT R78, R78, 0x7632, R78 ;  /* 0x000076324e4e7816 */ /* 0x000fe2000000004e */
[----:B------:R-:W2:Y:S01]  /*3eb0*/  LDG.E.128 R72, desc[UR6][R18.64+0x25000] ;  /* 0x0250000612487981 */ /* 0x000ea2000c1e1d00 */
        /* <DEDUP_REMOVED lines=8> */
[----:B------:R-:W-:Y:S01]  /*3f40*/  SHF.L.U32 R81, R22, 0x10, RZ ;  /* 0x0000001016517819 */ /* 0x000fe200000006ff */
[----:B------:R-:W-:Y:S01]  /*3f50*/  FFMA.FTZ R80, R50, R21, R77 ;  /* 0x0000001532507223 */ /* 0x000fe2000001004d */
[C---:B------:R-:W-:Y:S01]  /*3f60*/  PRMT R20, R79.reuse, 0x7632, R20 ;  /* 0x000076324f147816 */ /* 0x040fe20000000014 */
[----:B------:R-:W-:Y:S01]  /*3f70*/  IMAD.U32 R21, R76, 0x10000, RZ ;  /* 0x000100004c157824 */ /* 0x000fe200078e00ff */
[----:B------:R-:W-:Y:S02]  /*3f80*/  SHF.L.U32 R22, R79, 0x10, RZ ;  /* 0x000000104f167819 */ /* 0x000fe400000006ff */
[----:B------:R-:W2:Y:S01]  /*3f90*/  LDG.E.128 R76, desc[UR6][R18.64+0x28800] ;  /* 0x02880006124c7981 */ /* 0x000ea2000c1e1d00 */
[----:B---3--:R-:W-:-:S02]  /*3fa0*/  PRMT R82, R24, 0x7632, R82 ;  /* 0x0000763218527816 */ /* 0x008fc40000000052 */
[----:B------:R-:W-:Y:S01]  /*3fb0*/  SHF.L.U32 R24, R24, 0x10, RZ ;  /* 0x0000001018187819 */ /* 0x000fe200000006ff */
[----:B------:R-:W-:Y:S01]  /*3fc0*/  FFMA.FTZ R81, R14, R81, R83 ;  /* 0x000000510e517223 */ /* 0x000fe20000010053 */
[----:B------:R-:W-:Y:S01]  /*3fd0*/  SHF.L.U32 R82, R82, 0x10, RZ ;  /* 0x0000001052527819 */ /* 0x000fe200000006ff */
[----:B------:R-:W-:Y:S02]  /*3fe0*/  FFMA.FTZ R22, R51, R22, R80 ;  /* 0x0000001633167223 */ /* 0x000fe40000010050 */
[----:B------:R-:W-:Y:S01]  /*3ff0*/  FFMA.FTZ R100, R12, R24, R49 ;  /* 0x000000180c647223 */ /* 0x000fe20000010031 */
[----:B------:R-:W-:Y:S01]  /*4000*/  FFMA.FTZ R80, R50, R21, R81 ;  /* 0x0000001532507223 */ /* 0x000fe20000010051 */
[C---:B------:R-:W-:Y:S02]  /*4010*/  PRMT R21, R25.reuse, 0x7632, R21 ;  /* 0x0000763219157816 */ /* 0x040fe40000000015 */
[----:B------:R-:W-:Y:S01]  /*4020*/  SHF.L.U32 R94, R25, 0x10, RZ ;  /* 0x00000010195e7819 */ /* 0x000fe200000006ff */
[----:B------:R-:W-:Y:S01]  /*4030*/  FFMA.FTZ R82, R3, R82, R100 ;  /* 0x0000005203527223 */ /* 0x000fe20000010064 */
[----:B------:R-:W-:-:S02]  /*4040*/  SHF.L.U32 R24, R23, 0x10, RZ ;  /* 0x0000001017187819 */ /* 0x000fc400000006ff */
[----:B------:R-:W-:Y:S01]  /*4050*/  PRMT R23, R23, 0x7632, R23 ;  /* 0x0000763217177816 */ /* 0x000fe20000000017 */
[----:B------:R-:W-:Y:S02]  /*4060*/  IMAD.U32 R21, R21, 0x10000, RZ ;  /* 0x0001000015157824 */ /* 0x000fe400078e00ff */
[----:B------:R-:W-:Y:S01]  /*4070*/  FFMA.FTZ R25, R13, R94, R82 ;  /* 0x0000005e0d197223 */ /* 0x000fe20000010052 */
[----:B------:R-:W-:Y:S01]  /*4080*/  FFMA.FTZ R93, R51, R24, R80 ;  /* 0x00000018335d7223 */ /* 0x000fe20000010050 */
[----:B------:R-:W-:Y:S01]  /*4090*/  SHF.L.U32 R24, R23, 0x10, RZ ;  /* 0x0000001017187819 */ /* 0x000fe200000006ff */
[----:B------:R-:W3:Y:S01]  /*40a0*/  LDG.E.128 R80, desc[UR6][R16.64+0x2800] ;  /* 0x0028000610507981 */ /* 0x000ee2000c1e1d00 */
[----:B------:R-:W-:Y:S01]  /*40b0*/  SHF.L.U32 R23, R26, 0x10, RZ ;  /* 0x000000101a177819 */ /* 0x000fe200000006ff */
[----:B------:R-:W-:Y:S01]  /*40c0*/  FFMA.FTZ R21, R48, R21, R25 ;  /* 0x0000001530157223 */ /* 0x000fe20000010019 */
[----:B------:R-:W-:Y:S02]  /*40d0*/  SHF.L.U32 R20, R20, 0x10, RZ ;  /* 0x0000001014147819 */ /* 0x000fe400000006ff */
[----:B------:R-:W-:Y:S01]  /*40e0*/  PRMT R26, R26, 0x7632, R26 ;  /* 0x000076321a1a7816 */ /* 0x000fe2000000001a */
[----:B------:R-:W-:Y:S01]  /*40f0*/  FFMA.FTZ R99, R14, R23, R21 ;  /* 0x000000170e637223 */ /* 0x000fe20000010015 */
[----:B----4-:R-:W-:Y:S01]  /*4100*/  PRMT R94, R28, 0x7632, R94 ;  /* 0x000076321c5e7816 */ /* 0x010fe2000000005e */
[C---:B------:R-:W-:Y:S01]  /*4110*/  FFMA.FTZ R49, R15.reuse, R20, R22 ;  /* 0x000000140f317223 */ /* 0x040fe20000010016 */
[----:B------:R-:W-:Y:S01]  /*4120*/  SHF.L.U32 R25, R26, 0x10, RZ ;  /* 0x000000101a197819 */ /* 0x000fe200000006ff */
[----:B------:R-:W4:Y:S01]  /*4130*/  LDG.E.128 R20, desc[UR6][R18.64+0x2800] ;  /* 0x0028000612147981 */ /* 0x000f22000c1e1d00 */
[----:B------:R-:W-:Y:S01]  /*4140*/  FFMA.FTZ R93, R15, R24, R93 ;  /* 0x000000180f5d7223 */ /* 0x000fe2000001005d */
        /* <DEDUP_REMOVED lines=21> */
[----:B------:R-:W-:Y:S01]  /*42a0*/  FFMA.FTZ R25, R48, R29, R25 ;  /* 0x0000001d30197223 */ /* 0x000fe20000010019 */
[----:B------:R-:W-:Y:S01]  /*42b0*/  SHF.L.U32 R13, R30, 0x10, RZ ;  /* 0x000000101e0d7819 */ /* 0x000fe200000006ff */
[----:B------:R-:W-:Y:S02]  /*42c0*/  IMAD.U32 R33, R33, 0x10000, RZ ;  /* 0x0001000021217824 */ /* 0x000fe400078e00ff */
[----:B------:R-:W-:Y:S02]  /*42d0*/  FFMA.FTZ R3, R15, R12, R24 ;  /* 0x0000000c0f037223 */ /* 0x000fe40000010018 */
[----:B------:R-:W-:Y:S01]  /*42e0*/  FFMA.FTZ R29, R14, R13, R25 ;  /* 0x0000000d0e1d7223 */ /* 0x000fe20000010019 */
[----:B------:R-:W-:-:S02]  /*42f0*/  FFMA.FTZ R33, R48, R33, R27 ;  /* 0x0000002130217223 */ /* 0x000fc4000001001b */
[----:B------:R-:W4:Y:S01]  /*4300*/  LDG.E.128 R24, desc[UR6][R18.64+0x6000] ;  /* 0x0060000612187981 */ /* 0x000f22000c1e1d00 */
[C---:B-----5:R-:W-:Y:S02]  /*4310*/  PRMT R28, R36.reuse, 0x7632, R28 ;  /* 0x00007632241c7816 */ /* 0x060fe4000000001c */
[----:B------:R-:W-:Y:S02]  /*4320*/  SHF.L.U32 R95, R36, 0x10, RZ ;  /* 0x00000010245f7819 */ /* 0x000fe400000006ff */
[C---:B------:R-:W-:Y:S02]  /*4330*/  PRMT R36, R84.reuse, 0x7632, R36 ;  /* 0x0000763254247816 */ /* 0x040fe40000000024 */
[----:B------:R-:W-:Y:S02]  /*4340*/  SHF.L.U32 R84, R84, 0x10, RZ ;  /* 0x0000001054547819 */ /* 0x000fe400000006ff */
[----:B------:R-:W-:Y:S02]  /*4350*/  PRMT R30, R30, 0x7632, R30 ;  /* 0x000076321e1e7816 */ /* 0x000fe4000000001e */
[C---:B------:R-:W-:Y:S01]  /*4360*/  PRMT R12, R31.reuse, 0x7632, R12 ;  /* 0x000076321f0c7816 */ /* 0x040fe2000000000c */
[----:B------:R-:W-:Y:S01]  /*4370*/  FFMA.FTZ R95, R84, R95, R88 ;  /* 0x0000005f545f7223 */ /* 0x000fe20000010058 */
[----:B------:R-:W-:Y:S01]  /*4380*/  SHF.L.U32 R32, R31, 0x10, RZ ;  /* 0x000000101f207819 */ /* 0x000fe200000006ff */
[----:B------:R-:W-:Y:S01]  /*4390*/  IMAD.U32 R31, R34, 0x10000, RZ ;  /* 0x00010000221f7824 */ /* 0x000fe200078e00ff */
[----:B------:R-:W-:-:S02]  /*43a0*/  SHF.L.U32 R97, R28, 0x10, RZ ;  /* 0x000000101c617819 */ /* 0x000fc400000006ff */
[----:B------:R-:W-:Y:S02]  /*43b0*/  SHF.L.U32 R36, R36, 0x10, RZ ;  /* 0x0000001024247819 */ /* 0x000fe400000006ff */
[----:B------:R-:W-:Y:S02]  /*43c0*/  SHF.L.U32 R13, R30, 0x10, RZ ;  /* 0x000000101e0d7819 */ /* 0x000fe400000006ff */
[----:B------:R-:W-:Y:S01]  /*43d0*/  PRMT R34, R34, 0x7632, R34 ;  /* 0x0000763222227816 */ /* 0x000fe20000000022 */
[----:B------:R-:W-:Y:S01]  /*43e0*/  FFMA.FTZ R33, R14, R31, R33 ;  /* 0x0000001f0e217223 */ /* 0x000fe20000010021 */
[----:B------:R-:W-:Y:S01]  /*43f0*/  FFMA.FTZ R97, R36, R97, R95 ;  /* 0x0000006124617223 */ /* 0x000fe2000001005f */
[----:B------:R-:W-:Y:S01]  /*4400*/  FFMA.FTZ R88, R50, R13, R29 ;  /* 0x0000000d32587223 */ /* 0x000fe2000001001d */
[----:B------:R-:W-:Y:S01]  /*4410*/  SHF.L.U32 R95, R37, 0x10, RZ ;  /* 0x00000010255f7819 */ /* 0x000fe200000006ff */
[----:B------:R-:W-:Y:S01]  /*4420*/  IMAD.U32 R48, R85, 0x10000, RZ ;  /* 0x0001000055307824 */ /* 0x000fe200078e00ff */
[----:B------:R-:W-:Y:S01]  /*4430*/  PRMT R14, R37, 0x7632, R14 ;  /* 0x00007632250e7816 */ /* 0x000fe2000000000e */
[----:B------:R-:W5:Y:S01]  /*4440*/  LDG.E.128 R28, desc[UR6][R18.64+0x9800] ;  /* 0x00980006121c7981 */ /* 0x000f62000c1e1d00 */
[----:B------:R-:W-:-:S02]  /*4450*/  SHF.L.U32 R13, R34, 0x10, RZ ;  /* 0x00000010220d7819 */ /* 0x000fc400000006ff */
[----:B------:R-:W-:Y:S01]  /*4460*/  PRMT R37, R85, 0x7632, R37 ;  /* 0x0000763255257816 */ /* 0x000fe20000000025 */
[----:B------:R-:W-:Y:S01]  /*4470*/  FFMA.FTZ R34, R48, R95, R97 ;  /* 0x0000005f30227223 */ /* 0x000fe20000010061 */
[----:B------:R-:W-:Y:S01]  /*4480*/  SHF.L.U32 R14, R14, 0x10, RZ ;  /* 0x000000100e0e7819 */ /* 0x000fe200000006ff */
[----:B------:R-:W-:Y:S01]  /*4490*/  FFMA.FTZ R33, R50, R13, R33 ;  /* 0x0000000d32217223 */ /* 0x000fe20000010021 */
[----:B------:R-:W-:Y:S02]  /*44a0*/  SHF.L.U32 R37, R37, 0x10, RZ ;  /* 0x0000001025257819 */ /* 0x000fe400000006ff */
[C---:B------:R-:W-:Y:S02]  /*44b0*/  PRMT R13, R38.reuse, 0x7632, R13 ;  /* 0x00007632260d7816 */ /* 0x040fe4000000000d */
[----:B------:R-:W-:Y:S02]  /*44c0*/  SHF.L.U32 R85, R38, 0x10, RZ ;  /* 0x0000001026557819 */ /* 0x000fe400000006ff */
[C---:B------:R-:W-:Y:S01]  /*44d0*/  PRMT R38, R86.reuse, 0x7632, R38 ;  /* 0x0000763256267816 */ /* 0x040fe20000000026 */
[----:B------:R-:W-:Y:S01]  /*44e0*/  FFMA.FTZ R97, R37, R14, R34 ;  /* 0x0000000e25617223 */ /* 0x000fe20000010022 */
[----:B------:R-:W-:Y:S01]  /*44f0*/  SHF.L.U32 R86, R86, 0x10, RZ ;  /* 0x0000001056567819 */ /* 0x000fe200000006ff */
[----:B------:R-:W-:Y:S01]  /*4500*/  IMAD.U32 R14, R35, 0x10000, RZ ;  /* 0x00010000230e7824 */ /* 0x000fe200078e00ff */
[----:B------:R-:W-:-:S02]  /*4510*/  SHF.L.U32 R95, R13, 0x10, RZ ;  /* 0x000000100d5f7819 */ /* 0x000fc400000006ff */
[----:B------:R-:W-:Y:S01]  /*4520*/  SHF.L.U32 R38, R38, 0x10, RZ ;  /* 0x0000001026267819 */ /* 0x000fe200000006ff */
[----:B------:R-:W-:Y:S01]  /*4530*/  FFMA.FTZ R97, R86, R85, R97 ;  /* 0x0000005556617223 */ /* 0x000fe20000010061 */
[----:B------:R-:W-:Y:S01]  /*4540*/  FFMA.FTZ R88, R51, R32, R88 ;  /* 0x0000002033587223 */ /* 0x000fe20000010058 */
[----:B------:R-:W-:Y:S01]  /*4550*/  PRMT R13, R35, 0x7632, R13 ;  /* 0x00007632230d7816 */ /* 0x000fe2000000000d */
[----:B------:R-:W-:Y:S01]  /*4560*/  FFMA.FTZ R85, R51, R14, R33 ;  /* 0x0000000e33557223 */ /* 0x000fe20000010021 */
[----:B------:R-:W-:Y:S01]  /*4570*/  FFMA.FTZ R95, R38, R95, R97 ;  /* 0x0000005f265f7223 */ /* 0x000fe20000010061 */
[C---:B------:R-:W-:Y:S01]  /*4580*/  PRMT R14, R40.reuse, 0x7632, R14 ;  /* 0x00007632280e7816 */ /* 0x040fe2000000000e */
[----:B------:R-:W5:Y:S01]  /*4590*/  LDG.E.128 R32, desc[UR6][R18.64+0xd000] ;  /* 0x00d0000612207981 */ /* 0x000f62000c1e1d00 */
[----:B------:R-:W-:Y:S01]  /*45a0*/  SHF.L.U32 R97, R40, 0x10, RZ ;  /* 0x0000001028617819 */ /* 0x000fe200000006ff */
[----:B------:R-:W-:Y:S01]  /*45b0*/  IMAD.U32 R50, R87, 0x10000, RZ ;  /* 0x0001000057327824 */ /* 0x000fe200078e00ff */
[----:B------:R-:W-:-:S02]  /*45c0*/  SHF.L.U32 R51, R39, 0x10, RZ ;  /* 0x0000001027337819 */ /* 0x000fc400000006ff */
[----:B------:R-:W-:Y:S01]  /*45d0*/  SHF.L.U32 R99, R14, 0x10, RZ ;  /* 0x000000100e637819 */ /* 0x000fe200000006ff */
[----:B------:R-:W-:Y:S01]  /*45e0*/  FFMA.FTZ R97, R84, R97, R98 ;  /* 0x0000006154617223 */ /* 0x000fe20000010062 */
[----:B------:R-:W-:Y:S01]  /*45f0*/  PRMT R39, R87, 0x7632, R39 ;  /* 0x0000763257277816 */ /* 0x000fe20000000027 */
[----:B------:R-:W-:Y:S01]  /*4600*/  FFMA.FTZ R94, R50, R51, R95 ;  /* 0x00000033325e7223 */ /* 0x000fe2000001005f */
[C---:B------:R-:W-:Y:S01]  /*4610*/  PRMT R51, R41.reuse, 0x7632, R51 ;  /* 0x0000763229337816 */ /* 0x040fe20000000033 */
[----:B------:R-:W-:Y:S01]  /*4620*/  FFMA.FTZ R97, R36, R99, R97 ;  /* 0x0000006324617223 */ /* 0x000fe20000010061 */
[----:B------:R-:W-:Y:S02]  /*4630*/  SHF.L.U32 R41, R41, 0x10, RZ ;  /* 0x0000001029297819 */ /* 0x000fe400000006ff */
[----:B------:R-:W-:Y:S02]  /*4640*/  PRMT R40, R39, 0x7632, R40 ;  /* 0x0000763227287816 */ /* 0x000fe40000000028 */
[----:B------:R-:W-:Y:S01]  /*4650*/  SHF.L.U32 R98, R51, 0x10, RZ ;  /* 0x0000001033627819 */ /* 0x000fe200000006ff */
[----:B------:R-:W-:Y:S01]  /*4660*/  FFMA.FTZ R100, R48, R41, R97 ;  /* 0x0000002930647223 */ /* 0x000fe20000010061 */
[----:B------:R-:W-:-:S02]  /*4670*/  SHF.L.U32 R12, R12, 0x10, RZ ;  /* 0x000000100c0c7819 */ /* 0x000fc400000006ff */
[----:B------:R-:W-:Y:S01]  /*4680*/  SHF.L.U32 R14, R13, 0x10, RZ ;  /* 0x000000100d0e7819 */ /* 0x000fe200000006ff */
[----:B------:R-:W-:Y:S01]  /*4690*/  IMAD.U32 R40, R40, 0x10000, RZ ;  /* 0x0001000028287824 */ /* 0x000fe200078e00ff */
[----:B------:R-:W-:Y:S01]  /*46a0*/  SHF.L.U32 R39, R39, 0x10, RZ ;  /* 0x0000001027277819 */ /* 0x000fe200000006ff */
[----:B------:R-:W-:Y:S01]  /*46b0*/  FFMA.FTZ R95, R37, R98, R100 ;  /* 0x00000062255f7223 */ /* 0x000fe20000010064 */
[C---:B------:R-:W-:Y:S01]  /*46c0*/  SHF.L.U32 R41, R42.reuse, 0x10, RZ ;  /* 0x000000102a297819 */ /* 0x040fe200000006ff */
[C---:B------:R-:W-:Y:S01]  /*46d0*/  FFMA.FTZ R51, R15.reuse, R12, R88 ;  /* 0x0000000c0f337223 */ /* 0x040fe20000010058 */
[----:B------:R-:W-:Y:S01]  /*46e0*/  PRMT R42, R42, 0x7632, R42 ;  /* 0x000076322a2a7816 */ /* 0x000fe2000000002a */
[----:B------:R-:W-:Y:S01]  /*46f0*/  FFMA.FTZ R87, R15, R14, R85 ;  /* 0x0000000e0f577223 */ /* 0x000fe20000010055 */
[----:B------:R-:W-:Y:S01]  /*4700*/  FFMA.FTZ R85, R39, R40, R94 ;  /* 0x0000002827557223 */ /* 0x000fe2000001005e */
[----:B------:R-:W5:Y:S01]  /*4710*/  LDG.E.128 R12, desc[UR6][R18.64+0x10800] ;  /* 0x01080006120c7981 */ /* 0x000f62000c1e1d00 */
[----:B------:R-:W-:Y:S01]  /*4720*/  PRMT R40, R44, 0x7632, R40 ;  /* 0x000076322c287816 */ /* 0x000fe20000000028 */
        /* <DEDUP_REMOVED lines=8> */
[C---:B------:R-:W-:Y:S01]  /*47b0*/  PRMT R40, R45.reuse, 0x7632, R40 ;  /* 0x000076322d287816 */ /* 0x040fe20000000028 */
[----:B------:R-:W-:Y:S01]  /*47c0*/  FFMA.FTZ R97, R36, R99, R97 ;  /* 0x0000006324617223 */ /* 0x000fe20000010061 */
[----:B------:R-:W-:Y:S01]  /*47d0*/  SHF.L.U32 R45, R45, 0x10, RZ ;  /* 0x000000102d2d7819 */ /* 0x000fe200000006ff */
[--C-:B------:R-:W-:Y:S01]  /*47e0*/  FFMA.FTZ R94, R50, R43, R41.reuse ;  /* 0x0000002b325e7223 */ /* 0x100fe20000010029 */
[C---:B------:R-:W-:Y:S02]  /*47f0*/  PRMT R41, R8.reuse, 0x7632, R41 ;  /* 0x0000763208297816 */ /* 0x040fe40000000029 */
[----:B------:R-:W-:Y:S01]  /*4800*/  SHF.L.U32 R95, R8, 0x10, RZ ;  /* 0x00000010085f7819 */ /* 0x000fe200000006ff */
[----:B------:R-:W-:-:S02]  /*4810*/  IMAD.U32 R40, R40, 0x10000, RZ ;  /* 0x0001000028287824 */ /* 0x000fc400078e00ff */
[----:B------:R-:W-:Y:S01]  /*4820*/  FFMA.FTZ R8, R48, R45, R97 ;  /* 0x0000002d30087223 */ /* 0x000fe20000010061 */
[----:B------:R-:W-:Y:S02]  /*4830*/  SHF.L.U32 R45, R41, 0x10, RZ ;  /* 0x00000010292d7819 */ /* 0x000fe400000006ff */
[----:B------:R-:W-:Y:S01]  /*4840*/  SHF.L.U32 R41, R46, 0x10, RZ ;  /* 0x000000102e297819 */ /* 0x000fe200000006ff */
[----:B------:R-:W-:Y:S01]  /*4850*/  FFMA.FTZ R97, R84, R95, R96 ;  /* 0x0000005f54617223 */ /* 0x000fe20000010060 */
[----:B------:R-:W-:Y:S01]  /*4860*/  PRMT R46, R46, 0x7632, R46 ;  /* 0x000076322e2e7816 */ /* 0x000fe2000000002e */
[--C-:B------:R-:W-:Y:S01]  /*4870*/  FFMA.FTZ R43, R37, R40, R8.reuse ;  /* 0x00000028252b7223 */ /* 0x100fe20000010008 */
[C---:B------:R-:W-:Y:S01]  /*4880*/  SHF.L.U32 R95, R9.reuse, 0x10, RZ ;  /* 0x00000010095f7819 */ /* 0x040fe200000006ff */
[----:B------:R-:W-:Y:S01]  /*4890*/  FFMA.FTZ R97, R36, R45, R97 ;  /* 0x0000002d24617223 */ /* 0x000fe20000010061 */
[----:B------:R-:W-:Y:S01]  /*48a0*/  PRMT R8, R9, 0x7632, R8 ;  /* 0x0000763209087816 */ /* 0x000fe20000000008 */
[----:B------:R-:W-:Y:S01]  /*48b0*/  FFMA.FTZ R45, R86, R41, R43 ;  /* 0x00000029562d7223 */ /* 0x000fe2000001002b */
[----:B------:R-:W-:Y:S01]  /*48c0*/  SHF.L.U32 R9, R46, 0x10, RZ ;  /* 0x000000102e097819 */ /* 0x000fe200000006ff */
[----:B------:R-:W-:Y:S01]  /*48d0*/  FFMA.FTZ R46, R48, R95, R97 ;  /* 0x0000005f302e7223 */ /* 0x000fe20000010061 */
[----:B------:R-:W5:Y:S01]  /*48e0*/  LDG.E.128 R40, desc[UR6][R18.64+0x14000] ;  /* 0x0140000612287981 */ /* 0x000f62000c1e1d00 */
[----:B------:R-:W-:-:S02]  /*48f0*/  IMAD.U32 R8, R8, 0x10000, RZ ;  /* 0x0001000008087824 */ /* 0x000fc400078e00ff */
        /* <DEDUP_REMOVED lines=15> */
[----:B------:R-:W-:Y:S01]  /*49f0*/  IMAD.U32 R8, R47, 0x10000, RZ ;  /* 0x000100002f087824 */ /* 0x000fe200078e00ff */
[C---:B------:R-:W-:Y:S01]  /*4a00*/  SHF.L.U32 R9, R53.reuse, 0x10, RZ ;  /* 0x0000001035097819 */ /* 0x040fe200000006ff */
[----:B------:R-:W-:Y:S01]  /*4a10*/  FFMA.FTZ R89, R36, R99, R89 ;  /* 0x0000006324597223 */ /* 0x000fe20000010059 */
[----:B------:R-:W-:Y:S02]  /*4a20*/  PRMT R53, R53, 0x7632, R53 ;  /* 0x0000763235357816 */ /* 0x000fe40000000035 */
[----:B------:R-:W-:-:S02]  /*4a30*/  PRMT R52, R56, 0x7632, R52 ;  /* 0x0000763238347816 */ /* 0x000fc40000000034 */
[----:B------:R-:W-:Y:S01]  /*4a40*/  SHF.L.U32 R56, R56, 0x10, RZ ;  /* 0x0000001038387819 */ /* 0x000fe200000006ff */
[C---:B------:R-:W-:Y:S01]  /*4a50*/  FFMA.FTZ R94, R39.reuse, R44, R94 ;  /* 0x0000002c275e7223 */ /* 0x040fe2000001005e */
[----:B------:R-:W-:Y:S01]  /*4a60*/  FFMA.FTZ R95, R39, R8, R88 ;  /* 0x00000008275f7223 */ /* 0x000fe20000010058 */
[----:B------:R-:W5:Y:S01]  /*4a70*/  LDG.E.128 R44, desc[UR6][R18.64+0x17800] ;  /* 0x01780006122c7981 */ /* 0x000f62000c1e1d00 */
[----:B------:R-:W-:Y:S01]  /*4a80*/  FFMA.FTZ R10, R48, R9, R89 ;  /* 0x00000009300a7223 */ /* 0x000fe20000010059 */
[----:B------:R-:W-:Y:S01]  /*4a90*/  SHF.L.U32 R8, R53, 0x10, RZ ;  /* 0x0000001035087819 */ /* 0x000fe200000006ff */
[C---:B------:R-:W-:Y:S01]  /*4aa0*/  IMAD.U32 R9, R11.reuse, 0x10000, RZ ;  /* 0x000100000b097824 */ /* 0x040fe200078e00ff */
[----:B------:R-:W-:Y:S01]  /*4ab0*/  SHF.L.U32 R53, R52, 0x10, RZ ;  /* 0x0000001034357819 */ /* 0x000fe200000006ff */
[----:B------:R-:W-:Y:S01]  /*4ac0*/  FFMA.FTZ R89, R84, R56, R91 ;  /* 0x0000003854597223 */ /* 0x000fe2000001005b */
[----:B------:R-:W-:Y:S01]  /*4ad0*/  PRMT R52, R11, 0x7632, R52 ;  /* 0x000076320b347816 */ /* 0x000fe20000000034 */
[----:B------:R-:W-:-:S02]  /*4ae0*/  FFMA.FTZ R96, R50, R9, R97 ;  /* 0x0000000932607223 */ /* 0x000fc40000010061 */
[----:B------:R-:W-:Y:S01]  /*4af0*/  FFMA.FTZ R97, R36, R53, R89 ;  /* 0x0000003524617223 */ /* 0x000fe20000010059 */
[C---:B------:R-:W-:Y:S02]  /*4b00*/  PRMT R53, R54.reuse, 0x7632, R53 ;  /* 0x0000763236357816 */ /* 0x040fe40000000035 */
[----:B------:R-:W-:Y:S02]  /*4b10*/  SHF.L.U32 R89, R54, 0x10, RZ ;  /* 0x0000001036597819 */ /* 0x000fe400000006ff */
[----:B------:R-:W-:Y:S02]  /*4b20*/  SHF.L.U32 R52, R52, 0x10, RZ ;  /* 0x0000001034347819 */ /* 0x000fe400000006ff */
[C---:B------:R-:W-:Y:S01]  /*4b30*/  PRMT R54, R57.reuse, 0x7632, R54 ;  /* 0x0000763239367816 */ /* 0x040fe20000000036 */
[----:B------:R-:W-:Y:S02]  /*4b40*/  IMAD.U32 R57, R57, 0x10000, RZ ;  /* 0x0001000039397824 */ /* 0x000fe400078e00ff */
[----:B------:R-:W-:Y:S01]  /*4b50*/  FFMA.FTZ R91, R37, R8, R10 ;  /* 0x00000008255b7223 */ /* 0x000fe2000001000a */
[----:B------:R-:W-:Y:S01]  /*4b60*/  FFMA.FTZ R96, R39, R52, R96 ;  /* 0x0000003427607223 */ /* 0x000fe20000010060 */
[----:B------:R-:W-:Y:S01]  /*4b70*/  SHF.L.U32 R54, R54, 0x10, RZ ;  /* 0x0000001036367819 */ /* 0x000fe200000006ff */
[----:B------:R-:W-:Y:S01]  /*4b80*/  FFMA.FTZ R52, R48, R57, R97 ;  /* 0x0000003930347223 */ /* 0x000fe20000010061 */
[----:B------:R-:W-:Y:S01]  /*4b90*/  SHF.L.U32 R53, R53, 0x10, RZ ;  /* 0x0000001035357819 */ /* 0x000fe200000006ff */
[----:B------:R-:W-:Y:S01]  /*4ba0*/  FFMA.FTZ R89, R86, R89, R91 ;  /* 0x0000005956597223 */ /* 0x000fe2000001005b */
[----:B------:R-:W5:Y:S01]  /*4bb0*/  LDG.E.128 R8, desc[UR6][R18.64+0x1b000] ;  /* 0x01b0000612087981 */ /* 0x000f62000c1e1d00 */
[----:B------:R-:W-:Y:S01]  /*4bc0*/  SHF.L.U32 R57, R58, 0x10, RZ ;  /* 0x000000103a397819 */ /* 0x000fe200000006ff */
[----:B------:R-:W-:Y:S01]  /*4bd0*/  FFMA.FTZ R91, R37, R54, R52 ;  /* 0x00000036255b7223 */ /* 0x000fe20000010034 */
[----:B------:R-:W-:Y:S01]  /*4be0*/  IMAD.U32 R97, R4, 0x10000, RZ ;  /* 0x0001000004617824 */ /* 0x000fe200078e00ff */
[C---:B------:R-:W-:Y:S01]  /*4bf0*/  PRMT R4, R55.reuse, 0x7632, R4 ;  /* 0x0000763237047816 */ /* 0x040fe20000000004 */
        /* <DEDUP_REMOVED lines=9> */
[----:B------:R-:W5:Y:S01]  /*4c90*/  LDG.E.128 R52, desc[UR6][R18.64+0x1e800] ;  /* 0x01e8000612347981 */ /* 0x000f62000c1e1d00 */
[----:B------:R-:W-:Y:S01]  /*4ca0*/  SHF.L.U32 R4, R4, 0x10, RZ ;  /* 0x0000001004047819 */ /* 0x000fe200000006ff */
[----:B------:R-:W-:Y:S01]  /*4cb0*/  FFMA.FTZ R89, R36, R89, R97 ;  /* 0x0000005924597223 */ /* 0x000fe20000010061 */
[C---:B------:R-:W-:Y:S02]  /*4cc0*/  PRMT R58, R5.reuse, 0x7632, R58 ;  /* 0x00007632053a7816 */ /* 0x040fe4000000003a */
[----:B------:R-:W-:Y:S01]  /*4cd0*/  SHF.L.U32 R5, R5, 0x10, RZ ;  /* 0x0000001005057819 */ /* 0x000fe200000006ff */
[----:B------:R-:W-:Y:S01]  /*4ce0*/  FFMA.FTZ R92, R39, R4, R56 ;  /* 0x00000004275c7223 */ /* 0x000fe20000010038 */
[----:B------:R-:W-:-:S03]  /*4cf0*/  FFMA.FTZ R57, R38, R57, R91 ;  /* 0x0000003926397223 */ /* 0x000fc6000001005b */
[----:B------:R-:W-:Y:S02]  /*4d00*/  FFMA.FTZ R4, R48, R5, R89 ;  /* 0x0000000530047223 */ /* 0x000fe40000010059 */
[----:B------:R-:W5:Y:S01]  /*4d10*/  LDG.E.128 R88, desc[UR6][R18.64+0x22000] ;  /* 0x0220000612587981 */ /* 0x000f62000c1e1d00 */
[----:B------:R-:W-:Y:S01]  /*4d20*/  IMAD.U32 R58, R58, 0x10000, RZ ;  /* 0x000100003a3a7824 */ /* 0x000fe200078e00ff */
[----:B------:R-:W-:Y:S02]  /*4d30*/  SHF.L.U32 R97, R6, 0x10, RZ ;  /* 0x0000001006617819 */ /* 0x000fe400000006ff */
[C---:B------:R-:W-:Y:S01]  /*4d40*/  SHF.L.U32 R56, R60.reuse, 0x10, RZ ;  /* 0x000000103c387819 */ /* 0x040fe200000006ff */
[----:B------:R-:W-:Y:S01]  /*4d50*/  FFMA.FTZ R99, R37, R58, R4 ;  /* 0x0000003a25637223 */ /* 0x000fe20000010004 */
[C---:B------:R-:W-:Y:S02]  /*4d60*/  SHF.L.U32 R5, R59.reuse, 0x10, RZ ;  /* 0x000000103b057819 */ /* 0x040fe400000006ff */
[----:B------:R-:W-:Y:S01]  /*4d70*/  PRMT R60, R60, 0x7632, R60 ;  /* 0x000076323c3c7816 */ /* 0x000fe2000000003c */
        /* <DEDUP_REMOVED lines=8> */
[C---:B------:R-:W-:Y:S01]  /*4e00*/  PRMT R6, R61.reuse, 0x7632, R6 ;  /* 0x000076323d067816 */ /* 0x040fe20000000006 */
[----:B------:R-:W5:Y:S01]  /*4e10*/  LDG.E.128 R56, desc[UR6][R18.64+0x25800] ;  /* 0x0258000612387981 */ /* 0x000f62000c1e1d00 */
[----:B------:R-:W-:Y:S01]  /*4e20*/  SHF.L.U32 R61, R61, 0x10, RZ ;  /* 0x000000103d3d7819 */ /* 0x000fe200000006ff */
[----:B------:R-:W-:Y:S01]  /*4e30*/  IMAD.U32 R4, R4, 0x10000, RZ ;  /* 0x0001000004047824 */ /* 0x000fe200078e00ff */
[----:B------:R-:W-:Y:S01]  /*4e40*/  SHF.L.U32 R6, R6, 0x10, RZ ;  /* 0x0000001006067819 */ /* 0x000fe200000006ff */
[----:B------:R-:W-:Y:S01]  /*4e50*/  FFMA.FTZ R97, R38, R5, R97 ;  /* 0x0000000526617223 */ /* 0x000fe20000010061 */
[----:B------:R-:W-:Y:S01]  /*4e60*/  SHF.L.U32 R5, R7, 0x10, RZ ;  /* 0x0000001007057819 */ /* 0x000fe200000006ff */
[----:B------:R-:W-:Y:S01]  /*4e70*/  FFMA.FTZ R60, R48, R61, R99 ;  /* 0x0000003d303c7223 */ /* 0x000fe20000010063 */
[----:B------:R-:W-:Y:S01]  /*4e80*/  FFMA.FTZ R49, R39, R4, R98 ;  /* 0x0000000427317223 */ /* 0x000fe20000010062 */
[C---:B------:R-:W-:Y:S01]  /*4e90*/  PRMT R4, R62.reuse, 0x7632, R4 ;  /* 0x000076323e047816 */ /* 0x040fe20000000004 */
        /* <DEDUP_REMOVED lines=13> */
[C---:B------:R-:W-:Y:S01]  /*4f70*/  PRMT R61, R65.reuse, 0x7632, R61 ;  /* 0x00007632413d7816 */ /* 0x040fe2000000003d */
[----:B------:R-:W-:-:S02]  /*4f80*/  IMAD.U32 R65, R65, 0x10000, RZ ;  /* 0x0001000041417824 */ /* 0x000fc400078e00ff */
[----:B------:R-:W-:Y:S01]  /*4f90*/  FFMA.FTZ R93, R36, R97, R93 ;  /* 0x00000061245d7223 */ /* 0x000fe2000001005d */
[----:B------:R-:W-:Y:S02]  /*4fa0*/  SHF.L.U32 R4, R7, 0x10, RZ ;  /* 0x0000001007047819 */ /* 0x000fe400000006ff */
[C---:B--2---:R-:W-:Y:S02]  /*4fb0*/  SHF.L.U32 R7, R68.reuse, 0x10, RZ ;  /* 0x0000001044077819 */ /* 0x044fe400000006ff */
[----:B------:R-:W-:Y:S01]  /*4fc0*/  PRMT R68, R68, 0x7632, R68 ;  /* 0x0000763244447816 */ /* 0x000fe20000000044 */
[----:B------:R-:W-:Y:S01]  /*4fd0*/  FFMA.FTZ R64, R48, R65, R93 ;  /* 0x0000004130407223 */ /* 0x000fe2000001005d */
[----:B------:R-:W-:Y:S02]  /*4fe0*/  PRMT R63, R63, 0x7632, R63 ;  /* 0x000076323f3f7816 */ /* 0x000fe4000000003f */
[----:B------:R-:W-:Y:S01]  /*4ff0*/  SHF.L.U32 R62, R61, 0x10, RZ ;  /* 0x000000103d3e7819 */ /* 0x000fe200000006ff */
[----:B------:R-:W-:Y:S01]  /*5000*/  FFMA.FTZ R103, R84, R7, R3 ;  /* 0x0000000754677223 */ /* 0x000fe20000010003 */
[----:B------:R-:W-:Y:S01]  /*5010*/  SHF.L.U32 R65, R68, 0x10, RZ ;  /* 0x0000001044417819 */ /* 0x000fe200000006ff */
[C---:B------:R-:W-:Y:S01]  /*5020*/  IMAD.U32 R61, R66.reuse, 0x10000, RZ ;  /* 0x00010000423d7824 */ /* 0x040fe200078e00ff */
[----:B------:R-:W-:Y:S01]  /*5030*/  SHF.L.U32 R60, R63, 0x10, RZ ;  /* 0x000000103f3c7819 */ /* 0x000fe200000006ff */
[----:B------:R-:W-:Y:S01]  /*5040*/  FFMA.FTZ R63, R37, R62, R64 ;  /* 0x0000003e253f7223 */ /* 0x000fe20000010040 */
[----:B------:R-:W-:-:S02]  /*5050*/  PRMT R66, R66, 0x7632, R66 ;  /* 0x0000763242427816 */ /* 0x000fc40000000042 */
[----:B------:R-:W-:Y:S01]  /*5060*/  PRMT R64, R69, 0x7632, R64 ;  /* 0x0000763245407816 */ /* 0x000fe20000000040 */
[----:B------:R-:W-:Y:S01]  /*5070*/  FFMA.FTZ R105, R36, R65, R103 ;  /* 0x0000004124697223 */ /* 0x000fe20000010067 */
[C---:B------:R-:W-:Y:S01]  /*5080*/  FFMA.FTZ R97, R39.reuse, R4, R6 ;  /* 0x0000000427617223 */ /* 0x040fe20000010006 */
[----:B------:R-:W-:Y:S01]  /*5090*/  FFMA.FTZ R93, R39, R60, R5 ;  /* 0x0000003c275d7223 */ /* 0x000fe20000010005 */
[----:B------:R-:W-:Y:S01]  /*50a0*/  SHF.L.U32 R103, R69, 0x10, RZ ;  /* 0x0000001045677819 */ /* 0x000fe200000006ff */
[----:B------:R-:W2:Y:S01]  /*50b0*/  LDG.E.128 R4, desc[UR6][R18.64+0x29000] ;  /* 0x0290000612047981 */ /* 0x000ea2000c1e1d00 */
[C---:B------:R-:W-:Y:S01]  /*50c0*/  PRMT R3, R67.reuse, 0x7632, R3 ;  /* 0x0000763243037816 */ /* 0x040fe20000000003 */
[----:B------:R-:W-:Y:S01]  /*50d0*/  FFMA.FTZ R101, R86, R61, R63 ;  /* 0x0000003d56657223 */ /* 0x000fe2000001003f */
[----:B------:R-:W-:Y:S01]  /*50e0*/  SHF.L.U32 R99, R67, 0x10, RZ ;  /* 0x0000001043637819 */ /* 0x000fe200000006ff */
[----:B------:R-:W-:Y:S01]  /*50f0*/  IMAD.U32 R68, R64, 0x10000, RZ ;  /* 0x0001000040447824 */ /* 0x000fe200078e00ff */
[----:B------:R-:W-:Y:S01]  /*5100*/  SHF.L.U32 R69, R66, 0x10, RZ ;  /* 0x0000001042457819 */ /* 0x000fe200000006ff */
[----:B------:R-:W2:Y:S01]  /*5110*/  LDG.E.128 R60, desc[UR6][R18.64+0x3000] ;  /* 0x00300006123c7981 */ /* 0x000ea2000c1e1d00 */
[----:B------:R-:W-:-:S03]  /*5120*/  FFMA.FTZ R100, R48, R103, R105 ;  /* 0x0000006730647223 */ /* 0x000fc60000010069 */
[----:B------:R0:W2:Y:S01]  /*5130*/  LDG.E.128 R64, desc[UR6][R16.64+0x3000] ;  /* 0x0030000610407981 */ /* 0x0000a2000c1e1d00 */
[----:B------:R-:W-:Y:S01]  /*5140*/  FFMA.FTZ R69, R38, R69, R101 ;  /* 0x0000004526457223 */ /* 0x000fe20000010065 */
[C---:B------:R-:W-:Y:S01]  /*5150*/  PRMT R98, R70.reuse, 0x7632, R98 ;  /* 0x0000763246627816 */ /* 0x040fe20000000062 */
[----:B------:R-:W-:Y:S01]  /*5160*/  FFMA.FTZ R105, R37, R68, R100 ;  /* 0x0000004425697223 */ /* 0x000fe20000010064 */
[----:B------:R-:W-:Y:S02]  /*5170*/  SHF.L.U32 R101, R70, 0x10, RZ ;  /* 0x0000001046657819 */ /* 0x000fe400000006ff */
[C---:B------:R-:W-:Y:S02]  /*5180*/  PRMT R68, R72.reuse, 0x7632, R68 ;  /* 0x0000763248447816 */ /* 0x040fe40000000044 */
[----:B------:R-:W-:Y:S01]  /*5190*/  SHF.L.U32 R70, R72, 0x10, RZ ;  /* 0x0000001048467819 */ /* 0x000fe200000006ff */
[----:B------:R-:W-:Y:S01]  /*51a0*/  FFMA.FTZ R72, R50, R99, R69 ;  /* 0x0000006332487223 */ /* 0x000fe20000010045 */
[----:B------:R-:W-:-:S03]  /*51b0*/  SHF.L.U32 R69, R68, 0x10, RZ ;  /* 0x0000001044457819 */ /* 0x000fc600000006ff */
[----:B------:R-:W-:Y:S01]  /*51c0*/  FFMA.FTZ R99, R84, R70, R51 ;  /* 0x0000004654637223 */ /* 0x000fe20000010033 */
[----:B------:R-:W-:Y:S01]  /*51d0*/  SHF.L.U32 R51, R73, 0x10, RZ ;  /* 0x0000001049337819 */ /* 0x000fe200000006ff */
[----:B0-----:R-:W-:Y:S01]  /*51e0*/  IMAD.U32 R17, R71, 0x10000, RZ ;  /* 0x0001000047117824 */ /* 0x001fe200078e00ff */
[----:B------:R-:W-:Y:S01]  /*51f0*/  PRMT R73, R73, 0x7632, R73 ;  /* 0x0000763249497816 */ /* 0x000fe20000000049 */
[----:B------:R-:W-:Y:S01]  /*5200*/  FFMA.FTZ R69, R36, R69, R99 ;  /* 0x0000004524457223 */ /* 0x000fe20000010063 */
        /* <DEDUP_REMOVED lines=21> */
[----:B------:R-:W2:Y:S02]  /*5360*/  LDG.E.128 R68, desc[UR6][R18.64+0x6800] ;  /* 0x0068000612447981 */ /* 0x000ea4000c1e1d00 */
[----:B------:R-:W-:-:S02]  /*5370*/  FFMA.FTZ R73, R37, R36, R48 ;  /* 0x0000002425497223 */ /* 0x000fc40000010030 */
[----:B------:R-:W-:Y:S01]  /*5380*/  FFMA.FTZ R51, R38, R17, R51 ;  /* 0x0000001126337223 */ /* 0x000fe20000010033 */
[C---:B------:R-:W-:Y:S01]  /*5390*/  SHF.L.U32 R17, R75.reuse, 0x10, RZ ;  /* 0x000000104b117819 */ /* 0x040fe200000006ff */
[----:B------:R-:W-:Y:S01]  /*53a0*/  IMAD.U32 R37, R78, 0x10000, RZ ;  /* 0x000100004e257824 */ /* 0x000fe200078e00ff */
[----:B------:R-:W-:Y:S01]  /*53b0*/  PRMT R75, R75, 0x7632, R75 ;  /* 0x000076324b4b7816 */ /* 0x000fe2000000004b */
[----:B---3--:R-:W-:Y:S01]  /*53c0*/  IMAD.U32 R36, R80, 0x10000, RZ ;  /* 0x0001000050247824 */ /* 0x008fe200078e00ff */
[----:B------:R-:W-:Y:S02]  /*53d0*/  SHF.L.U32 R3, R3, 0x10, RZ ;  /* 0x0000001003037819 */ /* 0x000fe400000006ff */
[----:B----4-:R-:W-:Y:S01]  /*53e0*/  SHF.L.U32 R74, R20, 0x10, RZ ;  /* 0x00000010144a7819 */ /* 0x010fe200000006ff */
[----:B------:R-:W-:Y:S01]  /*53f0*/  FFMA.FTZ R51, R50, R17, R51 ;  /* 0x0000001132337223 */ /* 0x000fe20000010033 */
[----:B------:R-:W-:Y:S01]  /*5400*/  FFMA.FTZ R77, R86, R37, R73 ;  /* 0x00000025564d7223 */ /* 0x000fe20000010049 */
[----:B------:R-:W-:-:S02]  /*5410*/  SHF.L.U32 R17, R16, 0x10, RZ ;  /* 0x0000001010117819 */ /* 0x000fc400000006ff */
[----:B------:R-:W-:Y:S02]  /*5420*/  PRMT R20, R20, 0x7632, R20 ;  /* 0x0000763214147816 */ /* 0x000fe40000000014 */
[----:B------:R-:W-:Y:S01]  /*5430*/  PRMT R37, R80, 0x7632, R37 ;  /* 0x0000763250257816 */ /* 0x000fe20000000025 */
[----:B------:R-:W-:Y:S01]  /*5440*/  FFMA.FTZ R16, R39, R3, R72 ;  /* 0x0000000327107223 */ /* 0x000fe20000010048 */
[----:B------:R-:W-:Y:S01]  /*5450*/  SHF.L.U32 R48, R75, 0x10, RZ ;  /* 0x000000104b307819 */ /* 0x000fe200000006ff */
[----:B------:R-:W-:Y:S01]  /*5460*/  FFMA.FTZ R84, R36, R74, R85 ;  /* 0x0000004a24547223 */ /* 0x000fe20000010055 */
[----:B------:R-:W-:Y:S01]  /*5470*/  PRMT R78, R78, 0x7632, R78 ;  /* 0x000076324e4e7816 */ /* 0x000fe2000000004e */
[----:B------:R-:W3:Y:S01]  /*5480*/  LDG.E.128 R72, desc[UR6][R18.64+0xa000] ;  /* 0x00a0000612487981 */ /* 0x000ee2000c1e1d00 */
[----:B------:R-:W-:Y:S01]  /*5490*/  SHF.L.U32 R20, R20, 0x10, RZ ;  /* 0x0000001014147819 */ /* 0x000fe200000006ff */
[----:B------:R-:W-:Y:S01]  /*54a0*/  FFMA.FTZ R3, R39, R17, R98 ;  /* 0x0000001127037223 */ /* 0x000fe20000010062 */
[----:B------:R-:W-:Y:S01]  /*54b0*/  SHF.L.U32 R37, R37, 0x10, RZ ;  /* 0x0000001025257819 */ /* 0x000fe200000006ff */
[----:B------:R-:W-:Y:S01]  /*54c0*/  FFMA.FTZ R17, R39, R48, R51 ;  /* 0x0000003027117223 */ /* 0x000fe20000010033 */
[----:B------:R-:W-:-:S02]  /*54d0*/  SHF.L.U32 R51, R78, 0x10, RZ ;  /* 0x000000104e337819 */ /* 0x000fc400000006ff */
[----:B------:R-:W-:Y:S01]  /*54e0*/  SHF.L.U32 R78, R21, 0x10, RZ ;  /* 0x00000010154e7819 */ /* 0x000fe200000006ff */
        /* <DEDUP_REMOVED lines=8> */
[----:B------:R-:W-:Y:S01]  /*5570*/  IMAD.U32 R38, R82, 0x10000, RZ ;  /* 0x0001000052267824 */ /* 0x000fe200078e00ff */
[----:B------:R-:W-:-:S02]  /*5580*/  SHF.L.U32 R21, R79, 0x10, RZ ;  /* 0x000000104f157819 */ /* 0x000fc400000006ff */
[----:B------:R-:W-:Y:S01]  /*5590*/  SHF.L.U32 R99, R22, 0x10, RZ ;  /* 0x0000001016637819 */ /* 0x000fe200000006ff */
[----:B------:R-:W-:Y:S02]  /*55a0*/  FFMA.FTZ R77, R48, R77, R85 ;  /* 0x0000004d304d7223 */ /* 0x000fe40000010055 */
[----:B------:R-:W4:Y:S01]  /*55b0*/  LDG.E.128 R84, desc[UR6][R18.64+0xd800] ;  /* 0x00d8000612547981 */ /* 0x000f22000c1e1d00 */
[----:B------:R-:W-:Y:S01]  /*55c0*/  FFMA.FTZ R76, R50, R21, R51 ;  /* 0x00000015324c7223 */ /* 0x000fe20000010033 */
[----:B------:R-:W-:Y:S01]  /*55d0*/  FFMA.FTZ R77, R38, R99, R77 ;  /* 0x00000063264d7223 */ /* 0x000fe2000001004d */
[----:B------:R-:W-:Y:S02]  /*55e0*/  PRMT R20, R24, 0x7632, R20 ;  /* 0x0000763218147816 */ /* 0x000fe40000000014 */
[----:B------:R-:W-:Y:S02]  /*55f0*/  PRMT R22, R22, 0x7632, R22 ;  /* 0x0000763216167816 */ /* 0x000fe40000000016 */
[----:B------:R-:W-:-:S02]  /*5600*/  PRMT R50, R82, 0x7632, R50 ;  /* 0x0000763252327816 */ /* 0x000fc40000000032 */
[----:B------:R-:W-:Y:S01]  /*5610*/  SHF.L.U32 R99, R24, 0x10, RZ ;  /* 0x0000001018637819 */ /* 0x000fe200000006ff */
[----:B------:R-:W-:Y:S01]  /*5620*/  IMAD.U32 R20, R20, 0x10000, RZ ;  /* 0x0001000014147824 */ /* 0x000fe200078e00ff */
[----:B------:R-:W-:Y:S02]  /*5630*/  SHF.L.U32 R21, R22, 0x10, RZ ;  /* 0x0000001016157819 */ /* 0x000fe400000006ff */
[----:B------:R-:W-:Y:S01]  /*5640*/  SHF.L.U32 R50, R50, 0x10, RZ ;  /* 0x0000001032327819 */ /* 0x000fe200000006ff */
[----:B------:R-:W-:Y:S01]  /*5650*/  FFMA.FTZ R94, R36, R99, R94 ;  /* 0x00000063245e7223 */ /* 0x000fe2000001005e */
[----:B------:R-:W-:Y:S02]  /*5660*/  SHF.L.U32 R80, R25, 0x10, RZ ;  /* 0x0000001019507819 */ /* 0x000fe400000006ff */
[----:B------:R-:W-:Y:S01]  /*5670*/  SHF.L.U32 R24, R23, 0x10, RZ ;  /* 0x0000001017187819 */ /* 0x000fe200000006ff */
[----:B------:R-:W-:Y:S01]  /*5680*/  FFMA.FTZ R78, R50, R21, R77 ;  /* 0x00000015324e7223 */ /* 0x000fe2000001004d */
[----:B------:R-:W-:Y:S01]  /*5690*/  FFMA.FTZ R94, R37, R20, R94 ;  /* 0x00000014255e7223 */ /* 0x000fe2000001005e */
[----:B------:R-:W-:-:S02]  /*56a0*/  PRMT R25, R23, 0x7632, R25 ;  /* 0x0000763217197816 */ /* 0x000fc40000000019 */
[----:B------:R-:W4:Y:S01]  /*56b0*/  LDG.E.128 R20, desc[UR6][R18.64+0x11000] ;  /* 0x0110000612147981 */ /* 0x000f22000c1e1d00 */
[C---:B------:R-:W-:Y:S02]  /*56c0*/  PRMT R51, R83.reuse, 0x7632, R51 ;  /* 0x0000763253337816 */ /* 0x040fe40000000033 */
[----:B------:R-:W-:Y:S01]  /*56d0*/  SHF.L.U32 R83, R83, 0x10, RZ ;  /* 0x0000001053537819 */ /* 0x000fe200000006ff */
[----:B------:R-:W-:Y:S01]  /*56e0*/  FFMA.FTZ R99, R81, R80, R94 ;  /* 0x0000005051637223 */ /* 0x000fe2000001005e */
[----:B------:R-:W-:Y:S02]  /*56f0*/  PRMT R79, R79, 0x7632, R79 ;  /* 0x000076324f4f7816 */ /* 0x000fe4000000004f */
[----:B------:R-:W-:Y:S01]  /*5700*/  PRMT R77, R25, 0x7632, R77 ;  /* 0x00007632194d7816 */ /* 0x000fe2000000004d */
[----:B------:R-:W-:Y:S01]  /*5710*/  FFMA.FTZ R78, R83, R24, R78 ;  /* 0x00000018534e7223 */ /* 0x000fe2000001004e */
[C---:B-----5:R-:W-:Y:S02]  /*5720*/  PRMT R80, R28.reuse, 0x7632, R80 ;  /* 0x000076321c507816 */ /* 0x060fe40000000050 */
[----:B------:R-:W-:-:S02]  /*5730*/  SHF.L.U32 R82, R28, 0x10, RZ ;  /* 0x000000101c527819 */ /* 0x000fc400000006ff */
[----:B------:R-:W-:Y:S01]  /*5740*/  SHF.L.U32 R24, R79, 0x10, RZ ;  /* 0x000000104f187819 */ /* 0x000fe200000006ff */
[----:B------:R-:W-:Y:S01]  /*5750*/  IMAD.U32 R28, R25, 0x10000, RZ ;  /* 0x00010000191c7824 */ /* 0x000fe200078e00ff */
        /* <DEDUP_REMOVED lines=11> */
[----:B------:R-:W-:Y:S02]  /*5810*/  PRMT R78, R29, 0x7632, R78 ;  /* 0x000076321d4e7816 */ /* 0x000fe4000000004e */
[C---:B------:R-:W-:Y:S01]  /*5820*/  PRMT R76, R27.reuse, 0x7632, R76 ;  /* 0x000076321b4c7816 */ /* 0x040fe2000000004c */
[----:B------:R-:W-:Y:S01]  /*5830*/  FFMA.FTZ R77, R38, R25, R77 ;  /* 0x00000019264d7223 */ /* 0x000fe2000001004d */
[----:B------:R-:W-:Y:S01]  /*5840*/  SHF.L.U32 R28, R27, 0x10, RZ ;  /* 0x000000101b1c7819 */ /* 0x000fe200000006ff */
[----:B------:R-:W-:Y:S01]  /*5850*/  FFMA.FTZ R99, R81, R24, R80 ;  /* 0x0000001851637223 */ /* 0x000fe20000010050 */
[----:B------:R-:W-:Y:S02]  /*5860*/  SHF.L.U32 R29, R26, 0x10, RZ ;  /* 0x000000101a1d7819 */ /* 0x000fe400000006ff */
[----:B------:R-:W-:Y:S01]  /*5870*/  SHF.L.U32 R79, R78, 0x10, RZ ;  /* 0x000000104e4f7819 */ /* 0x000fe200000006ff */
[----:B------:R-:W5:Y:S01]  /*5880*/  LDG.E.128 R24, desc[UR6][R18.64+0x14800] ;  /* 0x0148000612187981 */ /* 0x000f62000c1e1d00 */
[----:B------:R-:W-:-:S02]  /*5890*/  PRMT R78, R32, 0x7632, R78 ;  /* 0x00007632204e7816 */ /* 0x000fc4000000004e */
[----:B------:R-:W-:Y:S02]  /*58a0*/  SHF.L.U32 R101, R32, 0x10, RZ ;  /* 0x0000001020657819 */ /* 0x000fe400000006ff */
[----:B------:R-:W-:Y:S01]  /*58b0*/  SHF.L.U32 R78, R78, 0x10, RZ ;  /* 0x000000104e4e7819 */ /* 0x000fe200000006ff */
[----:B------:R-:W-:Y:S02]  /*58c0*/  FFMA.FTZ R32, R50, R29, R77 ;  /* 0x0000001d32207223 */ /* 0x000fe4000001004d */
[----:B------:R-:W-:Y:S01]  /*58d0*/  FFMA.FTZ R96, R36, R101, R96 ;  /* 0x0000006524607223 */ /* 0x000fe20000010060 */
[----:B------:R-:W-:Y:S02]  /*58e0*/  IMAD.U32 R29, R30, 0x10000, RZ ;  /* 0x000100001e1d7824 */ /* 0x000fe400078e00ff */
[----:B------:R-:W-:Y:S01]  /*58f0*/  FFMA.FTZ R79, R48, R79, R99 ;  /* 0x0000004f304f7223 */ /* 0x000fe20000010063 */
[----:B------:R-:W-:Y:S01]  /*5900*/  PRMT R30, R30, 0x7632, R30 ;  /* 0x000076321e1e7816 */ /* 0x000fe2000000001e */
[----:B------:R-:W-:Y:S01]  /*5910*/  FFMA.FTZ R96, R37, R78, R96 ;  /* 0x0000004e25607223 */ /* 0x000fe20000010060 */
[C---:B------:R-:W-:Y:S01]  /*5920*/  PRMT R77, R33.reuse, 0x7632, R77 ;  /* 0x00007632214d7816 */ /* 0x040fe2000000004d */
        /* <DEDUP_REMOVED lines=10> */
[C---:B------:R-:W-:Y:S02]  /*59d0*/  PRMT R29, R34.reuse, 0x7632, R29 ;  /* 0x00007632221d7816 */ /* 0x040fe4000000001d */
[----:B------:R-:W-:-:S02]  /*59e0*/  SHF.L.U32 R31, R34, 0x10, RZ ;  /* 0x00000010221f7819 */ /* 0x000fc400000006ff */
[C---:B------:R-:W-:Y:S02]  /*59f0*/  PRMT R34, R12.reuse, 0x7632, R34 ;  /* 0x000076320c227816 */ /* 0x040fe40000000022 */
        /* <DEDUP_REMOVED lines=8> */
[----:B------:R-:W-:-:S02]  /*5a80*/  IMAD.U32 R12, R35, 0x10000, RZ ;  /* 0x00010000230c7824 */ /* 0x000fc400078e00ff */
[----:B------:R-:W-:Y:S01]  /*5a90*/  FFMA.FTZ R92, R37, R34, R92 ;  /* 0x00000022255c7223 */ /* 0x000fe2000001005c */
[----:B------:R-:W-:Y:S01]  /*5aa0*/  PRMT R34, R13, 0x7632, R34 ;  /* 0x000076320d227816 */ /* 0x000fe20000000022 */
[----:B------:R-:W-:Y:S02]  /*5ab0*/  FFMA.FTZ R13, R83, R12, R28 ;  /* 0x0000000c530d7223 */ /* 0x000fe4000001001c */
[----:B------:R-:W-:Y:S02]  /*5ac0*/  FFMA.FTZ R99, R81, R30, R92 ;  /* 0x0000001e51637223 */ /* 0x000fe4000001005c */
[----:B------:R-:W5:Y:S01]  /*5ad0*/  LDG.E.128 R28, desc[UR6][R18.64+0x18000] ;  /* 0x01800006121c7981 */ /* 0x000f62000c1e1d00 */
[----:B------:R-:W-:Y:S02]  /*5ae0*/  SHF.L.U32 R79, R34, 0x10, RZ ;  /* 0x00000010224f7819 */ /* 0x000fe400000006ff */
[----:B------:R-:W-:Y:S02]  /*5af0*/  PRMT R35, R35, 0x7632, R35 ;  /* 0x0000763223237816 */ /* 0x000fe40000000023 */
[----:B------:R-:W-:-:S02]  /*5b00*/  SHF.L.U32 R76, R76, 0x10, RZ ;  /* 0x000000104c4c7819 */ /* 0x000fc400000006ff */
[----:B------:R-:W-:Y:S01]  /*5b10*/  SHF.L.U32 R82, R33, 0x10, RZ ;  /* 0x0000001021527819 */ /* 0x000fe200000006ff */
[----:B------:R-:W-:Y:S01]  /*5b20*/  FFMA.FTZ R79, R48, R79, R99 ;  /* 0x0000004f304f7223 */ /* 0x000fe20000010063 */
[C---:B------:R-:W-:Y:S01]  /*5b30*/  SHF.L.U32 R33, R14.reuse, 0x10, RZ ;  /* 0x000000100e217819 */ /* 0x040fe200000006ff */
[----:B------:R-:W-:Y:S02]  /*5b40*/  IMAD.U32 R80, R35, 0x10000, RZ ;  /* 0x0001000023507824 */ /* 0x000fe400078e00ff */
[C---:B------:R-:W-:Y:S01]  /*5b50*/  FFMA.FTZ R92, R51.reuse, R76, R32 ;  /* 0x0000004c335c7223 */ /* 0x040fe20000010020 */
[----:B------:R-:W-:Y:S02]  /*5b60*/  PRMT R14, R14, 0x7632, R14 ;  /* 0x000076320e0e7816 */ /* 0x000fe4000000000e */
[----:B------:R-:W-:Y:S01]  /*5b70*/  PRMT R76, R40, 0x7632, R76 ;  /* 0x00007632284c7816 */ /* 0x000fe2000000004c */
[----:B------:R-:W-:Y:S01]  /*5b80*/  FFMA.FTZ R79, R38, R33, R79 ;  /* 0x00000021264f7223 */ /* 0x000fe2000001004f */
[----:B------:R-:W-:Y:S01]  /*5b90*/  SHF.L.U32 R40, R40, 0x10, RZ ;  /* 0x0000001028287819 */ /* 0x000fe200000006ff */
[----:B------:R-:W5:Y:S01]  /*5ba0*/  LDG.E.128 R32, desc[UR6][R18.64+0x1b800] ;  /* 0x01b8000612207981 */ /* 0x000f62000c1e1d00 */
[----:B------:R-:W-:Y:S01]  /*5bb0*/  FFMA.FTZ R80, R51, R80, R13 ;  /* 0x0000005033507223 */ /* 0x000fe2000001000d */
[----:B------:R-:W-:Y:S01]  /*5bc0*/  SHF.L.U32 R13, R14, 0x10, RZ ;  /* 0x000000100e0d7819 */ /* 0x000fe200000006ff */
        /* <DEDUP_REMOVED lines=24> */
[----:B------:R-:W-:Y:S01]  /*5d50*/  PRMT R76, R45, 0x7632, R76 ;  /* 0x000076322d4c7816 */ /* 0x000fe2000000004c */
[--C-:B------:R-:W-:Y:S01]  /*5d60*/  FFMA.FTZ R94, R37, R40, R44.reuse ;  /* 0x00000028255e7223 */ /* 0x100fe2000001002c */
[----:B------:R-:W-:Y:S01]  /*5d70*/  SHF.L.U32 R78, R45, 0x10, RZ ;  /* 0x000000102d4e7819 */ /* 0x000fe200000006ff */
[----:B------:R-:W-:Y:S01]  /*5d80*/  FFMA.FTZ R42, R50, R41, R77 ;  /* 0x00000029322a7223 */ /* 0x000fe2000001004d */
[C---:B------:R-:W-:Y:S01]  /*5d90*/  PRMT R44, R43.reuse, 0x7632, R44 ;  /* 0x000076322b2c7816 */ /* 0x040fe2000000002c */
[----:B------:R-:W-:Y:S01]  /*5da0*/  IMAD.U32 R41, R76, 0x10000, RZ ;  /* 0x000100004c297824 */ /* 0x000fe200078e00ff */
[----:B------:R-:W-:Y:S01]  /*5db0*/  SHF.L.U32 R40, R43, 0x10, RZ ;  /* 0x000000102b287819 */ /* 0x000fe200000006ff */
[----:B------:R-:W-:Y:S01]  /*5dc0*/  FFMA.FTZ R43, R81, R78, R94 ;  /* 0x0000004e512b7223 */ /* 0x000fe2000001005e */
[C---:B------:R-:W-:Y:S02]  /*5dd0*/  PRMT R78, R8.reuse, 0x7632, R78 ;  /* 0x00007632084e7816 */ /* 0x040fe4000000004e */
[----:B------:R-:W-:Y:S01]  /*5de0*/  SHF.L.U32 R8, R8, 0x10, RZ ;  /* 0x0000001008087819 */ /* 0x000fe200000006ff */
[----:B------:R-:W-:Y:S01]  /*5df0*/  FFMA.FTZ R76, R83, R40, R42 ;  /* 0x00000028534c7223 */ /* 0x000fe2000001002a */
[----:B------:R-:W-:Y:S01]  /*5e00*/  SHF.L.U32 R45, R46, 0x10, RZ ;  /* 0x000000102e2d7819 */ /* 0x000fe200000006ff */
[----:B------:R-:W-:Y:S01]  /*5e10*/  FFMA.FTZ R77, R48, R41, R43 ;  /* 0x00000029304d7223 */ /* 0x000fe2000001002b */
[----:B------:R-:W-:Y:S01]  /*5e20*/  PRMT R46, R46, 0x7632, R46 ;  /* 0x000076322e2e7816 */ /* 0x000fe2000000002e */
[----:B------:R-:W5:Y:S01]  /*5e30*/  LDG.E.128 R40, desc[UR6][R18.64+0x22800] ;  /* 0x0228000612287981 */ /* 0x000f62000c1e1d00 */
[----:B------:R-:W-:Y:S01]  /*5e40*/  SHF.L.U32 R78, R78, 0x10, RZ ;  /* 0x000000104e4e7819 */ /* 0x000fe200000006ff */
[----:B------:R-:W-:Y:S01]  /*5e50*/  FFMA.FTZ R8, R36, R8, R93 ;  /* 0x0000000824087223 */ /* 0x000fe2000001005d */
[----:B------:R-:W-:Y:S01]  /*5e60*/  FFMA.FTZ R77, R38, R45, R77 ;  /* 0x0000002d264d7223 */ /* 0x000fe2000001004d */
[----:B------:R-:W-:-:S02]  /*5e70*/  SHF.L.U32 R45, R46, 0x10, RZ ;  /* 0x000000102e2d7819 */ /* 0x000fc400000006ff */
[----:B------:R-:W-:Y:S01]  /*5e80*/  FFMA.FTZ R94, R37, R78, R8 ;  /* 0x0000004e255e7223 */ /* 0x000fe20000010008 */
[----:B------:R-:W-:Y:S01]  /*5e90*/  SHF.L.U32 R8, R44, 0x10, RZ ;  /* 0x000000102c087819 */ /* 0x000fe200000006ff */
[C---:B------:R-:W-:Y:S01]  /*5ea0*/  IMAD.U32 R46, R9.reuse, 0x10000, RZ ;  /* 0x00010000092e7824 */ /* 0x040fe200078e00ff */
[----:B------:R-:W-:Y:S01]  /*5eb0*/  PRMT R79, R9, 0x7632, R79 ;  /* 0x00007632094f7816 */ /* 0x000fe2000000004f */
[----:B------:R-:W-:Y:S01]  /*5ec0*/  FFMA.FTZ R78, R50, R45, R77 ;  /* 0x0000002d324e7223 */ /* 0x000fe2000001004d */
[C---:B------:R-:W-:Y:S02]  /*5ed0*/  SHF.L.U32 R44, R47.reuse, 0x10, RZ ;  /* 0x000000102f2c7819 */ /* 0x040fe400000006ff */
[----:B------:R-:W-:Y:S01]  /*5ee0*/  PRMT R9, R47, 0x7632, R9 ;  /* 0x000076322f097816 */ /* 0x000fe20000000009 */
[----:B------:R-:W-:Y:S01]  /*5ef0*/  FFMA.FTZ R45, R81, R46, R94 ;  /* 0x0000002e512d7223 */ /* 0x000fe2000001005e */
[----:B------:R-:W-:Y:S01]  /*5f00*/  SHF.L.U32 R79, R79, 0x10, RZ ;  /* 0x000000104f4f7819 */ /* 0x000fe200000006ff */
[----:B------:R-:W-:Y:S01]  /*5f10*/  FFMA.FTZ R44, R83, R44, R78 ;  /* 0x0000002c532c7223 */ /* 0x000fe2000001004e */
[----:B------:R-:W-:Y:S01]  /*5f20*/  SHF.L.U32 R46, R9, 0x10, RZ ;  /* 0x00000010092e7819 */ /* 0x000fe200000006ff */
[C---:B------:R-:W-:Y:S01]  /*5f30*/  FFMA.FTZ R8, R51.reuse, R8, R76 ;  /* 0x0000000833087223 */ /* 0x040fe2000001004c */
[----:B------:R-:W-:Y:S01]  /*5f40*/  SHF.L.U32 R93, R52, 0x10, RZ ;  /* 0x00000010345d7819 */ /* 0x000fe200000006ff */
[----:B------:R-:W-:Y:S01]  /*5f50*/  FFMA.FTZ R79, R48, R79, R45 ;  /* 0x0000004f304f7223 */ /* 0x000fe2000001002d */
[----:B------:R-:W-:Y:S01]  /*5f60*/  IMAD.U32 R77, R10, 0x10000, RZ ;  /* 0x000100000a4d7824 */ /* 0x000fe200078e00ff */
[----:B------:R-:W-:Y:S01]  /*5f70*/  PRMT R52, R52, 0x7632, R52 ;  /* 0x0000763234347816 */ /* 0x000fe20000000034 */
[----:B------:R-:W-:Y:S01]  /*5f80*/  FFMA.FTZ R9, R51, R46, R44 ;  /* 0x0000002e33097223 */ /* 0x000fe2000001002c */
[----:B------:R-:W-:Y:S01]  /*5f90*/  PRMT R76, R88, 0x7632, R76 ;  /* 0x00007632584c7816 */ /* 0x000fe2000000004c */
[----:B------:R-:W5:Y:S01]  /*5fa0*/  LDG.E.128 R44, desc[UR6][R18.64+0x26000] ;  /* 0x02600006122c7981 */ /* 0x000f62000c1e1d00 */
[----:B------:R-:W-:-:S02]  /*5fb0*/  PRMT R10, R10, 0x7632, R10 ;  /* 0x000076320a0a7816 */ /* 0x000fc4000000000a */
[----:B------:R-:W-:Y:S01]  /*5fc0*/  SHF.L.U32 R88, R88, 0x10, RZ ;  /* 0x0000001058587819 */ /* 0x000fe200000006ff */
[----:B------:R-:W-:Y:S01]  /*5fd0*/  FFMA.FTZ R79, R38, R77, R79 ;  /* 0x0000004d264f7223 */ /* 0x000fe2000001004f */
[----:B------:R-:W-:Y:S01]  /*5fe0*/  SHF.L.U32 R52, R52, 0x10, RZ ;  /* 0x0000001034347819 */ /* 0x000fe200000006ff */
[----:B------:R-:W-:Y:S01]  /*5ff0*/  FFMA.FTZ R16, R36, R93, R16 ;  /* 0x0000005d24107223 */ /* 0x000fe20000010010 */
[----:B------:R-:W-:Y:S01]  /*6000*/  SHF.L.U32 R77, R10, 0x10, RZ ;  /* 0x000000100a4d7819 */ /* 0x000fe200000006ff */
[----:B------:R-:W-:Y:S01]  /*6010*/  FFMA.FTZ R88, R36, R88, R3 ;  /* 0x0000005824587223 */ /* 0x000fe20000010003 */
[----:B------:R-:W-:Y:S01]  /*6020*/  SHF.L.U32 R76, R76, 0x10, RZ ;  /* 0x000000104c4c7819 */ /* 0x000fe200000006ff */
[C---:B------:R-:W-:Y:S02]  /*6030*/  FFMA.FTZ R52, R37.reuse, R52, R16 ;  /* 0x0000003425347223 */ /* 0x040fe40000010010 */
[----:B------:R-:W-:Y:S02]  /*6040*/  FFMA.FTZ R16, R50, R77, R79 ;  /* 0x0000004d32107223 */ /* 0x000fe4000001004f */
[----:B------:R-:W-:-:S02]  /*6050*/  FFMA.FTZ R88, R37, R76, R88 ;  /* 0x0000004c25587223 */ /* 0x000fc40000010058 */
[----:B------:R0:W5:Y:S01]  /*6060*/  LDG.E.128 R76, desc[UR6][R18.64+0x29800] ;  /* 0x02980006124c7981 */ /* 0x000162000c1e1d00 */
[C---:B------:R-:W-:Y:S01]  /*6070*/  IMAD.U32 R10, R53.reuse, 0x10000, RZ ;  /* 0x00010000350a7824 */ /* 0x040fe200078e00ff */
[----:B------:R-:W-:Y:S01]  /*6080*/  PRMT R53, R53, 0x7632, R53 ;  /* 0x0000763235357816 */ /* 0x000fe20000000035 */
[----:B------:R-:W-:Y:S02]  /*6090*/  IMAD.U32 R94, R56, 0x10000, RZ ;  /* 0x00010000385e7824 */ /* 0x000fe400078e00ff */
[----:B------:R-:W-:Y:S01]  /*60a0*/  FFMA.FTZ R3, R81, R10, R52 ;  /* 0x0000000a51037223 */ /* 0x000fe20000010034 */
[----:B------:R-:W-:Y:S02]  /*60b0*/  SHF.L.U32 R53, R53, 0x10, RZ ;  /* 0x0000001035357819 */ /* 0x000fe400000006ff */
[C---:B------:R-:W-:Y:S02]  /*60c0*/  SHF.L.U32 R52, R89.reuse, 0x10, RZ ;  /* 0x0000001059347819 */ /* 0x040fe400000006ff */
[----:B------:R-:W-:-:S02]  /*60d0*/  PRMT R89, R89, 0x7632, R89 ;  /* 0x0000763259597816 */ /* 0x000fc40000000059 */
[----:B------:R-:W-:Y:S01]  /*60e0*/  PRMT R56, R56, 0x7632, R56 ;  /* 0x0000763238387816 */ /* 0x000fe20000000038 */
[----:B------:R-:W-:Y:S01]  /*60f0*/  FFMA.FTZ R94, R36, R94, R17 ;  /* 0x0000005e245e7223 */ /* 0x000fe20000010011 */
[----:B------:R-:W-:Y:S01]  /*6100*/  SHF.L.U32 R10, R11, 0x10, RZ ;  /* 0x000000100b0a7819 */ /* 0x000fe200000006ff */
[--C-:B------:R-:W-:Y:S01]  /*6110*/  FFMA.FTZ R53, R48, R53, R3.reuse ;  /* 0x0000003530357223 */ /* 0x100fe20000010003 */
[----:B------:R-:W-:Y:S01]  /*6120*/  SHF.L.U32 R17, R54, 0x10, RZ ;  /* 0x0000001036117819 */ /* 0x000fe200000006ff */
[----:B------:R-:W-:Y:S01]  /*6130*/  FFMA.FTZ R93, R81, R52, R88 ;  /* 0x00000034515d7223 */ /* 0x000fe20000010058 */
[----:B------:R-:W-:Y:S02]  /*6140*/  SHF.L.U32 R89, R89, 0x10, RZ ;  /* 0x0000001059597819 */ /* 0x000fe400000006ff */
[----:B------:R-:W-:Y:S02]  /*6150*/  SHF.L.U32 R56, R56, 0x10, RZ ;  /* 0x0000001038387819 */ /* 0x000fe400000006ff */
[----:B------:R-:W-:Y:S01]  /*6160*/  PRMT R3, R54, 0x7632, R3 ;  /* 0x0000763236037816 */ /* 0x000fe20000000003 */
[--C-:B------:R-:W-:Y:S01]  /*6170*/  FFMA.FTZ R10, R83, R10, R16.reuse ;  /* 0x0000000a530a7223 */ /* 0x100fe20000010010 */
[----:B------:R-:W-:Y:S01]  /*6180*/  FFMA.FTZ R17, R38, R17, R53 ;  /* 0x0000001126117223 */ /* 0x000fe20000010035 */
[----:B0-----:R-:W-:Y:S01]  /*6190*/  PRMT R19, R90, 0x7632, R19 ;  /* 0x000076325a137816 */ /* 0x001fe20000000013 */
[----:B------:R-:W-:Y:S01]  /*61a0*/  FFMA.FTZ R89, R48, R89, R93 ;  /* 0x0000005930597223 */ /* 0x000fe2000001005d */
[----:B------:R-:W-:Y:S01]  /*61b0*/  PRMT R16, R55, 0x7632, R16 ;  /* 0x0000763237107816 */ /* 0x000fe20000000010 */
[----:B------:R-:W-:Y:S01]  /*61c0*/  FFMA.FTZ R94, R37, R56, R94 ;  /* 0x00000038255e7223 */ /* 0x000fe2000001005e */
[----:B------:R-:W-:Y:S01]  /*61d0*/  SHF.L.U32 R18, R55, 0x10, RZ ;  /* 0x0000001037127819 */ /* 0x000fe200000006ff */
[----:B------:R-:W-:Y:S01]  /*61e0*/  IMAD.U32 R53, R90, 0x10000, RZ ;  /* 0x000100005a357824 */ /* 0x000fe200078e00ff */
[----:B------:R-:W-:-:S02]  /*61f0*/  SHF.L.U32 R3, R3, 0x10, RZ ;  /* 0x0000001003037819 */ /* 0x000fc400000006ff */
[C---:B------:R-:W-:Y:S02]  /*6200*/  PRMT R55, R57.reuse, 0x7632, R55 ;  /* 0x0000763239377816 */ /* 0x040fe40000000037 */
[----:B------:R-:W-:Y:S01]  /*6210*/  SHF.L.U32 R56, R57, 0x10, RZ ;  /* 0x0000001039387819 */ /* 0x000fe200000006ff */
[----:B------:R-:W-:Y:S01]  /*6220*/  FFMA.FTZ R54, R38, R53, R89 ;  /* 0x0000003526367223 */ /* 0x000fe20000010059 */
[----:B------:R-:W-:Y:S01]  /*6230*/  SHF.L.U32 R19, R19, 0x10, RZ ;  /* 0x0000001013137819 */ /* 0x000fe200000006ff */
[C---:B------:R-:W-:Y:S01]  /*6240*/  FFMA.FTZ R52, R50.reuse, R3, R17 ;  /* 0x0000000332347223 */ /* 0x040fe20000010011 */
[----:B------:R-:W-:Y:S01]  /*6250*/  SHF.L.U32 R55, R55, 0x10, RZ ;  /* 0x0000001037377819 */ /* 0x000fe200000006ff */
[----:B------:R-:W-:Y:S01]  /*6260*/  FFMA.FTZ R3, R81, R56, R94 ;  /* 0x0000003851037223 */ /* 0x000fe2000001005e */
[----:B------:R-:W-:Y:S01]  /*6270*/  PRMT R11, R11, 0x7632, R11 ;  /* 0x000076320b0b7816 */ /* 0x000fe2000000000b */
[----:B------:R-:W-:Y:S01]  /*6280*/  FFMA.FTZ R19, R50, R19, R54 ;  /* 0x0000001332137223 */ /* 0x000fe20000010036 */
[C---:B------:R-:W-:Y:S01]  /*6290*/  IMAD.U32 R54, R91.reuse, 0x10000, RZ ;  /* 0x000100005b367824 */ /* 0x040fe200078e00ff */
        /* <DEDUP_REMOVED lines=9> */
[----:B------:R-:W-:Y:S01]  /*6330*/  SHF.L.U32 R18, R91, 0x10, RZ ;  /* 0x000000105b127819 */ /* 0x000fe200000006ff */
[----:B------:R-:W-:Y:S01]  /*6340*/  IMAD.U32 R17, R58, 0x10000, RZ ;  /* 0x000100003a117824 */ /* 0x000fe200078e00ff */
[----:B--2---:R-:W-:Y:S01]  /*6350*/  SHF.L.U32 R52, R4, 0x10, RZ ;  /* 0x0000001004347819 */ /* 0x004fe200000006ff */
[C---:B------:R-:W-:Y:S01]  /*6360*/  FFMA.FTZ R10, R51.reuse, R11, R10 ;  /* 0x0000000b330a7223 */ /* 0x040fe2000001000a */
[C---:B------:R-:W-:Y:S01]  /*6370*/  FFMA.FTZ R3, R51.reuse, R16, R3 ;  /* 0x0000001033037223 */ /* 0x040fe20000010003 */
[----:B------:R-:W-:Y:S01]  /*6380*/  FFMA.FTZ R11, R51, R18, R19 ;  /* 0x00000012330b7223 */ /* 0x000fe20000010013 */
[----:B------:R-:W-:Y:S01]  /*6390*/  FFMA.FTZ R16, R50, R17, R55 ;  /* 0x0000001132107223 */ /* 0x000fe20000010037 */
[----:B------:R-:W-:-:S02]  /*63a0*/  PRMT R4, R4, 0x7632, R4 ;  /* 0x0000763204047816 */ /* 0x000fc40000000004 */
[----:B------:R-:W-:Y:S02]  /*63b0*/  PRMT R19, R60, 0x7632, R19 ;  /* 0x000076323c137816 */ /* 0x000fe40000000013 */
[----:B------:R-:W-:Y:S02]  /*63c0*/  PRMT R17, R64, 0x7632, R17 ;  /* 0x0000763240117816 */ /* 0x000fe40000000011 */
[----:B------:R-:W-:Y:S02]  /*63d0*/  SHF.L.U32 R60, R60, 0x10, RZ ;  /* 0x000000103c3c7819 */ /* 0x000fe400000006ff */
[----:B------:R-:W-:Y:S01]  /*63e0*/  SHF.L.U32 R64, R64, 0x10, RZ ;  /* 0x0000001040407819 */ /* 0x000fe200000006ff */
[----:B------:R-:W-:Y:S01]  /*63f0*/  FFMA.FTZ R52, R36, R52, R95 ;  /* 0x0000003424347223 */ /* 0x000fe2000001005f */
[----:B------:R-:W-:Y:S01]  /*6400*/  IMAD.U32 R36, R4, 0x10000, RZ ;  /* 0x0001000004247824 */ /* 0x000fe200078e00ff */
[----:B------:R-:W-:Y:S02]  /*6410*/  SHF.L.U32 R18, R59, 0x10, RZ ;  /* 0x000000103b127819 */ /* 0x000fe400000006ff */
[----:B------:R-:W-:Y:S01]  /*6420*/  SHF.L.U32 R19, R19, 0x10, RZ ;  /* 0x0000001013137819 */ /* 0x000fe200000006ff */
[----:B------:R-:W-:Y:S01]  /*6430*/  FFMA.FTZ R39, R64, R60, R39 ;  /* 0x0000003c40277223 */ /* 0x000fe20000010027 */
[----:B------:R-:W-:Y:S01]  /*6440*/  SHF.L.U32 R4, R17, 0x10, RZ ;  /* 0x0000001011047819 */ /* 0x000fe200000006ff */
[----:B------:R-:W-:Y:S01]  /*6450*/  FFMA.FTZ R18, R83, R18, R16 ;  /* 0x0000001253127223 */ /* 0x000fe20000010010 */
[----:B------:R-:W-:-:S03]  /*6460*/  SHF.L.U32 R16, R65, 0x10, RZ ;  /* 0x0000001041107819 */ /* 0x000fc600000006ff */
[----:B------:R-:W-:Y:S01]  /*6470*/  FFMA.FTZ R39, R4, R19, R39 ;  /* 0x0000001304277223 */ /* 0x000fe20000010027 */
[----:B------:R-:W-:Y:S01]  /*6480*/  SHF.L.U32 R19, R61, 0x10, RZ ;  /* 0x000000103d137819 */ /* 0x000fe200000006ff */
[----:B------:R-:W-:Y:S01]  /*6490*/  FFMA.FTZ R52, R37, R36, R52 ;  /* 0x0000002425347223 */ /* 0x000fe20000010034 */
[C---:B------:R-:W-:Y:S01]  /*64a0*/  PRMT R17, R5.reuse, 0x7632, R17 ;  /* 0x0000763205117816 */ /* 0x040fe20000000011 */
[----:B------:R-:W-:Y:S01]  /*64b0*/  IMAD.U32 R36, R5, 0x10000, RZ ;  /* 0x0001000005247824 */ /* 0x000fe200078e00ff */
[----:B------:R-:W-:Y:S01]  /*64c0*/  PRMT R61, R61, 0x7632, R61 ;  /* 0x000076323d3d7816 */ /* 0x000fe2000000003d */
[----:B------:R-:W-:Y:S01]  /*64d0*/  FFMA.FTZ R56, R16, R19, R39 ;  /* 0x0000001310387223 */ /* 0x000fe20000010027 */
[----:B------:R-:W-:Y:S01]  /*64e0*/  PRMT R65, R65, 0x7632, R65 ;  /* 0x0000763241417816 */ /* 0x000fe20000000041 */
[----:B------:R-:W-:Y:S01]  /*64f0*/  FFMA.FTZ R81, R81, R36, R52 ;  /* 0x0000002451517223 */ /* 0x000fe20000010034 */
[----:B------:R-:W-:Y:S02]  /*6500*/  SHF.L.U32 R19, R17, 0x10, RZ ;  /* 0x0000001011137819 */ /* 0x000fe400000006ff */
[----:B------:R-:W-:-:S02]  /*6510*/  SHF.L.U32 R54, R61, 0x10, RZ ;  /* 0x000000103d367819 */ /* 0x000fc400000006ff */
[----:B------:R-:W-:Y:S01]  /*6520*/  SHF.L.U32 R5, R65, 0x10, RZ ;  /* 0x0000001041057819 */ /* 0x000fe200000006ff */
[----:B------:R-:W-:Y:S01]  /*6530*/  FFMA.FTZ R81, R48, R19, R81 ;  /* 0x0000001330517223 */ /* 0x000fe20000010051 */
[----:B------:R-:W-:Y:S01]  /*6540*/  SHF.L.U32 R36, R62, 0x10, RZ ;  /* 0x000000103e247819 */ /* 0x000fe200000006ff */
[----:B------:R-:W-:Y:S01]  /*6550*/  IMAD.U32 R17, R66, 0x10000, RZ ;  /* 0x0001000042117824 */ /* 0x000fe200078e00ff */
[----:B------:R-:W-:Y:S01]  /*6560*/  PRMT R62, R62, 0x7632, R62 ;  /* 0x000076323e3e7816 */ /* 0x000fe2000000003e */
[----:B------:R-:W-:Y:S01]  /*6570*/  FFMA.FTZ R54, R5, R54, R56 ;  /* 0x0000003605367223 */ /* 0x000fe20000010038 */
[----:B------:R-:W-:Y:S02]  /*6580*/  PRMT R19, R66, 0x7632, R19 ;  /* 0x0000763242137816 */ /* 0x000fe40000000013 */
[----:B------:R-:W-:Y:S01]  /*6590*/  SHF.L.U32 R62, R62, 0x10, RZ ;  /* 0x000000103e3e7819 */ /* 0x000fe200000006ff */
[----:B------:R-:W-:Y:S01]  /*65a0*/  FFMA.FTZ R54, R17, R36, R54 ;  /* 0x0000002411367223 */ /* 0x000fe20000010036 */
[----:B------:R-:W-:-:S02]  /*65b0*/  SHF.L.U32 R19, R19, 0x10, RZ ;  /* 0x0000001013137819 */ /* 0x000fc400000006ff */
[C---:B------:R-:W-:Y:S02]  /*65c0*/  SHF.L.U32 R39, R6.reuse, 0x10, RZ ;  /* 0x0000001006277819 */ /* 0x040fe400000006ff */
[----:B------:R-:W-:Y:S01]  /*65d0*/  PRMT R37, R6, 0x7632, R37 ;  /* 0x0000763206257816 */ /* 0x000fe20000000025 */
[----:B------:R-:W-:Y:S01]  /*65e0*/  FFMA.FTZ R55, R19, R62, R54 ;  /* 0x0000003e13377223 */ /* 0x000fe20000010036 */
[----:B------:R-:W-:Y:S01]  /*65f0*/  SHF.L.U32 R6, R67, 0x10, RZ ;  /* 0x0000001043067819 */ /* 0x000fe200000006ff */
[----:B------:R-:W-:Y:S01]  /*6600*/  IMAD.U32 R53, R63, 0x10000, RZ ;  /* 0x000100003f357824 */ /* 0x000fe200078e00ff */
[C---:B------:R-:W-:Y:S02]  /*6610*/  SHF.L.U32 R57, R68.reuse, 0x10, RZ ;  /* 0x0000001044397819 */ /* 0x040fe400000006ff */
[----:B------:R-:W-:Y:S01]  /*6620*/  PRMT R68, R68, 0x7632, R68 ;  /* 0x0000763244447816 */ /* 0x000fe20000000044 */
[----:B------:R-:W-:Y:S01]  /*6630*/  FFMA.FTZ R52, R6, R53, R55 ;  /* 0x0000003506347223 */ /* 0x000fe20000010037 */
[----:B------:R-:W-:-:S02]  /*6640*/  PRMT R36, R7, 0x7632, R36 ;  /* 0x0000763207247816 */ /* 0x000fc40000000024 */
[----:B------:R-:W-:Y:S02]  /*6650*/  SHF.L.U32 R48, R7, 0x10, RZ ;  /* 0x0000001007307819 */ /* 0x000fe400000006ff */
        /* <DEDUP_REMOVED lines=9> */
[C---:B------:R-:W-:Y:S01]  /*66f0*/  SHF.L.U32 R55, R69.reuse, 0x10, RZ ;  /* 0x0000001045377819 */ /* 0x040fe200000006ff */
[----:B------:R-:W-:Y:S01]  /*6700*/  FFMA.FTZ R50, R50, R37, R39 ;  /* 0x0000002532327223 */ /* 0x000fe20000010027 */
[----:B------:R-:W-:Y:S01]  /*6710*/  PRMT R69, R69, 0x7632, R69 ;  /* 0x0000763245457816 */ /* 0x000fe20000000045 */
[----:B------:R-:W-:-:S02]  /*6720*/  FFMA.FTZ R37, R7, R38, R52 ;  /* 0x0000002607257223 */ /* 0x000fc40000010034 */
[----:B------:R-:W-:Y:S01]  /*6730*/  FFMA.FTZ R52, R16, R55, R53 ;  /* 0x0000003710347223 */ /* 0x000fe20000010035 */
[C---:B---3--:R-:W-:Y:S02]  /*6740*/  SHF.L.U32 R53, R72.reuse, 0x10, RZ ;  /* 0x0000001048357819 */ /* 0x048fe400000006ff */
[----:B------:R-:W-:Y:S02]  /*6750*/  SHF.L.U32 R38, R69, 0x10, RZ ;  /* 0x0000001045267819 */ /* 0x000fe400000006ff */
[----:B------:R-:W-:Y:S01]  /*6760*/  PRMT R72, R72, 0x7632, R72 ;  /* 0x0000763248487816 */ /* 0x000fe20000000048 */
[----:B------:R-:W-:Y:S01]  /*6770*/  FFMA.FTZ R55, R64, R53, R82 ;  /* 0x0000003540377223 */ /* 0x000fe20000010052 */
[C---:B------:R-:W-:Y:S01]  /*6780*/  PRMT R39, R70.reuse, 0x7632, R39 ;  /* 0x0000763246277816 */ /* 0x040fe20000000027 */
[----:B------:R-:W-:Y:S02]  /*6790*/  IMAD.U32 R70, R70, 0x10000, RZ ;  /* 0x0001000046467824 */ /* 0x000fe400078e00ff */
        /* <DEDUP_REMOVED lines=8> */
[----:B------:R-:W-:Y:S01]  /*6820*/  SHF.L.U32 R39, R71, 0x10, RZ ;  /* 0x0000001047277819 */ /* 0x000fe200000006ff */
[----:B------:R-:W-:Y:S02]  /*6830*/  IMAD.U32 R54, R54, 0x10000, RZ ;  /* 0x0001000036367824 */ /* 0x000fe400078e00ff */
[----:B------:R-:W-:Y:S01]  /*6840*/  FFMA.FTZ R38, R16, R73, R55 ;  /* 0x0000004910267223 */ /* 0x000fe20000010037 */
[----:B----4-:R-:W-:-:S02]  /*6850*/  SHF.L.U32 R55, R84, 0x10, RZ ;  /* 0x0000001054377819 */ /* 0x010fc400000006ff */
[----:B------:R-:W-:Y:S01]  /*6860*/  PRMT R84, R84, 0x7632, R84 ;  /* 0x0000763254547816 */ /* 0x000fe20000000054 */
[----:B------:R-:W-:Y:S01]  /*6870*/  FFMA.FTZ R52, R6, R39, R53 ;  /* 0x0000002706347223 */ /* 0x000fe20000010035 */
[----:B------:R-:W-:Y:S01]  /*6880*/  FFMA.FTZ R56, R5, R54, R38 ;  /* 0x0000003605387223 */ /* 0x000fe20000010026 */
[----:B------:R-:W-:Y:S01]  /*6890*/  SHF.L.U32 R54, R74, 0x10, RZ ;  /* 0x000000104a367819 */ /* 0x000fe200000006ff */
[----:B------:R-:W-:Y:S01]  /*68a0*/  FFMA.FTZ R53, R64, R55, R80 ;  /* 0x0000003740357223 */ /* 0x000fe20000010050 */
[----:B------:R-:W-:Y:S02]  /*68b0*/  SHF.L.U32 R39, R84, 0x10, RZ ;  /* 0x0000001054277819 */ /* 0x000fe400000006ff */
[----:B------:R-:W-:Y:S02]  /*68c0*/  PRMT R74, R74, 0x7632, R74 ;  /* 0x000076324a4a7816 */ /* 0x000fe4000000004a */
[----:B------:R-:W-:Y:S01]  /*68d0*/  SHF.L.U32 R55, R85, 0x10, RZ ;  /* 0x0000001055377819 */ /* 0x000fe200000006ff */
[----:B------:R-:W-:Y:S01]  /*68e0*/  FFMA.FTZ R39, R4, R39, R53 ;  /* 0x0000002704277223 */ /* 0x000fe20000010035 */
[----:B------:R-:W-:Y:S01]  /*68f0*/  PRMT R71, R71, 0x7632, R71 ;  /* 0x0000763247477816 */ /* 0x000fe20000000047 */
[----:B------:R-:W-:Y:S01]  /*6900*/  FFMA.FTZ R54, R17, R54, R56 ;  /* 0x0000003611367223 */ /* 0x000fe20000010038 */
[----:B------:R-:W-:-:S02]  /*6910*/  IMAD.U32 R74, R74, 0x10000, RZ ;  /* 0x000100004a4a7824 */ /* 0x000fc400078e00ff */
[----:B------:R-:W-:Y:S01]  /*6920*/  FFMA.FTZ R56, R16, R55, R39 ;  /* 0x0000003710387223 */ /* 0x000fe20000010027 */
[----:B------:R-:W-:Y:S02]  /*6930*/  SHF.L.U32 R38, R71, 0x10, RZ ;  /* 0x0000001047267819 */ /* 0x000fe400000006ff */
[----:B------:R-:W-:Y:S01]  /*6940*/  PRMT R85, R85, 0x7632, R85 ;  /* 0x0000763255557816 */ /* 0x000fe20000000055 */
[----:B------:R-:W-:Y:S01]  /*6950*/  FFMA.FTZ R53, R19, R74, R54 ;  /* 0x0000004a13357223 */ /* 0x000fe20000010036 */
[----:B------:R-:W-:Y:S02]  /*6960*/  SHF.L.U32 R39, R75, 0x10, RZ ;  /* 0x000000104b277819 */ /* 0x000fe400000006ff */
[C---:B------:R-:W-:Y:S02]  /*6970*/  SHF.L.U32 R55, R20.reuse, 0x10, RZ ;  /* 0x0000001014377819 */ /* 0x040fe400000006ff */
[----:B------:R-:W-:Y:S01]  /*6980*/  PRMT R20, R20, 0x7632, R20 ;  /* 0x0000763214147816 */ /* 0x000fe20000000014 */
[----:B------:R-:W-:Y:S01]  /*6990*/  FFMA.FTZ R38, R7, R38, R52 ;  /* 0x0000002607267223 */ /* 0x000fe20000010034 */
[----:B------:R-:W-:Y:S01]  /*69a0*/  SHF.L.U32 R54, R85, 0x10, RZ ;  /* 0x0000001055367819 */ /* 0x000fe200000006ff */
[----:B------:R-:W-:-:S02]  /*69b0*/  FFMA.FTZ R52, R6, R39, R53 ;  /* 0x0000002706347223 */ /* 0x000fc40000010035 */
[----:B------:R-:W-:Y:S01]  /*69c0*/  IMAD.U32 R39, R20, 0x10000, RZ ;  /* 0x0001000014277824 */ /* 0x000fe200078e00ff */
[----:B------:R-:W-:Y:S01]  /*69d0*/  PRMT R20, R86, 0x7632, R20 ;  /* 0x0000763256147816 */ /* 0x000fe20000000014 */
[--C-:B------:R-:W-:Y:S01]  /*69e0*/  FFMA.FTZ R55, R64, R55, R49.reuse ;  /* 0x0000003740377223 */ /* 0x100fe20000010031 */
[----:B------:R-:W-:Y:S01]  /*69f0*/  SHF.L.U32 R86, R86, 0x10, RZ ;  /* 0x0000001056567819 */ /* 0x000fe200000006ff */
[----:B------:R-:W-:Y:S01]  /*6a00*/  FFMA.FTZ R54, R5, R54, R56 ;  /* 0x0000003605367223 */ /* 0x000fe20000010038 */
[C---:B------:R-:W-:Y:S01]  /*6a10*/  PRMT R49, R21.reuse, 0x7632, R49 ;  /* 0x0000763215317816 */ /* 0x040fe20000000031 */
[----:B------:R-:W-:Y:S01]  /*6a20*/  FFMA.FTZ R39, R4, R39, R55 ;  /* 0x0000002704277223 */ /* 0x000fe20000010037 */
[----:B------:R-:W-:Y:S01]  /*6a30*/  SHF.L.U32 R21, R21, 0x10, RZ ;  /* 0x0000001015157819 */ /* 0x000fe200000006ff */
[----:B------:R-:W-:Y:S01]  /*6a40*/  FFMA.FTZ R54, R17, R86, R54 ;  /* 0x0000005611367223 */ /* 0x000fe20000010036 */
[----:B------:R-:W-:-:S03]  /*6a50*/  SHF.L.U32 R20, R20, 0x10, RZ ;  /* 0x0000001014147819 */ /* 0x000fc600000006ff */
[----:B------:R-:W-:Y:S01]  /*6a60*/  FFMA.FTZ R58, R16, R21, R39 ;  /* 0x00000015103a7223 */ /* 0x000fe20000010027 */
[----:B------:R-:W-:Y:S02]  /*6a70*/  IMAD.U32 R21, R87, 0x10000, RZ ;  /* 0x0001000057157824 */ /* 0x000fe400078e00ff */
[----:B------:R-:W-:Y:S01]  /*6a80*/  FFMA.FTZ R39, R19, R20, R54 ;  /* 0x0000001413277223 */ /* 0x000fe20000010036 */
[----:B------:R-:W-:Y:S02]  /*6a90*/  SHF.L.U32 R56, R49, 0x10, RZ ;  /* 0x0000001031387819 */ /* 0x000fe400000006ff */
[----:B------:R-:W-:Y:S01]  /*6aa0*/  PRMT R87, R87, 0x7632, R87 ;  /* 0x0000763257577816 */ /* 0x000fe20000000057 */
[--C-:B------:R-:W-:Y:S01]  /*6ab0*/  FFMA.FTZ R21, R6, R21, R39.reuse ;  /* 0x0000001506157223 */ /* 0x100fe20000010027 */
[C---:B------:R-:W-:Y:S01]  /*6ac0*/  SHF.L.U32 R20, R22.reuse, 0x10, RZ ;  /* 0x0000001016147819 */ /* 0x040fe200000006ff */
[----:B------:R-:W-:Y:S01]  /*6ad0*/  FFMA.FTZ R56, R5, R56, R58 ;  /* 0x0000003805387223 */ /* 0x000fe2000001003a */
[----:B------:R-:W-:Y:S01]  /*6ae0*/  PRMT R39, R22, 0x7632, R39 ;  /* 0x0000763216277816 */ /* 0x000fe20000000027 */
[C---:B-----5:R-:W-:Y:S01]  /*6af0*/  IMAD.U32 R53, R24.reuse, 0x10000, RZ ;  /* 0x0001000018357824 */ /* 0x060fe200078e00ff */
[----:B------:R-:W-:-:S02]  /*6b00*/  PRMT R49, R24, 0x7632, R49 ;  /* 0x0000763218317816 */ /* 0x000fc40000000031 */
[----:B------:R-:W-:Y:S02]  /*6b10*/  SHF.L.U32 R22, R87, 0x10, RZ ;  /* 0x0000001057167819 */ /* 0x000fe400000006ff */
[----:B------:R-:W-:Y:S01]  /*6b20*/  PRMT R75, R75, 0x7632, R75 ;  /* 0x000076324b4b7816 */ /* 0x000fe2000000004b */
[----:B------:R-:W-:Y:S01]  /*6b30*/  FFMA.FTZ R56, R17, R20, R56 ;  /* 0x0000001411387223 */ /* 0x000fe20000010038 */
[----:B------:R-:W-:Y:S01]  /*6b40*/  SHF.L.U32 R54, R39, 0x10, RZ ;  /* 0x0000001027367819 */ /* 0x000fe200000006ff */
        /* <DEDUP_REMOVED lines=14> */
[----:B------:R-:W-:-:S03]  /*6c30*/  IMAD.U32 R8, R23, 0x10000, RZ ;  /* 0x0001000017087824 */ /* 0x000fc600078e00ff */
[----:B------:R-:W-:Y:S01]  /*6c40*/  FFMA.FTZ R54, R5, R52, R54 ;  /* 0x0000003405367223 */ /* 0x000fe20000010036 */
[----:B------:R-:W-:Y:S01]  /*6c50*/  FFMA.FTZ R24, R7, R8, R24 ;  /* 0x0000000807187223 */ /* 0x000fe20000010018 */
[C---:B------:R-:W-:Y:S02]  /*6c60*/  SHF.L.U32 R52, R26.reuse, 0x10, RZ ;  /* 0x000000101a347819 */ /* 0x040fe400000006ff */
[----:B------:R-:W-:Y:S02]  /*6c70*/  PRMT R26, R26, 0x7632, R26 ;  /* 0x000076321a1a7816 */ /* 0x000fe4000000001a */
[----:B------:R-:W-:Y:S01]  /*6c80*/  PRMT R59, R59, 0x7632, R59 ;  /* 0x000076323b3b7816 */ /* 0x000fe2000000003b */
[----:B------:R-:W0:Y:S01]  /*6c90*/  SHFL.BFLY PT, R55, R24, 0x10, 0x1f ;  /* 0x0e001f0018377f89 */ /* 0x000e2200000e0000 */
[----:B------:R-:W-:Y:S01]  /*6ca0*/  SHF.L.U32 R26, R26, 0x10, RZ ;  /* 0x000000101a1a7819 */ /* 0x000fe200000006ff */
[----:B------:R-:W-:Y:S02]  /*6cb0*/  FFMA.FTZ R52, R17, R52, R54 ;  /* 0x0000003411347223 */ /* 0x000fe40000010036 */
[----:B------:R-:W1:Y:S01]  /*6cc0*/  SHFL.BFLY PT, R49, R20, 0x10, 0x1f ;  /* 0x0e001f0014317f89 */ /* 0x000e6200000e0000 */
[----:B------:R-:W-:Y:S01]  /*6cd0*/  SHF.L.U32 R21, R59, 0x10, RZ ;  /* 0x000000103b157819 */ /* 0x000fe200000006ff */
[----:B------:R-:W-:Y:S01]  /*6ce0*/  FFMA.FTZ R23, R19, R26, R52 ;  /* 0x0000001a13177223 */ /* 0x000fe20000010034 */
[C---:B------:R-:W-:Y:S01]  /*6cf0*/  PRMT R8, R27.reuse, 0x7632, R8 ;  /* 0x000076321b087816 */ /* 0x040fe20000000008 */
[----:B------:R-:W2:Y:S01]  /*6d00*/  SHFL.BFLY PT, R53, R22, 0x10, 0x1f ;  /* 0x0e001f0016357f89 */ /* 0x000ea200000e0000 */
[----:B------:R-:W-:-:S02]  /*6d10*/  IMAD.U32 R27, R27, 0x10000, RZ ;  /* 0x000100001b1b7824 */ /* 0x000fc400078e00ff */
[----:B------:R-:W-:Y:S01]  /*6d20*/  FFMA.FTZ R21, R51, R21, R18 ;  /* 0x0000001533157223 */ /* 0x000fe20000010012 */
[----:B------:R-:W-:Y:S01]  /*6d30*/  SHF.L.U32 R8, R8, 0x10, RZ ;  /* 0x0000001008087819 */ /* 0x000fe200000006ff */
[----:B------:R-:W-:Y:S01]  /*6d40*/  FFMA.FTZ R18, R6, R27, R23 ;  /* 0x0000001b06127223 */ /* 0x000fe20000010017 */
[C---:B------:R-:W-:Y:S02]  /*6d50*/  PRMT R25, R28.reuse, 0x7632, R25 ;  /* 0x000076321c197816 */ /* 0x040fe40000000019 */
[----:B------:R-:W-:Y:S01]  /*6d60*/  SHF.L.U32 R28, R28, 0x10, RZ ;  /* 0x000000101c1c7819 */ /* 0x000fe200000006ff */
[----:B------:R-:W-:Y:S01]  /*6d70*/  FFMA.FTZ R23, R7, R8, R18 ;  /* 0x0000000807177223 */ /* 0x000fe20000010012 */
[----:B------:R-:W-:-:S03]  /*6d80*/  SHF.L.U32 R25, R25, 0x10, RZ ;  /* 0x0000001019197819 */ /* 0x000fc600000006ff */
[----:B------:R-:W-:Y:S01]  /*6d90*/  FFMA.FTZ R9, R64, R28, R9 ;  /* 0x0000001c40097223 */ /* 0x000fe20000010009 */
[----:B------:R-:W3:Y:S01]  /*6da0*/  SHFL.BFLY PT, R26, R23, 0x10, 0x1f ;  /* 0x0e001f00171a7f89 */ /* 0x000ee200000e0000 */
[C---:B------:R-:W-:Y:S02]  /*6db0*/  SHF.L.U32 R27, R29.reuse, 0x10, RZ ;  /* 0x000000101d1b7819 */ /* 0x040fe400000006ff */
[----:B------:R-:W-:Y:S01]  /*6dc0*/  FFMA.FTZ R25, R4, R25, R9 ;  /* 0x0000001904197223 */ /* 0x000fe20000010009 */
[----:B------:R-:W-:Y:S01]  /*6dd0*/  PRMT R29, R29, 0x7632, R29 ;  /* 0x000076321d1d7816 */ /* 0x000fe2000000001d */
[----:B0-----:R-:W-:Y:S01]  /*6de0*/  FADD.FTZ R18, R24, R55 ;  /* 0x0000003718127221 */ /* 0x001fe20000010000 */
[----:B-1----:R-:W-:Y:S01]  /*6df0*/  FADD.FTZ R8, R20, R49 ;  /* 0x0000003114087221 */ /* 0x002fe20000010000 */
[----:B------:R-:W-:Y:S01]  /*6e00*/  FFMA.FTZ R24, R16, R27, R25 ;  /* 0x0000001b10187223 */ /* 0x000fe20000010019 */
[----:B------:R-:W-:Y:S01]  /*6e10*/  SHF.L.U32 R25, R32, 0x10, RZ ;  /* 0x0000001020197819 */ /* 0x000fe200000006ff */
[----:B------:R-:W-:-:S02]  /*6e20*/  IMAD.U32 R20, R29, 0x10000, RZ ;  /* 0x000100001d147824 */ /* 0x000fc400078e00ff */
[----:B--2---:R-:W-:Y:S01]  /*6e30*/  FADD.FTZ R9, R22, R53 ;  /* 0x0000003516097221 */ /* 0x004fe20000010000 */
        /* <DEDUP_REMOVED lines=14> */
[----:B------:R-:W-:Y:S01]  /*6f20*/  FFMA.FTZ R24, R16, R33, R29 ;  /* 0x0000002110187223 */ /* 0x000fe2000001001d */
[----:B---3--:R-:W-:Y:S01]  /*6f30*/  FADD.FTZ R10, R23, R26 ;  /* 0x0000001a170a7221 */ /* 0x008fe20000010000 */
[----:B------:R-:W-:Y:S01]  /*6f40*/  FFMA.FTZ R20, R6, R25, R27 ;  /* 0x0000001906147223 */ /* 0x000fe2000001001b */
[----:B------:R-:W-:-:S02]  /*6f50*/  PRMT R31, R31, 0x7632, R31 ;  /* 0x000076321f1f7816 */ /* 0x000fc4000000001f */
[C---:B------:R-:W-:Y:S02]  /*6f60*/  PRMT R23, R12.reuse, 0x7632, R23 ;  /* 0x000076320c177816 */ /* 0x040fe40000000017 */
[----:B------:R-:W-:Y:S01]  /*6f70*/  SHF.L.U32 R25, R12, 0x10, RZ ;  /* 0x000000100c197819 */ /* 0x000fe200000006ff */
[----:B------:R-:W-:Y:S01]  /*6f80*/  FFMA.FTZ R24, R5, R22, R24 ;  /* 0x0000001605187223 */ /* 0x000fe20000010018 */
[C---:B------:R-:W-:Y:S01]  /*6f90*/  IMAD.U32 R22, R34.reuse, 0x10000, RZ ;  /* 0x0001000022167824 */ /* 0x040fe200078e00ff */
        /* <DEDUP_REMOVED lines=12> */
[----:B------:R-:W-:-:S02]  /*7060*/  IMAD.U32 R12, R12, 0x10000, RZ ;  /* 0x000100000c0c7824 */ /* 0x000fc400078e00ff */
[----:B------:R-:W-:Y:S02]  /*7070*/  FFMA.FTZ R22, R16, R25, R27 ;  /* 0x0000001910167223 */ /* 0x000fe4000001001b */
[----:B------:R-:W-:Y:S01]  /*7080*/  FFMA.FTZ R20, R6, R13, R23 ;  /* 0x0000000d06147223 */ /* 0x000fe20000010017 */
[C---:B------:R-:W-:Y:S01]  /*7090*/  PRMT R13, R40.reuse, 0x7632, R13 ;  /* 0x00007632280d7816 */ /* 0x040fe2000000000d */
[----:B------:R-:W-:Y:S01]  /*70a0*/  FFMA.FTZ R24, R5, R12, R22 ;  /* 0x0000000c05187223 */ /* 0x000fe20000010016 */
        /* <DEDUP_REMOVED lines=8> */
[C---:B------:R-:W-:Y:S01]  /*7130*/  SHF.L.U32 R23, R41.reuse, 0x10, RZ ;  /* 0x0000001029177819 */ /* 0x040fe200000006ff */
[----:B------:R-:W-:Y:S01]  /*7140*/  FFMA.FTZ R25, R4, R13, R11 ;  /* 0x0000000d04197223 */ /* 0x000fe2000001000b */
[----:B------:R-:W-:Y:S01]  /*7150*/  PRMT R41, R41, 0x7632, R41 ;  /* 0x0000763229297816 */ /* 0x000fe20000000029 */
[----:B------:R-:W-:Y:S01]  /*7160*/  FFMA.FTZ R13, R19, R14, R22 ;  /* 0x0000000e130d7223 */ /* 0x000fe20000010016 */
[----:B------:R-:W-:Y:S01]  /*7170*/  SHF.L.U32 R12, R35, 0x10, RZ ;  /* 0x00000010230c7819 */ /* 0x000fe200000006ff */
[----:B------:R-:W-:Y:S01]  /*7180*/  FFMA.FTZ R22, R16, R23, R25 ;  /* 0x0000001710167223 */ /* 0x000fe20000010019 */
[----:B------:R-:W-:-:S03]  /*7190*/  SHF.L.U32 R14, R41, 0x10, RZ ;  /* 0x00000010290e7819 */ /* 0x000fc600000006ff */
[--C-:B------:R-:W-:Y:S01]  /*71a0*/  FFMA.FTZ R12, R7, R12, R20.reuse ;  /* 0x0000000c070c7223 */ /* 0x100fe20000010014 */
[C---:B------:R-:W-:Y:S01]  /*71b0*/  PRMT R20, R42.reuse, 0x7632, R20 ;  /* 0x000076322a147816 */ /* 0x040fe20000000014 */
[----:B------:R-:W-:Y:S02]  /*71c0*/  IMAD.U32 R42, R42, 0x10000, RZ ;  /* 0x000100002a2a7824 */ /* 0x000fe400078e00ff */
[----:B------:R-:W-:Y:S01]  /*71d0*/  FFMA.FTZ R14, R5, R14, R22 ;  /* 0x0000000e050e7223 */ /* 0x000fe20000010016 */
[C---:B------:R-:W-:Y:S02]  /*71e0*/  SHF.L.U32 R23, R44.reuse, 0x10, RZ ;  /* 0x000000102c177819 */ /* 0x040fe400000006ff */
[----:B------:R-:W-:Y:S01]  /*71f0*/  PRMT R11, R15, 0x7632, R11 ;  /* 0x000076320f0b7816 */ /* 0x000fe2000000000b */
[----:B------:R-:W-:Y:S01]  /*7200*/  FFMA.FTZ R14, R17, R42, R14 ;  /* 0x0000002a110e7223 */ /* 0x000fe2000001000e */
[----:B------:R-:W-:Y:S02]  /*7210*/  PRMT R44, R44, 0x7632, R44 ;  /* 0x000076322c2c7816 */ /* 0x000fe4000000002c */
[----:B------:R-:W-:-:S02]  /*7220*/  SHF.L.U32 R20, R20, 0x10, RZ ;  /* 0x0000001014147819 */ /* 0x000fc400000006ff */
[----:B------:R-:W-:Y:S01]  /*7230*/  SHF.L.U32 R15, R15, 0x10, RZ ;  /* 0x000000100f0f7819 */ /* 0x000fe200000006ff */
[----:B------:R-:W-:Y:S01]  /*7240*/  FFMA.FTZ R23, R64, R23, R21 ;  /* 0x0000001740177223 */ /* 0x000fe20000010015 */
[----:B------:R-:W-:Y:S01]  /*7250*/  SHF.L.U32 R36, R36, 0x10, RZ ;  /* 0x0000001024247819 */ /* 0x000fe200000006ff */
[----:B------:R-:W-:Y:S01]  /*7260*/  FFMA.FTZ R83, R83, R48, R50 ;  /* 0x0000003053537223 */ /* 0x000fe20000010032 */
[----:B------:R-:W-:Y:S01]  /*7270*/  SHF.L.U32 R21, R44, 0x10, RZ ;  /* 0x000000102c157819 */ /* 0x000fe200000006ff */
[----:B------:R-:W-:Y:S01]  /*7280*/  FFMA.FTZ R14, R19, R20, R14 ;  /* 0x00000014130e7223 */ /* 0x000fe2000001000e */
[--C-:B------:R-:W-:Y:S01]  /*7290*/  FFMA.FTZ R20, R6, R15, R13.reuse ;  /* 0x0000000f06147223 */ /* 0x100fe2000001000d */
[C---:B------:R-:W-:Y:S01]  /*72a0*/  PRMT R13, R76.reuse, 0x7632, R13 ;  /* 0x000076324c0d7816 */ /* 0x040fe2000000000d */
        /* <DEDUP_REMOVED lines=8> */
[----:B------:R-:W-:Y:S01]  /*7330*/  FFMA.FTZ R21, R6, R21, R14 ;  /* 0x0000001506157223 */ /* 0x000fe2000001000e */
[----:B------:R-:W-:Y:S01]  /*7340*/  SHF.L.U32 R14, R11, 0x10, RZ ;  /* 0x000000100b0e7819 */ /* 0x000fe200000006ff */
[----:B------:R-:W-:Y:S02]  /*7350*/  IMAD.U32 R22, R22, 0x10000, RZ ;  /* 0x0001000016167824 */ /* 0x000fe400078e00ff */
[----:B------:R-:W-:Y:S01]  /*7360*/  FFMA.FTZ R24, R16, R45, R23 ;  /* 0x0000002d10187223 */ /* 0x000fe20000010017 */
[----:B------:R-:W-:Y:S01]  /*7370*/  FFMA.FTZ R13, R4, R13, R51 ;  /* 0x0000000d040d7223 */ /* 0x000fe20000010033 */
[----:B------:R-:W-:-:S02]  /*7380*/  PRMT R43, R43, 0x7632, R43 ;  /* 0x000076322b2b7816 */ /* 0x000fc4000000002b */
[C---:B------:R-:W-:Y:S02]  /*7390*/  PRMT R4, R77.reuse, 0x7632, R4 ;  /* 0x000076324d047816 */ /* 0x040fe40000000004 */
[----:B------:R-:W-:Y:S01]  /*73a0*/  SHF.L.U32 R77, R77, 0x10, RZ ;  /* 0x000000104d4d7819 */ /* 0x000fe200000006ff */
[----:B------:R-:W-:Y:S01]  /*73b0*/  FFMA.FTZ R26, R5, R22, R24 ;  /* 0x00000016051a7223 */ /* 0x000fe20000010018 */
[----:B------:R-:W-:Y:S01]  /*73c0*/  FFMA.FTZ R14, R7, R14, R20 ;  /* 0x0000000e070e7223 */ /* 0x000fe20000010014 */
[----:B------:R-:W-:Y:S02]  /*73d0*/  SHF.L.U32 R22, R43, 0x10, RZ ;  /* 0x000000102b167819 */ /* 0x000fe400000006ff */
[----:B------:R-:W-:Y:S01]  /*73e0*/  SHF.L.U32 R24, R46, 0x10, RZ ;  /* 0x000000102e187819 */ /* 0x000fe200000006ff */
[----:B------:R-:W-:Y:S01]  /*73f0*/  FFMA.FTZ R16, R16, R77, R13 ;  /* 0x0000004d10107223 */ /* 0x000fe2000001000d */
[----:B------:R-:W-:Y:S02]  /*7400*/  PRMT R46, R46, 0x7632, R46 ;  /* 0x000076322e2e7816 */ /* 0x000fe4000000002e */
[----:B------:R-:W-:Y:S01]  /*7410*/  SHF.L.U32 R20, R4, 0x10, RZ ;  /* 0x0000001004147819 */ /* 0x000fe200000006ff */
[----:B------:R-:W0:Y:S01]  /*7420*/  SHFL.BFLY PT, R23, R14, 0x10, 0x1f ;  /* 0x0e001f000e177f89 */ /* 0x000e2200000e0000 */
[----:B------:R-:W-:Y:S01]  /*7430*/  FFMA.FTZ R21, R7, R22, R21 ;  /* 0x0000001607157223 */ /* 0x000fe20000010015 */
[----:B------:R-:W-:Y:S01]  /*7440*/  SHF.L.U32 R46, R46, 0x10, RZ ;  /* 0x000000102e2e7819 */ /* 0x000fe200000006ff */
[----:B------:R-:W-:Y:S01]  /*7450*/  FFMA.FTZ R24, R17, R24, R26 ;  /* 0x0000001811187223 */ /* 0x000fe2000001001a */
[----:B------:R-:W-:Y:S01]  /*7460*/  FFMA.FTZ R22, R5, R20, R16 ;  /* 0x0000001405167223 */ /* 0x000fe20000010010 */
[C---:B------:R-:W-:Y:S01]  /*7470*/  PRMT R5, R78.reuse, 0x7632, R5 ;  /* 0x000076324e057816 */ /* 0x040fe20000000005 */
        /* <DEDUP_REMOVED lines=12> */
[----:B------:R-:W-:-:S03]  /*7540*/  SHF.L.U32 R16, R5, 0x10, RZ ;  /* 0x0000001005107819 */ /* 0x000fc600000006ff */
[----:B------:R-:W-:-:S04]  /*7550*/  FFMA.FTZ R6, R6, R79, R19 ;  /* 0x0000004f06067223 */ /* 0x000fc80000010013 */
[----:B------:R-:W-:Y:S01]  /*7560*/  FFMA.FTZ R6, R7, R16, R6 ;  /* 0x0000001007067223 */ /* 0x000fe20000010006 */
[----:B0-----:R-:W-:Y:S01]  /*7570*/  FADD.FTZ R23, R14, R23 ;  /* 0x000000170e177221 */ /* 0x001fe20000010000 */
[----:B------:R-:W0:Y:S04]  /*7580*/  SHFL.BFLY PT, R56, R37, 0x10, 0x1f ;  /* 0x0e001f0025387f89 */ /* 0x000e2800000e0000 */
[----:B------:R-:W1:Y:S04]  /*7590*/  SHFL.BFLY PT, R39, R38, 0x10, 0x1f ;  /* 0x0e001f0026277f89 */ /* 0x000e6800000e0000 */
[----:B------:R-:W2:Y:S04]  /*75a0*/  SHFL.BFLY PT, R26, R3, 0x10, 0x1f ;  /* 0x0e001f00031a7f89 */ /* 0x000ea800000e0000 */
[----:B------:R-:W3:Y:S04]  /*75b0*/  SHFL.BFLY PT, R15, R12, 0x10, 0x1f ;  /* 0x0e001f000c0f7f89 */ /* 0x000ee800000e0000 */
[----:B------:R-:W4:Y:S04]  /*75c0*/  SHFL.BFLY PT, R24, R21, 0x10, 0x1f ;  /* 0x0e001f0015187f89 */ /* 0x000f2800000e0000 */
        /* <DEDUP_REMOVED lines=140> */
[----:B------:R-:W1:Y:S04]  /*7e90*/  LDS.128 R36, [UR4+0x90] ;  /* 0x00009004ff247984 */ /* 0x000e680008000c00 */
[----:B------:R-:W1:Y:S01]  /*7ea0*/  LDS.128 R32, [UR4+0xa0] ;  /* 0x0000a004ff207984 */ /* 0x000e620008000c00 */
[----:B0-----:R-:W-:-:S03]  /*7eb0*/  FADD.FTZ R40, RZ, R40 ;  /* 0x00000028ff287221 */ /* 0x001fc60000010000 */
[----:B------:R-:W0:Y:S01]  /*7ec0*/  LDS.128 R28, [UR4+0xb0] ;  /* 0x0000b004ff1c7984 */ /* 0x000e220008000c00 */
[----:B--2---:R-:W-:Y:S01]  /*7ed0*/  FADD.FTZ R44, RZ, R44 ;  /* 0x0000002cff2c7221 */ /* 0x004fe20000010000 */
[----:B------:R-:W-:Y:S01]  /*7ee0*/  FADD.FTZ R41, R40, R41 ;  /* 0x0000002928297221 */ /* 0x000fe20000010000 */
[----:B---3--:R-:W-:Y:S02]  /*7ef0*/  FADD.FTZ R48, RZ, R48 ;  /* 0x00000030ff307221 */ /* 0x008fe40000010000 */
[----:B------:R-:W-:Y:S01]  /*7f00*/  FADD.FTZ R45, R44, R45 ;  /* 0x0000002d2c2d7221 */ /* 0x000fe20000010000 */
[----:B------:R-:W-:Y:S01]  /*7f10*/  FADD.FTZ R42, R41, R42 ;  /* 0x0000002a292a7221 */ /* 0x000fe20000010000 */
[----:B----4-:R-:W-:Y:S01]  /*7f20*/  FADD.FTZ R20, RZ, R20 ;  /* 0x00000014ff147221 */ /* 0x010fe20000010000 */
[----:B------:R-:W-:Y:S01]  /*7f30*/  FADD.FTZ R49, R48, R49 ;  /* 0x0000003130317221 */ /* 0x000fe20000010000 */
[----:B------:R-:W-:Y:S01]  /*7f40*/  FADD.FTZ R46, R45, R46 ;  /* 0x0000002e2d2e7221 */ /* 0x000fe20000010000 */
        /* <DEDUP_REMOVED lines=51> */
.L_x_13:
[----:B------:R-:W-:Y:S05]  /*8280*/  BSYNC B0 ;  /* 0x0000000000007941 */ /* 0x000fea0003800000 */
.L_x_12:
[----:B------:R-:W-:Y:S01]  /*8290*/  PREEXIT ;  /* 0x000000000000782d */ /* 0x000fe20000000000 */
[----:B------:R-:W-:Y:S05]  /*82a0*/  EXIT ;  /* 0x000000000000794d */ /* 0x000fea0003800000 */
.L_x_14:
        /* <DEDUP_REMOVED lines=13> */
.L_x_104:


//--------------------- .text._Z31router_gemm_kernel_float_outputI13__nv_bfloat16Li128ELi8ELi11ELi384ELi7168EEvPfPKT_S4_ --------------------------
	.section	.text._Z31router_gemm_kernel_float_outputI13__nv_bfloat16Li128ELi8ELi11ELi384ELi7168EEvPfPKT_S4_,"ax",@progbits
	.align	128
        .global         _Z31router_gemm_kernel_float_outputI13__nv_bfloat16Li128ELi8ELi11ELi384ELi7168EEvPfPKT_S4_
        .type           _Z31router_gemm_kernel_float_outputI13__nv_bfloat16Li128ELi8ELi11ELi384ELi7168EEvPfPKT_S4_,@function
        .size           _Z31router_gemm_kernel_float_outputI13__nv_bfloat16Li128ELi8ELi11ELi384ELi7168EEvPfPKT_S4_,(.L_x_105 - _Z31router_gemm_kernel_float_outputI13__nv_bfloat16Li128ELi8ELi11ELi384ELi7168EEvPfPKT_S4_)
        .other          _Z31router_gemm_kernel_float_outputI13__nv_bfloat16Li128ELi8ELi11ELi384ELi7168EEvPfPKT_S4_,@"STO_CUDA_ENTRY STV_DEFAULT"
_Z31router_gemm_kernel_float_outputI13__nv_bfloat16Li128ELi8ELi11ELi384ELi7168EEvPfPKT_S4_:
.text._Z31router_gemm_kernel_float_outputI13__nv_bfloat16Li128ELi8ELi11ELi384ELi7168EEvPfPKT_S4_:
        /* <DEDUP_REMOVED lines=41> */
[----:B------:R-:W-:Y:S01]  /*0290*/  PRMT R21, R21, 0x7632, R21 ;  /* 0x0000763215157816 */ /* 0x000fe20000000015 */
[----:B------:R-:W2:Y:S01]  /*02a0*/  LDG.E.128 R44, desc[UR6][R2.64+0xb000] ;  /* 0x00b00006022c7981 */ /* 0x000ea2000c1e1d00 */
[----:B------:R-:W-:Y:S01]  /*02b0*/  PRMT R88, R33, 0x7632, R88 ;  /* 0x0000763221587816 */ /* 0x000fe20000000058 */
[----:B------:R-:W-:Y:S02]  /*02c0*/  FFMA.FTZ R41, R94, R41, R43 ;  /* 0x000000295e297223 */ /* 0x000fe4000001002b */
[----:B------:R-:W-:Y:S01]  /*02d0*/  IMAD.U32 R21, R21, 0x10000, RZ ;  /* 0x0001000015157824 */ /* 0x000fe200078e00ff */
[----:B------:R-:W-:-:S02]  /*02e0*/  SHF.L.U32 R88, R88, 0x10, RZ ;  /* 0x0000001058587819 */ /* 0x000fc400000006ff */
[----:B------:R-:W-:-:S03]  /*02f0*/  SHF.L.U32 R86, R34, 0x10, RZ ;  /* 0x0000001022567819 */ /* 0x000fc600000006ff */
[----:B------:R-:W-:Y:S01]  /*0300*/  FFMA.FTZ R41, R88, R21, R41 ;  /* 0x0000001558297223 */ /* 0x000fe20000010029 */
[----:B------:R-:W-:Y:S01]  /*0310*/  SHF.L.U32 R21, R22, 0x10, RZ ;  /* 0x0000001016157819 */ /* 0x000fe200000006ff */
[C---:B---3--:R-:W-:Y:S01]  /*0320*/  IMAD.U32 R33, R16.reuse, 0x10000, RZ ;  /* 0x0001000010217824 */ /* 0x048fe200078e00ff */
[----:B------:R-:W-:Y:S02]  /*0330*/  PRMT R20, R16, 0x7632, R20 ;  /* 0x0000763210147816 */ /* 0x000fe40000000014 */
[C---:B------:R-:W-:Y:S01]  /*0340*/  PRMT R85, R35.reuse, 0x7632, R85 ;  /* 0x0000763223557816 */ /* 0x040fe20000000055 */
[----:B------:R-:W-:Y:S01]  /*0350*/  FFMA.FTZ R21, R86, R21, R41 ;  /* 0x0000001556157223 */ /* 0x000fe20000010029 */
[----:B------:R-:W-:Y:S01]  /*0360*/  SHF.L.U32 R84, R35, 0x10, RZ ;  /* 0x0000001023547819 */ /* 0x000fe200000006ff */
[----:B------:R-:W3:Y:S01]  /*0370*/  LDG.E.128 R40, desc[UR6][R2.64+0xe800] ;  /* 0x00e8000602287981 */ /* 0x000ee2000c1e1d00 */
[----:B------:R-:W-:Y:S01]  /*0380*/  SHF.L.U32 R35, R20, 0x10, RZ ;  /* 0x0000001014237819 */ /* 0x000fe200000006ff */
[----:B------:R-:W-:Y:S01]  /*0390*/  FFMA.FTZ R77, R0, R33, RZ ;  /* 0x00000021004d7223 */ /* 0x000fe200000100ff */
[----:B------:R-:W-:-:S02]  /*03a0*/  PRMT R90, R34, 0x7632, R90 ;  /* 0x00007632225a7816 */ /* 0x000fc4000000005a */
[----:B------:R-:W-:Y:S01]  /*03b0*/  PRMT R22, R22, 0x7632, R22 ;  /* 0x0000763216167816 */ /* 0x000fe20000000016 */
[----:B------:R-:W-:Y:S01]  /*03c0*/  FFMA.FTZ R77, R92, R35, R77 ;  /* 0x000000235c4d7223 */ /* 0x000fe2000001004d */
[C---:B------:R-:W-:Y:S02]  /*03d0*/  PRMT R16, R17.reuse, 0x7632, R16 ;  /* 0x0000763211107816 */ /* 0x040fe40000000010 */
[----:B------:R-:W-:Y:S01]  /*03e0*/  SHF.L.U32 R33, R17, 0x10, RZ ;  /* 0x0000001011217819 */ /* 0x000fe200000006ff */
[----:B------:R-:W-:Y:S01]  /*03f0*/  IMAD.U32 R17, R22, 0x10000, RZ ;  /* 0x0001000016117824 */ /* 0x000fe200078e00ff */
[----:B------:R-:W-:Y:S02]  /*0400*/  SHF.L.U32 R90, R90, 0x10, RZ ;  /* 0x000000105a5a7819 */ /* 0x000fe400000006ff */
[----:B------:R-:W-:Y:S01]  /*0410*/  SHF.L.U32 R35, R16, 0x10, RZ ;  /* 0x0000001010237819 */ /* 0x000fe200000006ff */
[----:B------:R-:W-:Y:S02]  /*0420*/  FFMA.FTZ R33, R94, R33, R77 ;  /* 0x000000215e217223 */ /* 0x000fe4000001004d */
[----:B------:R-:W-:Y:S01]  /*0430*/  FFMA.FTZ R17, R90, R17, R21 ;  /* 0x000000115a117223 */ /* 0x000fe20000010015 */
[----:B------:R-:W-:-:S02]  /*0440*/  IMAD.U32 R21, R18, 0x10000, RZ ;  /* 0x0001000012157824 */ /* 0x000fc400078e00ff */
[----:B------:R-:W-:Y:S01]  /*0450*/  FFMA.FTZ R33, R88, R35, R33 ;  /* 0x0000002358217223 */ /* 0x000fe20000010021 */
[C---:B----4-:R-:W-:Y:S02]  /*0460*/  PRMT R16, R24.reuse, 0x7632, R16 ;  /* 0x0000763218107816 */ /* 0x050fe40000000010 */
[----:B------:R-:W-:Y:S01]  /*0470*/  SHF.L.U32 R35, R24, 0x10, RZ ;  /* 0x0000001018237819 */ /* 0x000fe200000006ff */
[----:B------:R-:W-:Y:S01]  /*0480*/  FFMA.FTZ R33, R86, R21, R33 ;  /* 0x0000001556217223 */ /* 0x000fe20000010021 */
[C---:B------:R-:W-:Y:S02]  /*0490*/  PRMT R32, R23.reuse, 0x7632, R32 ;  /* 0x0000763217207816 */ /* 0x040fe40000000020 */
[----:B------:R-:W-:Y:S01]  /*04a0*/  SHF.L.U32 R23, R23, 0x10, RZ ;  /* 0x0000001017177819 */ /* 0x000fe200000006ff */
[----:B------:R-:W-:Y:S01]  /*04b0*/  FFMA.FTZ R35, R0, R35, RZ ;  /* 0x0000002300237223 */ /* 0x000fe200000100ff */
[----:B------:R-:W-:Y:S02]  /*04c0*/  SHF.L.U32 R21, R16, 0x10, RZ ;  /* 0x0000001010157819 */ /* 0x000fe400000006ff */
[----:B------:R-:W-:Y:S01]  /*04d0*/  PRMT R18, R18, 0x7632, R18 ;  /* 0x0000763212127816 */ /* 0x000fe20000000012 */
[----:B------:R-:W-:Y:S01]  /*04e0*/  FFMA.FTZ R24, R84, R23, R17 ;  /* 0x0000001754187223 */ /* 0x000fe20000010011 */
[C---:B------:R-:W-:Y:S01]  /*04f0*/  PRMT R16, R25.reuse, 0x7632, R16 ;  /* 0x0000763219107816 */ /* 0x040fe20000000010 */
[----:B------:R-:W-:Y:S01]  /*0500*/  FFMA.FTZ R77, R92, R21, R35 ;  /* 0x000000155c4d7223 */ /* 0x000fe20000010023 */
[----:B------:R-:W-:Y:S01]  /*0510*/  SHF.L.U32 R17, R18, 0x10, RZ ;  /* 0x0000001012117819 */ /* 0x000fe200000006ff */
[----:B------:R-:W4:Y:S01]  /*0520*/  LDG.E.128 R20, desc[UR6][R2.64+0x12000] ;  /* 0x0120000602147981 */ /* 0x000f22000c1e1d00 */
[----:B------:R-:W-:Y:S01]  /*0530*/  IMAD.U32 R25, R25, 0x10000, RZ ;  /* 0x0001000019197824 */ /* 0x000fe200078e00ff */
[----:B------:R-:W-:-:S02]  /*0540*/  SHF.L.U32 R35, R16, 0x10, RZ ;  /* 0x0000001010237819 */ /* 0x000fc400000006ff */
[----:B------:R-:W-:Y:S01]  /*0550*/  FFMA.FTZ R33, R90, R17, R33 ;  /* 0x000000115a217223 */ /* 0x000fe20000010021 */
[----:B------:R-:W-:Y:S01]  /*0560*/  FFMA.FTZ R25, R94, R25, R77 ;  /* 0x000000195e197223 */ /* 0x000fe2000001004d */
[C---:B------:R-:W-:Y:S02]  /*0570*/  SHF.L.U32 R17, R19.reuse, 0x10, RZ ;  /* 0x0000001013117819 */ /* 0x040fe400000006ff */
[----:B------:R-:W-:Y:S01]  /*0580*/  PRMT R16, R26, 0x7632, R16 ;  /* 0x000076321a107816 */ /* 0x000fe20000000010 */
[--C-:B------:R-:W-:Y:S01]  /*0590*/  FFMA.FTZ R79, R88, R35, R25.reuse ;  /* 0x00000023584f7223 */ /* 0x100fe20000010019 */
[----:B------:R-:W-:Y:S01]  /*05a0*/  PRMT R25, R19, 0x7632, R25 ;  /* 0x0000763213197816 */ /* 0x000fe20000000019 */
[----:B------:R-:W-:Y:S02]  /*05b0*/  FFMA.FTZ R33, R84, R17, R33 ;  /* 0x0000001154217223 */ /* 0x000fe40000010021 */
[----:B------:R-:W-:Y:S02]  /*05c0*/  IMAD.U32 R35, R16, 0x10000, RZ ;  /* 0x0001000010237824 */ /* 0x000fe400078e00ff */
[----:B------:R-:W5:Y:S01]  /*05d0*/  LDG.E.128 R16, desc[UR6][R2.64+0x15800] ;  /* 0x0158000602107981 */ /* 0x000f62000c1e1d00 */
[----:B------:R-:W-:-:S02]  /*05e0*/  SHF.L.U32 R77, R26, 0x10, RZ ;  /* 0x000000101a4d7819 */ /* 0x000fc400000006ff */
[----:B------:R-:W-:-:S03]  /*05f0*/  PRMT R34, R27, 0x7632, R34 ;  /* 0x000076321b227816 */ /* 0x000fc60000000022 */
        /* <DEDUP_REMOVED lines=8> */
[C---:B------:R-:W-:Y:S01]  /*0680*/  SHF.L.U32 R25, R12.reuse, 0x10, RZ ;  /* 0x000000100c197819 */ /* 0x040fe200000006ff */
[C-C-:B------:R-:W-:Y:S01]  /*0690*/  FFMA.FTZ R97, R85.reuse, R32, R24.reuse ;  /* 0x0000002055617223 */ /* 0x140fe20000010018 */
[----:B------:R-:W-:Y:S01]  /*06a0*/  PRMT R24, R12, 0x7632, R24 ;  /* 0x000076320c187816 */ /* 0x000fe20000000018 */
[----:B------:R-:W-:Y:S01]  /*06b0*/  FFMA.FTZ R89, R85, R34, R27 ;  /* 0x0000002255597223 */ /* 0x000fe2000001001b */
[C---:B------:R-:W-:Y:S01]  /*06c0*/  PRMT R12, R13.reuse, 0x7632, R12 ;  /* 0x000076320d0c7816 */ /* 0x040fe2000000000c */
[----:B------:R-:W-:Y:S01]  /*06d0*/  FFMA.FTZ R25, R0, R25, RZ ;  /* 0x0000001900197223 */ /* 0x000fe200000100ff */
[----:B------:R-:W-:Y:S01]  /*06e0*/  SHF.L.U32 R27, R13, 0x10, RZ ;  /* 0x000000100d1b7819 */ /* 0x000fe200000006ff */
[----:B------:R-:W-:Y:S01]  /*06f0*/  IMAD.U32 R13, R24, 0x10000, RZ ;  /* 0x00010000180d7824 */ /* 0x000fe200078e00ff */
[----:B------:R-:W-:-:S02]  /*0700*/  PRMT R24, R28, 0x7632, R24 ;  /* 0x000076321c187816 */ /* 0x000fc40000000018 */
[----:B------:R-:W-:Y:S01]  /*0710*/  SHF.L.U32 R77, R28, 0x10, RZ ;  /* 0x000000101c4d7819 */ /* 0x000fe200000006ff */
[----:B------:R-:W-:Y:S01]  /*0720*/  FFMA.FTZ R13, R92, R13, R25 ;  /* 0x0000000d5c0d7223 */ /* 0x000fe20000010019 */
[----:B------:R-:W-:Y:S01]  /*0730*/  FFMA.FTZ R95, R85, R26, R33 ;  /* 0x0000001a555f7223 */ /* 0x000fe20000010021 */
[----:B------:R-:W-:Y:S01]  /*0740*/  PRMT R26, R14, 0x7632, R26 ;  /* 0x000076320e1a7816 */ /* 0x000fe2000000001a */
[----:B------:R-:W-:Y:S01]  /*0750*/  IMAD.U32 R25, R12, 0x10000, RZ ;  /* 0x000100000c197824 */ /* 0x000fe200078e00ff */
[----:B------:R-:W-:Y:S01]  /*0760*/  SHF.L.U32 R33, R14, 0x10, RZ ;  /* 0x000000100e217819 */ /* 0x000fe200000006ff */
[----:B------:R-:W-:Y:S01]  /*0770*/  FFMA.FTZ R27, R94, R27, R13 ;  /* 0x0000001b5e1b7223 */ /* 0x000fe2000001000d */
[C---:B------:R-:W-:Y:S01]  /*0780*/  PRMT R32, R15.reuse, 0x7632, R32 ;  /* 0x000076320f207816 */ /* 0x040fe20000000020 */
[----:B------:R-:W-:Y:S01]  /*0790*/  FFMA.FTZ R77, R0, R77, RZ ;  /* 0x0000004d004d7223 */ /* 0x000fe200000100ff */
[----:B------:R-:W-:Y:S02]  /*07a0*/  SHF.L.U32 R35, R15, 0x10, RZ ;  /* 0x000000100f237819 */ /* 0x000fe400000006ff */
[----:B------:R-:W-:Y:S01]  /*07b0*/  SHF.L.U32 R79, R24, 0x10, RZ ;  /* 0x00000010184f7819 */ /* 0x000fe200000006ff */
[----:B------:R-:W5:Y:S01]  /*07c0*/  LDG.E.128 R12, desc[UR6][R2.64+0x19000] ;  /* 0x01900006020c7981 */ /* 0x000f62000c1e1d00 */
[C---:B------:R-:W-:Y:S01]  /*07d0*/  PRMT R24, R29.reuse, 0x7632, R24 ;  /* 0x000076321d187816 */ /* 0x040fe20000000018 */
[----:B------:R-:W-:Y:S01]  /*07e0*/  FFMA.FTZ R25, R88, R25, R27 ;  /* 0x0000001958197223 */ /* 0x000fe2000001001b */
[----:B------:R-:W-:Y:S01]  /*07f0*/  SHF.L.U32 R29, R29, 0x10, RZ ;  /* 0x000000101d1d7819 */ /* 0x000fe200000006ff */
[----:B------:R-:W-:-:S02]  /*0800*/  FFMA.FTZ R77, R92, R79, R77 ;  /* 0x0000004f5c4d7223 */ /* 0x000fc4000001004d */
[----:B------:R-:W-:Y:S01]  /*0810*/  FFMA.FTZ R33, R86, R33, R25 ;  /* 0x0000002156217223 */ /* 0x000fe20000010019 */
[----:B------:R-:W-:Y:S02]  /*0820*/  IMAD.U32 R27, R24, 0x10000, RZ ;  /* 0x00010000181b7824 */ /* 0x000fe400078e00ff */
[----:B------:R-:W-:Y:S01]  /*0830*/  FFMA.FTZ R29, R94, R29, R77 ;  /* 0x0000001d5e1d7223 */ /* 0x000fe2000001004d */
[----:B------:R-:W-:-:S03]  /*0840*/  SHF.L.U32 R25, R26, 0x10, RZ ;  /* 0x000000101a197819 */ /* 0x000fc600000006ff */
[----:B------:R-:W-:Y:S01]  /*0850*/  FFMA.FTZ R29, R88, R27, R29 ;  /* 0x0000001b581d7223 */ /* 0x000fe2000001001d */
[----:B------:R-:W-:Y:S01]  /*0860*/  SHF.L.U32 R27, R30, 0x10, RZ ;  /* 0x000000101e1b7819 */ /* 0x000fe200000006ff */
[----:B------:R-:W-:Y:S01]  /*0870*/  FFMA.FTZ R25, R90, R25, R33 ;  /* 0x000000195a197223 */ /* 0x000fe20000010021 */
[C---:B------:R-:W-:Y:S02]  /*0880*/  PRMT R24, R8.reuse, 0x7632, R24 ;  /* 0x0000763208187816 */ /* 0x040fe40000000018 */
[----:B------:R-:W-:Y:S02]  /*0890*/  SHF.L.U32 R77, R8, 0x10, RZ ;  /* 0x00000010084d7819 */ /* 0x000fe400000006ff */
[----:B------:R-:W-:Y:S01]  /*08a0*/  PRMT R30, R30, 0x7632, R30 ;  /* 0x000076321e1e7816 */ /* 0x000fe2000000001e */
[----:B------:R-:W-:Y:S01]  /*08b0*/  FFMA.FTZ R33, R86, R27, R29 ;  /* 0x0000001b56217223 */ /* 0x000fe2000001001d */
[----:B------:R-:W-:Y:S01]  /*08c0*/  SHF.L.U32 R79, R24, 0x10, RZ ;  /* 0x00000010184f7819 */ /* 0x000fe200000006ff */
[----:B------:R-:W-:Y:S01]  /*08d0*/  FFMA.FTZ R77, R0, R77, RZ ;  /* 0x0000004d004d7223 */ /* 0x000fe200000100ff */
[----:B------:R-:W-:Y:S01]  /*08e0*/  FFMA.FTZ R8, R84, R35, R25 ;  /* 0x0000002354087223 */ /* 0x000fe20000010019 */
[----:B------:R-:W-:Y:S01]  /*08f0*/  IMAD.U32 R29, R30, 0x10000, RZ ;  /* 0x000100001e1d7824 */ /* 0x000fe200078e00ff */
[----:B------:R-:W5:Y:S01]  /*0900*/  LDG.E.128 R24, desc[UR6][R2.64+0x1c800] ;  /* 0x01c8000602187981 */ /* 0x000f62000c1e1d00 */
[----:B------:R-:W-:-:S02]  /*0910*/  PRMT R28, R9, 0x7632, R28 ;  /* 0x00007632091c7816 */ /* 0x000fc4000000001c */
[----:B------:R-:W-:Y:S02]  /*0920*/  SHF.L.U32 R35, R9, 0x10, RZ ;  /* 0x0000001009237819 */ /* 0x000fe400000006ff */
[----:B------:R-:W-:Y:S01]  /*0930*/  SHF.L.U32 R32, R32, 0x10, RZ ;  /* 0x0000001020207819 */ /* 0x000fe200000006ff */
[----:B------:R-:W-:Y:S01]  /*0940*/  FFMA.FTZ R77, R92, R79, R77 ;  /* 0x0000004f5c4d7223 */ /* 0x000fe2000001004d */
[----:B------:R-:W-:Y:S01]  /*0950*/  SHF.L.U32 R9, R31, 0x10, RZ ;  /* 0x000000101f097819 */ /* 0x000fe200000006ff */
[----:B------:R-:W-:Y:S01]  /*0960*/  FFMA.FTZ R29, R90, R29, R33 ;  /* 0x0000001d5a1d7223 */ /* 0x000fe20000010021 */
[----:B------:R-:W-:Y:S02]  /*0970*/  IMAD.U32 R33, R28, 0x10000, RZ ;  /* 0x000100001c217824 */ /* 0x000fe400078e00ff */
[----:B------:R-:W-:Y:S01]  /*0980*/  FFMA.FTZ R101, R85, R32, R8 ;  /* 0x0000002055657223 */ /* 0x000fe20000010008 */
[----:B------:R-:W-:Y:S01]  /*0990*/  FFMA.FTZ R35, R94, R35, R77 ;  /* 0x000000235e237223 */ /* 0x000fe2000001004d */
[----:B------:R-:W-:Y:S01]  /*09a0*/  PRMT R31, R31, 0x7632, R31 ;  /* 0x000076321f1f7816 */ /* 0x000fe2000000001f */
[----:B------:R-:W-:Y:S01]  /*09b0*/  FFMA.FTZ R8, R84, R9, R29 ;  /* 0x0000000954087223 */ /* 0x000fe2000001001d */
[----:B------:R-:W-:-:S02]  /*09c0*/  PRMT R9, R10, 0x7632, R9 ;  /* 0x000076320a097816 */ /* 0x000fc40000000009 */
[----:B------:R-:W-:Y:S02]  /*09d0*/  SHF.L.U32 R29, R10, 0x10, RZ ;  /* 0x000000100a1d7819 */ /* 0x000fe400000006ff */
[C---:B------:R-:W-:Y:S02]  /*09e0*/  PRMT R10, R4.reuse, 0x7632, R10 ;  /* 0x00007632040a7816 */ /* 0x040fe4000000000a */
[----:B------:R-:W-:Y:S01]  /*09f0*/  SHF.L.U32 R79, R4, 0x10, RZ ;  /* 0x00000010044f7819 */ /* 0x000fe200000006ff */
[----:B------:R-:W-:Y:S01]  /*0a00*/  FFMA.FTZ R77, R88, R33, R35 ;  /* 0x00000021584d7223 */ /* 0x000fe20000010023 */
[----:B------:R-:W-:Y:S01]  /*0a10*/  IMAD.U32 R4, R31, 0x10000, RZ ;  /* 0x000100001f047824 */ /* 0x000fe200078e00ff */
[----:B------:R-:W-:Y:S01]  /*0a20*/  SHF.L.U32 R31, R10, 0x10, RZ ;  /* 0x000000100a1f7819 */ /* 0x000fe200000006ff */
[----:B------:R-:W5:Y:S01]  /*0a30*/  LDG.E.128 R32, desc[UR6][R2.64+0x20000] ;  /* 0x0200000602207981 */ /* 0x000f62000c1e1d00 */
[----:B------:R-:W-:Y:S01]  /*0a40*/  SHF.L.U32 R9, R9, 0x10, RZ ;  /* 0x0000001009097819 */ /* 0x000fe200000006ff */
[----:B------:R-:W-:Y:S01]  /*0a50*/  FFMA.FTZ R79, R0, R79, RZ ;  /* 0x0000004f004f7223 */ /* 0x000fe200000100ff */
[----:B------:R-:W-:Y:S01]  /*0a60*/  FFMA.FTZ R29, R86, R29, R77 ;  /* 0x0000001d561d7223 */ /* 0x000fe2000001004d */
[----:B------:R-:W-:-:S02]  /*0a70*/  SHF.L.U32 R77, R5, 0x10, RZ ;  /* 0x00000010054d7819 */ /* 0x000fc400000006ff */
[----:B------:R-:W-:Y:S01]  /*0a80*/  PRMT R5, R5, 0x7632, R5 ;  /* 0x0000763205057816 */ /* 0x000fe20000000005 */
[----:B------:R-:W-:Y:S01]  /*0a90*/  FFMA.FTZ R31, R92, R31, R79 ;  /* 0x0000001f5c1f7223 */ /* 0x000fe2000001004f */
[----:B------:R-:W-:Y:S01]  /*0aa0*/  FFMA.FTZ R29, R90, R9, R29 ;  /* 0x000000095a1d7223 */ /* 0x000fe2000001001d */
[----:B------:R-:W-:Y:S02]  /*0ab0*/  SHF.L.U32 R9, R11, 0x10, RZ ;  /* 0x000000100b097819 */ /* 0x000fe400000006ff */
[----:B------:R-:W-:Y:S01]  /*0ac0*/  SHF.L.U32 R5, R5, 0x10, RZ ;  /* 0x0000001005057819 */ /* 0x000fe200000006ff */
[----:B------:R-:W-:Y:S01]  /*0ad0*/  FFMA.FTZ R77, R94, R77, R31 ;  /* 0x0000004d5e4d7223 */ /* 0x000fe2000001001f */
[----:B------:R-:W-:Y:S01]  /*0ae0*/  FFMA.FTZ R99, R85, R4, R8 ;  /* 0x0000000455637223 */ /* 0x000fe20000010008 */
[----:B------:R-:W-:Y:S01]  /*0af0*/  FFMA.FTZ R8, R84, R9, R29 ;  /* 0x0000000954087223 */ /* 0x000fe2000001001d */
[C---:B------:R-:W-:Y:S01]  /*0b00*/  PRMT R4, R6.reuse, 0x7632, R4 ;  /* 0x0000763206047816 */ /* 0x040fe20000000004 */
[----:B------:R-:W-:Y:S01]  /*0b10*/  IMAD.U32 R9, R6, 0x10000, RZ ;  /* 0x0001000006097824 */ /* 0x000fe200078e00ff */
[----:B------:R-:W-:Y:S01]  /*0b20*/  PRMT R10, R80, 0x7632, R10 ;  /* 0x00007632500a7816 */ /* 0x000fe2000000000a */
[----:B------:R-:W-:Y:S01]  /*0b30*/  FFMA.FTZ R77, R88, R5, R77 ;  /* 0x00000005584d7223 */ /* 0x000fe2000001004d */
[----:B------:R-:W-:Y:S01]  /*0b40*/  SHF.L.U32 R79, R80, 0x10, RZ ;  /* 0x00000010504f7819 */ /* 0x000fe200000006ff */
[----:B------:R-:W5:Y:S01]  /*0b50*/  LDG.E.128 R28, desc[UR6][R2.64+0x23800] ;  /* 0x02380006021c7981 */ /* 0x000f62000c1e1d00 */
[----:B------:R-:W-:Y:S01]  /*0b60*/  SHF.L.U32 R5, R4, 0x10, RZ ;  /* 0x0000001004057819 */ /* 0x000fe200000006ff */
[----:B------:R-:W-:Y:S01]  /*0b70*/  FFMA.FTZ R9, R86, R9, R77 ;  /* 0x0000000956097223 */ /* 0x000fe2000001004d */
[----:B------:R-:W-:-:S02]  /*0b80*/  IMAD.U32 R87, R10, 0x10000, RZ ;  /* 0x000100000a577824 */ /* 0x000fc400078e00ff */
[----:B------:R-:W-:Y:S01]  /*0b90*/  FFMA.FTZ R79, R0, R79, RZ ;  /* 0x0000004f004f7223 */ /* 0x000fe200000100ff */
[----:B------:R-:W-:Y:S01]  /*0ba0*/  PRMT R6, R7, 0x7632, R6 ;  /* 0x0000763207067816 */ /* 0x000fe20000000006 */
[----:B------:R-:W-:Y:S01]  /*0bb0*/  FFMA.FTZ R5, R90, R5, R9 ;  /* 0x000000055a057223 */ /* 0x000fe20000010009 */
[----:B------:R-:W-:Y:S02]  /*0bc0*/  PRMT R11, R11, 0x7632, R11 ;  /* 0x000076320b0b7816 */ /* 0x000fe4000000000b */
[----:B------:R-:W-:Y:S02]  /*0bd0*/  SHF.L.U32 R7, R7, 0x10, RZ ;  /* 0x0000001007077819 */ /* 0x000fe400000006ff */
[C---:B------:R-:W-:Y:S01]  /*0be0*/  SHF.L.U32 R77, R81.reuse, 0x10, RZ ;  /* 0x00000010514d7819 */ /* 0x040fe200000006ff */
[----:B------:R-:W-:Y:S01]  /*0bf0*/  FFMA.FTZ R79, R92, R87, R79 ;  /* 0x000000575c4f7223 */ /* 0x000fe2000001004f */
[----:B------:R-:W-:Y:S01]  /*0c00*/  PRMT R81, R81, 0x7632, R81 ;  /* 0x0000763251517816 */ /* 0x000fe20000000051 */
[----:B------:R-:W-:Y:S01]  /*0c10*/  FFMA.FTZ R5, R84, R7, R5 ;  /* 0x0000000754057223 */ /* 0x000fe20000010005 */
[----:B------:R-:W-:-:S02]  /*0c20*/  SHF.L.U32 R4, R11, 0x10, RZ ;  /* 0x000000100b047819 */ /* 0x000fc400000006ff */
[----:B------:R-:W-:Y:S01]  /*0c30*/  SHF.L.U32 R6, R6, 0x10, RZ ;  /* 0x0000001006067819 */ /* 0x000fe200000006ff */
[----:B------:R-:W-:Y:S01]  /*0c40*/  FFMA.FTZ R77, R94, R77, R79 ;  /* 0x0000004d5e4d7223 */ /* 0x000fe2000001004f */
[----:B------:R-:W-:Y:S02]  /*0c50*/  IMAD.U32 R81, R81, 0x10000, RZ ;  /* 0x0001000051517824 */ /* 0x000fe400078e00ff */
[C---:B------:R-:W-:Y:S01]  /*0c60*/  FFMA.FTZ R103, R85.reuse, R4, R8 ;  /* 0x0000000455677223 */ /* 0x040fe20000010008 */
[----:B------:R-:W-:Y:S01]  /*0c70*/  SHF.L.U32 R7, R82, 0x10, RZ ;  /* 0x0000001052077819 */ /* 0x000fe200000006ff */
[----:B------:R-:W-:Y:S01]  /*0c80*/  FFMA.FTZ R91, R85, R6, R5 ;  /* 0x00000006555b7223 */ /* 0x000fe20000010005 */
[----:B------:R-:W-:Y:S01]  /*0c90*/  FFMA.FTZ R77, R88, R81, R77 ;  /* 0x00000051584d7223 */ /* 0x000fe2000001004d */
[C---:B------:R-:W-:Y:S01]  /*0ca0*/  PRMT R4, R36.reuse, 0x7632, R4 ;  /* 0x0000763224047816 */ /* 0x040fe20000000004 */
[----:B------:R-:W5:Y:S01]  /*0cb0*/  LDG.E.128 R8, desc[UR6][R2.64+0x1000] ;  /* 0x0010000602087981 */ /* 0x000f62000c1e1d00 */
[----:B------:R-:W-:Y:S01]  /*0cc0*/  SHF.L.U32 R5, R36, 0x10, RZ ;  /* 0x0000001024057819 */ /* 0x000fe200000006ff */
[----:B------:R-:W-:Y:S01]  /*0cd0*/  FFMA.FTZ R81, R86, R7, R77 ;  /* 0x0000000756517223 */ /* 0x000fe2000001004d */
[----:B------:R-:W-:Y:S01]  /*0ce0*/  PRMT R82, R82, 0x7632, R82 ;  /* 0x0000763252527816 */ /* 0x000fe20000000052 */
[----:B------:R-:W-:Y:S01]  /*0cf0*/  IMAD.U32 R7, R4, 0x10000, RZ ;  /* 0x0001000004077824 */ /* 0x000fe200078e00ff */
[C---:B------:R-:W-:Y:S01]  /*0d00*/  PRMT R36, R37.reuse, 0x7632, R36 ;  /* 0x0000763225247816 */ /* 0x040fe20000000024 */
[----:B------:R-:W-:Y:S01]  /*0d10*/  FFMA.FTZ R5, R0, R5, RZ ;  /* 0x0000000500057223 */ /* 0x000fe200000100ff */
[----:B------:R-:W-:Y:S01]  /*0d20*/  SHF.L.U32 R87, R37, 0x10, RZ ;  /* 0x0000001025577819 */ /* 0x000fe200000006ff */
[----:B------:R-:W5:Y:S01]  /*0d30*/  LDG.E.128 R76, desc[UR6][R56.64+0x1000] ;  /* 0x00100006384c7981 */ /* 0x000f62000c1e1d00 */
[----:B------:R-:W-:Y:S01]  /*0d40*/  SHF.L.U32 R37, R82, 0x10, RZ ;  /* 0x0000001052257819 */ /* 0x000fe200000006ff */
[----:B------:R-:W-:Y:S01]  /*0d50*/  FFMA.FTZ R105, R92, R7, R5 ;  /* 0x000000075c697223 */ /* 0x000fe20000010005 */
[----:B------:R-:W-:Y:S01]  /*0d60*/  SHF.L.U32 R93, R36, 0x10, RZ ;  /* 0x00000010245d7819 */ /* 0x000fe200000006ff */
[----:B------:R-:W5:Y:S01]  /*0d70*/  LDG.E.128 R4, desc[UR6][R2.64+0x4800] ;  /* 0x0048000602047981 */ /* 0x000f62000c1e1d00 */
[C---:B------:R-:W-:Y:S01]  /*0d80*/  PRMT R36, R83.reuse, 0x7632, R36 ;  /* 0x0000763253247816 */ /* 0x040fe20000000024 */
[----:B------:R-:W-:Y:S01]  /*0d90*/  FFMA.FTZ R87, R94, R87, R105 ;  /* 0x000000575e577223 */ /* 0x000fe20000010069 */
[----:B------:R-:W-:-:S02]  /*0da0*/  IMAD.U32 R83, R83, 0x10000, RZ ;  /* 0x0001000053537824 */ /* 0x000fc400078e00ff */
[----:B------:R-:W-:Y:S01]  /*0db0*/  FFMA.FTZ R37, R90, R37, R81 ;  /* 0x000000255a257223 */ /* 0x000fe20000010051 */
[----:B------:R-:W-:Y:S01]  /*0dc0*/  PRMT R80, R38, 0x7632, R80 ;  /* 0x0000763226507816 */ /* 0x000fe20000000050 */
[----:B------:R-:W-:Y:S01]  /*0dd0*/  FFMA.FTZ R87, R88, R93, R87 ;  /* 0x0000005d58577223 */ /* 0x000fe20000010057 */
[----:B------:R-:W-:Y:S01]  /*0de0*/  SHF.L.U32 R81, R38, 0x10, RZ ;  /* 0x0000001026517819 */ /* 0x000fe200000006ff */
[----:B------:R-:W-:Y:S01]  /*0df0*/  FFMA.FTZ R38, R84, R83, R37 ;  /* 0x0000005354267223 */ /* 0x000fe20000010025 */
[C---:B------:R-:W-:Y:S02]  /*0e00*/  PRMT R82, R72.reuse, 0x7632, R82 ;  /* 0x0000763248527816 */ /* 0x040fe40000000052 */
[----:B------:R-:W-:Y:S01]  /*0e10*/  SHF.L.U32 R93, R72, 0x10, RZ ;  /* 0x00000010485d7819 */ /* 0x000fe200000006ff */
[----:B------:R-:W-:Y:S01]  /*0e20*/  FFMA.FTZ R87, R86, R81, R87 ;  /* 0x0000005156577223 */ /* 0x000fe20000010057 */
[----:B------:R-:W-:Y:S01]  /*0e30*/  SHF.L.U32 R37, R80, 0x10, RZ ;  /* 0x0000001050257819 */ /* 0x000fe200000006ff */
[----:B------:R-:W-:Y:S01]  /*0e40*/  IMAD.U32 R83, R82, 0x10000, RZ ;  /* 0x0001000052537824 */ /* 0x000fe200078e00ff */
[C---:B------:R-:W-:Y:S01]  /*0e50*/  SHF.L.U32 R81, R39.reuse, 0x10, RZ ;  /* 0x0000001027517819 */ /* 0x040fe200000006ff */
[----:B------:R-:W-:Y:S01]  /*0e60*/  FFMA.FTZ R93, R0, R93, RZ ;  /* 0x0000005d005d7223 */ /* 0x000fe200000100ff */
[----:B------:R-:W-:Y:S01]  /*0e70*/  PRMT R39, R39, 0x7632, R39 ;  /* 0x0000763227277816 */ /* 0x000fe20000000027 */
[----:B------:R-:W-:Y:S01]  /*0e80*/  FFMA.FTZ R37, R90, R37, R87 ;  /* 0x000000255a257223 */ /* 0x000fe20000010057 */
[C---:B------:R-:W-:Y:S01]  /*0e90*/  SHF.L.U32 R87, R73.reuse, 0x10, RZ ;  /* 0x0000001049577819 */ /* 0x040fe200000006ff */
[----:B------:R-:W-:Y:S01]  /*0ea0*/  FFMA.FTZ R83, R92, R83, R93 ;  /* 0x000000535c537223 */ /* 0x000fe2000001005d */
[----:B------:R-:W-:Y:S01]  /*0eb0*/  PRMT R73, R73, 0x7632, R73 ;  /* 0x0000763249497816 */ /* 0x000fe20000000049 */
[----:B------:R-:W-:Y:S01]  /*0ec0*/  FFMA.FTZ R37, R84, R81, R37 ;  /* 0x0000005154257223 */ /* 0x000fe20000010025 */
[----:B------:R-:W-:-:S02]  /*0ed0*/  IMAD.U32 R72, R39, 0x10000, RZ ;  /* 0x0001000027487824 */ /* 0x000fc400078e00ff */
[----:B------:R-:W-:Y:S01]  /*0ee0*/  FFMA.FTZ R83, R94, R87, R83 ;  /* 0x000000575e537223 */ /* 0x000fe20000010053 */
[----:B------:R-:W-:Y:S02]  /*0ef0*/  SHF.L.U32 R73, R73, 0x10, RZ ;  /* 0x0000001049497819 */ /* 0x000fe400000006ff */
[C---:B------:R-:W-:Y:S02]  /*0f00*/  PRMT R39, R48.reuse, 0x7632, R39 ;  /* 0x0000763230277816 */ /* 0x040fe40000000027 */
[----:B------:R-:W-:Y:S01]  /*0f10*/  SHF.L.U32 R81, R48, 0x10, RZ ;  /* 0x0000001030517819 */ /* 0x000fe200000006ff */
[----:B------:R-:W-:Y:S01]  /*0f20*/  FFMA.FTZ R73, R88, R73, R83 ;  /* 0x0000004958497223 */ /* 0x000fe20000010053 */
[----:B------:R-:W-:Y:S02]  /*0f30*/  SHF.L.U32 R36, R36, 0x10, RZ ;  /* 0x0000001024247819 */ /* 0x000fe400000006ff */
[----:B------:R-:W-:Y:S01]  /*0f40*/  SHF.L.U32 R39, R39, 0x10, RZ ;  /* 0x0000001027277819 */ /* 0x000fe200000006ff */
[----:B------:R-:W-:Y:S01]  /*0f50*/  FFMA.FTZ R83, R0, R81, RZ ;  /* 0x0000005100537223 */ /* 0x000fe200000100ff */
[----:B------:R-:W-:Y:S01]  /*0f60*/  FFMA.FTZ R93, R85, R72, R37 ;  /* 0x00000048555d7223 */ /* 0x000fe20000010025 */
[C---:B------:R-:W-:Y:S01]  /*0f70*/  PRMT R0, R74.reuse, 0x7632, R0 ;  /* 0x000076324a007816 */ /* 0x040fe20000000000 */
        /* <DEDUP_REMOVED lines=11> */
[----:B------:R-:W-:Y:S01]  /*1030*/  IMAD.U32 R49, R75, 0x10000, RZ ;  /* 0x000100004b317824 */ /* 0x000fe200078e00ff */
[----:B------:R-:W5:Y:S01]  /*1040*/  LDG.E.128 R36, desc[UR6][R2.64+0x8000] ;  /* 0x0080000602247981 */ /* 0x000f62000c1e1d00 */
[----:B------:R-:W-:Y:S01]  /*1050*/  PRMT R50, R50, 0x7632, R50 ;  /* 0x0000763232327816 */ /* 0x000fe20000000032 */
        /* <DEDUP_REMOVED lines=9> */
[C---:B------:R-:W-:Y:S01]  /*10f0*/  SHF.L.U32 R73, R51.reuse, 0x10, RZ ;  /* 0x0000001033497819 */ /* 0x040fe200000006ff */
[----:B------:R-:W-:Y:S01]  /*1100*/  FFMA.FTZ R81, R90, R49, R81 ;  /* 0x000000315a517223 */ /* 0x000fe20000010051 */
[----:B------:R-:W-:-:S02]  /*1110*/  PRMT R64, R51, 0x7632, R64 ;  /* 0x0000763233407816 */ /* 0x000fc40000000040 */
[----:B------:R-:W5:Y:S01]  /*1120*/  LDG.E.128 R48, desc[UR6][R2.64+0xb800] ;  /* 0x00b8000602307981 */ /* 0x000f62000c1e1d00 */
[----:B------:R-:W-:Y:S02]  /*1130*/  SHF.L.U32 R0, R0, 0x10, RZ ;  /* 0x0000001000007819 */ /* 0x000fe400000006ff */
[----:B------:R-:W-:Y:S02]  /*1140*/  SHF.L.U32 R83, R83, 0x10, RZ ;  /* 0x0000001053537819 */ /* 0x000fe400000006ff */
[----:B------:R-:W-:-:S03]  /*1150*/  PRMT R75, R75, 0x7632, R75 ;  /* 0x000076324b4b7816 */ /* 0x000fc6000000004b */
[--C-:B------:R-:W-:Y:S01]  /*1160*/  FFMA.FTZ R105, R83, R0, R68.reuse ;  /* 0x0000000053697223 */ /* 0x100fe20000010044 */
        /* <DEDUP_REMOVED lines=13> */
[----:B------:R-:W-:Y:S02]  /*1240*/  PRMT R65, R65, 0x7632, R65 ;  /* 0x0000763241417816 */ /* 0x000fe40000000041 */
[----:B------:R-:W-:Y:S02]  /*1250*/  SHF.L.U32 R69, R61, 0x10, RZ ;  /* 0x000000103d457819 */ /* 0x000fe400000006ff */
        /* <DEDUP_REMOVED lines=8> */
[----:B------:R-:W-:-:S02]  /*12e0*/  PRMT R97, R71, 0x7632, R97 ;  /* 0x0000763247617816 */ /* 0x000fc40000000061 */
[----:B------:R-:W-:Y:S02]  /*12f0*/  SHF.L.U32 R0, R71, 0x10, RZ ;  /* 0x0000001047007819 */ /* 0x000fe400000006ff */
[----:B------:R-:W-:Y:S01]  /*1300*/  PRMT R64, R52, 0x7632, R64 ;  /* 0x0000763234407816 */ /* 0x000fe20000000040 */
[----:B------:R-:W5:Y:S01]  /*1310*/  LDG.E.128 R68, desc[UR6][R2.64+0xf000] ;  /* 0x00f0000602447981 */ /* 0x000f62000c1e1d00 */
[----:B------:R-:W-:Y:S01]  /*1320*/  PRMT R60, R61, 0x7632, R60 ;  /* 0x000076323d3c7816 */ /* 0x000fe2000000003c */
        /* <DEDUP_REMOVED lines=8> */
[----:B------:R-:W-:Y:S01]  /*13b0*/  SHF.L.U32 R73, R67, 0x10, RZ ;  /* 0x0000001043497819 */ /* 0x000fe200000006ff */
[----:B------:R-:W-:Y:S01]  /*13c0*/  FFMA.FTZ R95, R88, R89, R95 ;  /* 0x00000059585f7223 */ /* 0x000fe2000001005f */
[----:B------:R-:W5:Y:S01]  /*13d0*/  LDG.E.128 R64, desc[UR6][R2.64+0x12800] ;  /* 0x0128000602407981 */ /* 0x000f62000c1e1d00 */
[C---:B------:R-:W-:Y:S01]  /*13e0*/  PRMT R72, R62.reuse, 0x7632, R72 ;  /* 0x000076323e487816 */ /* 0x040fe20000000048 */
[----:B------:R-:W-:Y:S01]  /*13f0*/  IMAD.U32 R89, R62, 0x10000, RZ ;  /* 0x000100003e597824 */ /* 0x000fe200078e00ff */
[----:B------:R-:W-:-:S02]  /*1400*/  SHF.L.U32 R61, R52, 0x10, RZ ;  /* 0x00000010343d7819 */ /* 0x000fc400000006ff */
[----:B------:R-:W-:Y:S01]  /*1410*/  SHF.L.U32 R86, R86, 0x10, RZ ;  /* 0x0000001056567819 */ /* 0x000fe200000006ff */
[----:B------:R-:W-:Y:S01]  /*1420*/  FFMA.FTZ R52, R80, R89, R95 ;  /* 0x0000005950347223 */ /* 0x000fe2000001005f */
[C---:B------:R-:W-:Y:S02]  /*1430*/  PRMT R62, R53.reuse, 0x7632, R62 ;  /* 0x00007632353e7816 */ /* 0x040fe4000000003e */
        /* <DEDUP_REMOVED lines=13> */
[----:B------:R-:W-:-:S02]  /*1510*/  SHF.L.U32 R97, R97, 0x10, RZ ;  /* 0x0000001061617819 */ /* 0x000fc400000006ff */
[----:B------:R-:W-:Y:S02]  /*1520*/  SHF.L.U32 R54, R63, 0x10, RZ ;  /* 0x000000103f367819 */ /* 0x000fe400000006ff */
[C---:B--2---:R-:W-:Y:S01]  /*1530*/  PRMT R62, R44.reuse, 0x7632, R62 ;  /* 0x000076322c3e7816 */ /* 0x044fe2000000003e */
[----:B------:R-:W-:Y:S01]  /*1540*/  IMAD.U32 R44, R44, 0x10000, RZ ;  /* 0x000100002c2c7824 */ /* 0x000fe200078e00ff */
[----:B------:R-:W-:Y:S01]  /*1550*/  SHF.L.U32 R61, R61, 0x10, RZ ;  /* 0x000000103d3d7819 */ /* 0x000fe200000006ff */
[----:B------:R-:W-:Y:S01]  /*1560*/  FFMA.FTZ R75, R80, R89, R75 ;  /* 0x00000059504b7223 */ /* 0x000fe2000001004b */
        /* <DEDUP_REMOVED lines=8> */
[----:B------:R-:W2:Y:S01]  /*15f0*/  LDG.E.128 R72, desc[UR6][R2.64+0x16000] ;  /* 0x0160000602487981 */ /* 0x000ea2000c1e1d00 */
[----:B------:R-:W-:Y:S01]  /*1600*/  FFMA.FTZ R95, R97, R60, R52 ;  /* 0x0000003c615f7223 */ /* 0x000fe20000010034 */
[----:B------:R-:W-:Y:S01]  /*1610*/  FFMA.FTZ R101, R83, R62, R44 ;  /* 0x0000003e53657223 */ /* 0x000fe2000001002c */
[----:B---3--:R-:W-:Y:S01]  /*1620*/  PRMT R54, R40, 0x7632, R54 ;  /* 0x0000763228367816 */ /* 0x008fe20000000036 */
        /* <DEDUP_REMOVED lines=9> */
[----:B------:R-:W3:Y:S01]  /*16c0*/  LDG.E.128 R60, desc[UR6][R2.64+0x19800] ;  /* 0x01980006023c7981 */ /* 0x000ee2000c1e1d00 */
[----:B------:R-:W-:Y:S01]  /*16d0*/  SHF.L.U32 R55, R41, 0x10, RZ ;  /* 0x0000001029377819 */ /* 0x000fe200000006ff */
[----:B------:R-:W-:Y:S01]  /*16e0*/  FFMA.FTZ R53, R88, R45, R53 ;  /* 0x0000002d58357223 */ /* 0x000fe20000010035 */
[C---:B------:R-:W-:Y:S01]  /*16f0*/  PRMT R40, R46.reuse, 0x7632, R40 ;  /* 0x000076322e287816 */ /* 0x040fe20000000028 */
[--C-:B------:R-:W-:Y:S01]  /*1700*/  FFMA.FTZ R99, R83, R54, R44.reuse ;  /* 0x0000003653637223 */ /* 0x100fe2000001002c */
[----:B------:R-:W-:Y:S01]  /*1710*/  IMAD.U32 R45, R46, 0x10000, RZ ;  /* 0x000100002e2d7824 */ /* 0x000fe200078e00ff */
[----:B------:R-:W-:-:S02]  /*1720*/  PRMT R44, R41, 0x7632, R44 ;  /* 0x00007632292c7816 */ /* 0x000fc4000000002c */
[----:B------:R-:W-:Y:S01]  /*1730*/  SHF.L.U32 R41, R40, 0x10, RZ ;  /* 0x0000001028297819 */ /* 0x000fe200000006ff */
[----:B------:R-:W-:Y:S01]  /*1740*/  FFMA.FTZ R99, R84, R55, R99 ;  /* 0x0000003754637223 */ /* 0x000fe20000010063 */
[----:B------:R-:W-:Y:S01]  /*1750*/  FFMA.FTZ R53, R80, R45, R53 ;  /* 0x0000002d50357223 */ /* 0x000fe20000010035 */
[----:B------:R-:W-:Y:S01]  /*1760*/  SHF.L.U32 R55, R44, 0x10, RZ ;  /* 0x000000102c377819 */ /* 0x000fe200000006ff */
[C---:B------:R-:W-:Y:S02]  /*1770*/  IMAD.U32 R45, R47.reuse, 0x10000, RZ ;  /* 0x000100002f2d7824 */ /* 0x040fe400078e00ff */
[----:B------:R-:W-:Y:S01]  /*1780*/  FFMA.FTZ R41, R86, R41, R53 ;  /* 0x0000002956297223 */ /* 0x000fe20000010035 */
[----:B------:R-:W-:Y:S01]  /*1790*/  SHF.L.U32 R53, R42, 0x10, RZ ;  /* 0x000000102a357819 */ /* 0x000fe200000006ff */
[----:B------:R-:W-:Y:S01]  /*17a0*/  FFMA.FTZ R55, R88, R55, R99 ;  /* 0x0000003758377223 */ /* 0x000fe20000010063 */
[----:B------:R-:W-:Y:S01]  /*17b0*/  PRMT R42, R42, 0x7632, R42 ;  /* 0x000076322a2a7816 */ /* 0x000fe2000000002a */
[----:B------:R-:W-:Y:S01]  /*17c0*/  FFMA.FTZ R40, R0, R45, R41 ;  /* 0x0000002d00287223 */ /* 0x000fe20000010029 */
[----:B------:R-:W-:Y:S01]  /*17d0*/  PRMT R47, R47, 0x7632, R47 ;  /* 0x000076322f2f7816 */ /* 0x000fe2000000002f */
[----:B------:R-:W-:Y:S01]  /*17e0*/  FFMA.FTZ R45, R80, R53, R55 ;  /* 0x00000035502d7223 */ /* 0x000fe20000010037 */
[C---:B----4-:R-:W-:Y:S01]  /*17f0*/  SHF.L.U32 R46, R20.reuse, 0x10, RZ ;  /* 0x00000010142e7819 */ /* 0x050fe200000006ff */
[----:B------:R-:W4:Y:S01]  /*1800*/  LDG.E.128 R52, desc[UR6][R2.64+0x1d000] ;  /* 0x01d0000602347981 */ /* 0x000f22000c1e1d00 */
        /* <DEDUP_REMOVED lines=10> */
[----:B-----5:R-:W-:-:S02]  /*18b0*/  PRMT R40, R16, 0x7632, R40 ;  /* 0x0000763210287816 */ /* 0x020fc40000000028 */
[----:B------:R-:W-:Y:S01]  /*18c0*/  SHF.L.U32 R16, R16, 0x10, RZ ;  /* 0x0000001010107819 */ /* 0x000fe200000006ff */
[----:B------:R-:W-:Y:S01]  /*18d0*/  FFMA.FTZ R47, R84, R45, R47 ;  /* 0x0000002d542f7223 */ /* 0x000fe2000001002f */
[----:B------:R-:W-:Y:S02]  /*18e0*/  SHF.L.U32 R45, R20, 0x10, RZ ;  /* 0x00000010142d7819 */ /* 0x000fe400000006ff */
        /* <DEDUP_REMOVED lines=11> */
[----:B------:R-:W-:Y:S01]  /*19a0*/  SHF.L.U32 R91, R44, 0x10, RZ ;  /* 0x000000102c5b7819 */ /* 0x000fe200000006ff */
[----:B------:R-:W-:-:S04]  /*19b0*/  IMAD.U32 R21, R22, 0x10000, RZ ;  /* 0x0001000016157824 */ /* 0x000fc800078e00ff */
[----:B------:R-:W-:Y:S01]  /*19c0*/  FFMA.FTZ R21, R80, R21, R45 ;  /* 0x0000001550157223 */ /* 0x000fe2000001002d */
[----:B------:R-:W-:Y:S02]  /*19d0*/  FFMA.FTZ R105, R88, R91, R47 ;  /* 0x0000005b58697223 */ /* 0x000fe4000001002f */
[----:B------:R-:W5:Y:S01]  /*19e0*/  LDG.E.128 R44, desc[UR6][R2.64+0x24000] ;  /* 0x02400006022c7981 */ /* 0x000f62000c1e1d00 */
[----:B------:R-:W-:Y:S02]  /*19f0*/  PRMT R17, R22, 0x7632, R17 ;  /* 0x0000763216117816 */ /* 0x000fe40000000011 */
[C---:B------:R-:W-:Y:S02]  /*1a00*/  PRMT R90, R18.reuse, 0x7632, R90 ;  /* 0x00007632125a7816 */ /* 0x040fe4000000005a */
[----:B------:R-:W-:Y:S01]  /*1a10*/  SHF.L.U32 R99, R18, 0x10, RZ ;  /* 0x0000001012637819 */ /* 0x000fe200000006ff */
[----:B------:R-:W-:Y:S01]  /*1a20*/  IMAD.U32 R17, R17, 0x10000, RZ ;  /* 0x0001000011117824 */ /* 0x000fe200078e00ff */
[----:B------:R-:W-:-:S02]  /*1a30*/  SHF.L.U32 R91, R90, 0x10, RZ ;  /* 0x000000105a5b7819 */ /* 0x000fc400000006ff */
[----:B------:R-:W-:Y:S01]  /*1a40*/  PRMT R90, R12, 0x7632, R90 ;  /* 0x000076320c5a7816 */ /* 0x000fe2000000005a */
[----:B------:R-:W-:Y:S01]  /*1a50*/  FFMA.FTZ R18, R80, R99, R105 ;  /* 0x0000006350127223 */ /* 0x000fe20000010069 */
[----:B------:R-:W-:Y:S01]  /*1a60*/  SHF.L.U32 R12, R12, 0x10, RZ ;  /* 0x000000100c0c7819 */ /* 0x000fe200000006ff */
[C---:B------:R-:W-:Y:S01]  /*1a70*/  FFMA.FTZ R17, R86.reuse, R17, R21 ;  /* 0x0000001156117223 */ /* 0x040fe20000010015 */
[----:B------:R-:W-:Y:S01]  /*1a80*/  SHF.L.U32 R21, R19, 0x10, RZ ;  /* 0x0000001013157819 */ /* 0x000fe200000006ff */
[----:B------:R-:W-:Y:S01]  /*1a90*/  FFMA.FTZ R18, R86, R91, R18 ;  /* 0x0000005b56127223 */ /* 0x000fe20000010012 */
[C---:B------:R-:W-:Y:S02]  /*1aa0*/  PRMT R22, R23.reuse, 0x7632, R22 ;  /* 0x0000763217167816 */ /* 0x040fe40000000016 */
[----:B------:R-:W-:Y:S01]  /*1ab0*/  SHF.L.U32 R23, R23, 0x10, RZ ;  /* 0x0000001017177819 */ /* 0x000fe200000006ff */
[----:B------:R-:W-:Y:S02]  /*1ac0*/  IMAD.U32 R90, R90, 0x10000, RZ ;  /* 0x000100005a5a7824 */ /* 0x000fe400078e00ff */
[----:B------:R-:W-:Y:S01]  /*1ad0*/  FFMA.FTZ R12, R82, R12, R87 ;  /* 0x0000000c520c7223 */ /* 0x000fe20000010057 */
[----:B------:R-:W-:Y:S01]  /*1ae0*/  PRMT R19, R19, 0x7632, R19 ;  /* 0x0000763213137816 */ /* 0x000fe20000000013 */
[C-C-:B------:R-:W-:Y:S01]  /*1af0*/  FFMA.FTZ R21, R0.reuse, R21, R18.reuse ;  /* 0x0000001500157223 */ /* 0x140fe20000010012 */
[C---:B------:R-:W-:Y:S01]  /*1b00*/  PRMT R18, R13.reuse, 0x7632, R18 ;  /* 0x000076320d127816 */ /* 0x040fe20000000012 */
[----:B------:R-:W-:Y:S01]  /*1b10*/  FFMA.FTZ R17, R0, R23, R17 ;  /* 0x0000001700117223 */ /* 0x000fe20000010011 */
[----:B------:R-:W-:Y:S01]  /*1b20*/  SHF.L.U32 R13, R13, 0x10, RZ ;  /* 0x000000100d0d7819 */ /* 0x000fe200000006ff */
[----:B------:R-:W-:Y:S01]  /*1b30*/  FFMA.FTZ R23, R83, R90, R12 ;  /* 0x0000005a53177223 */ /* 0x000fe2000001000c */
[----:B------:R-:W-:Y:S01]  /*1b40*/  IMAD.U32 R12, R19, 0x10000, RZ ;  /* 0x00010000130c7824 */ /* 0x000fe200078e00ff */
[----:B------:R-:W-:-:S02]  /*1b50*/  SHF.L.U32 R20, R20, 0x10, RZ ;  /* 0x0000001014147819 */ /* 0x000fc400000006ff */
[----:B------:R-:W-:Y:S01]  /*1b60*/  SHF.L.U32 R19, R18, 0x10, RZ ;  /* 0x0000001012137819 */ /* 0x000fe200000006ff */
[----:B------:R-:W-:Y:S01]  /*1b70*/  FFMA.FTZ R13, R84, R13, R23 ;  /* 0x0000000d540d7223 */ /* 0x000fe20000010017 */
[----:B------:R-:W-:Y:S01]  /*1b80*/  SHF.L.U32 R22, R22, 0x10, RZ ;  /* 0x0000001016167819 */ /* 0x000fe200000006ff */
[C-C-:B------:R-:W-:Y:S01]  /*1b90*/  FFMA.FTZ R105, R97.reuse, R20, R16.reuse ;  /* 0x0000001461697223 */ /* 0x140fe20000010010 */
[----:B------:R-:W-:Y:S01]  /*1ba0*/  FFMA.FTZ R91, R97, R12, R21 ;  /* 0x0000000c615b7223 */ /* 0x000fe20000010015 */
[----:B------:R-:W-:Y:S01]  /*1bb0*/  FFMA.FTZ R19, R88, R19, R13 ;  /* 0x0000001358137223 */ /* 0x000fe2000001000d */
[C---:B------:R-:W-:Y:S02]  /*1bc0*/  PRMT R16, R14.reuse, 0x7632, R16 ;  /* 0x000076320e107816 */ /* 0x040fe40000000010 */
[----:B------:R-:W-:Y:S02]  /*1bd0*/  SHF.L.U32 R13, R14, 0x10, RZ ;  /* 0x000000100e0d7819 */ /* 0x000fe400000006ff */
[----:B------:R-:W-:-:S02]  /*1be0*/  PRMT R12, R24, 0x7632, R12 ;  /* 0x00007632180c7816 */ /* 0x000fc4000000000c */
[----:B------:R-:W-:Y:S01]  /*1bf0*/  SHF.L.U32 R14, R24, 0x10, RZ ;  /* 0x00000010180e7819 */ /* 0x000fe200000006ff */
[----:B------:R-:W-:Y:S01]  /*1c00*/  FFMA.FTZ R87, R97, R22, R17 ;  /* 0x0000001661577223 */ /* 0x000fe20000010011 */
[C---:B------:R-:W-:Y:S01]  /*1c10*/  PRMT R24, R15.reuse, 0x7632, R24 ;  /* 0x000076320f187816 */ /* 0x040fe20000000018 */
[----:B------:R-:W-:Y:S02]  /*1c20*/  IMAD.U32 R23, R15, 0x10000, RZ ;  /* 0x000100000f177824 */ /* 0x000fe400078e00ff */
[----:B------:R-:W-:Y:S01]  /*1c30*/  FFMA.FTZ R99, R80, R13, R19 ;  /* 0x0000000d50637223 */ /* 0x000fe20000010013 */
[----:B------:R-:W-:Y:S01]  /*1c40*/  SHF.L.U32 R20, R12, 0x10, RZ ;  /* 0x000000100c147819 */ /* 0x000fe200000006ff */
[----:B------:R-:W-:Y:S01]  /*1c50*/  FFMA.FTZ R22, R82, R14, R93 ;  /* 0x0000000e52167223 */ /* 0x000fe2000001005d */
[----:B------:R-:W-:Y:S01]  /*1c60*/  SHF.L.U32 R21, R16, 0x10, RZ ;  /* 0x0000001010157819 */ /* 0x000fe200000006ff */
[----:B------:R-:W5:Y:S04]  /*1c70*/  LDG.E.128 R12, desc[UR6][R2.64+0x1800] ;  /* 0x00180006020c7981 */ /* 0x000f68000c1e1d00 */
[----:B------:R-:W5:Y:S01]  /*1c80*/  LDG.E.128 R16, desc[UR6][R56.64+0x1800] ;  /* 0x0018000638107981 */ /* 0x000f62000c1e1d00 */
[----:B------:R-:W-:Y:S01]  /*1c90*/  SHF.L.U32 R93, R25, 0x10, RZ ;  /* 0x00000010195d7819 */ /* 0x000fe200000006ff */
[----:B------:R-:W-:Y:S01]  /*1ca0*/  FFMA.FTZ R107, R83, R20, R22 ;  /* 0x00000014536b7223 */ /* 0x000fe20000010016 */
[----:B------:R-:W-:-:S02]  /*1cb0*/  PRMT R25, R25, 0x7632, R25 ;  /* 0x0000763219197816 */ /* 0x000fc40000000019 */
[C---:B------:R-:W-:Y:S01]  /*1cc0*/  PRMT R20, R32.reuse, 0x7632, R20 ;  /* 0x0000763220147816 */ /* 0x040fe20000000014 */
        /* <DEDUP_REMOVED lines=15> */
[----:B------:R-:W5:Y:S01]  /*1dc0*/  LDG.E.128 R20, desc[UR6][R2.64+0x5000] ;  /* 0x0050000602147981 */ /* 0x000f62000c1e1d00 */
[----:B------:R-:W-:Y:S01]  /*1dd0*/  SHF.L.U32 R25, R26, 0x10, RZ ;  /* 0x000000101a197819 */ /* 0x000fe200000006ff */
[----:B------:R-:W-:Y:S01]  /*1de0*/  FFMA.FTZ R81, R84, R81, R99 ;  /* 0x0000005154517223 */ /* 0x000fe20000010063 */
[----:B------:R-:W-:Y:S02]  /*1df0*/  SHF.L.U32 R24, R24, 0x10, RZ ;  /* 0x0000001018187819 */ /* 0x000fe400000006ff */
[----:B------:R-:W-:-:S02]  /*1e00*/  PRMT R26, R28, 0x7632, R26 ;  /* 0x000076321c1a7816 */ /* 0x000fc4000000001a */
        /* <DEDUP_REMOVED lines=17> */
[----:B------:R-:W5:Y:S01]  /*1f20*/  LDG.E.128 R24, desc[UR6][R2.64+0x8800] ;  /* 0x0088000602187981 */ /* 0x000f62000c1e1d00 */
[----:B------:R-:W-:Y:S01]  /*1f30*/  FFMA.FTZ R93, R86, R29, R93 ;  /* 0x0000001d565d7223 */ /* 0x000fe2000001005d */
[C---:B------:R-:W-:Y:S01]  /*1f40*/  SHF.L.U32 R33, R30.reuse, 0x10, RZ ;  /* 0x000000101e217819 */ /* 0x040fe200000006ff */
[----:B------:R-:W-:Y:S01]  /*1f50*/  IMAD.U32 R29, R35, 0x10000, RZ ;  /* 0x00010000231d7824 */ /* 0x000fe200078e00ff */
[----:B------:R-:W-:Y:S01]  /*1f60*/  PRMT R30, R30, 0x7632, R30 ;  /* 0x000076321e1e7816 */ /* 0x000fe2000000001e */
[----:B------:R-:W-:Y:S01]  /*1f70*/  FFMA.FTZ R85, R84, R85, R99 ;  /* 0x0000005554557223 */ /* 0x000fe20000010063 */
[----:B------:R-:W-:Y:S01]  /*1f80*/  SHF.L.U32 R28, R28, 0x10, RZ ;  /* 0x000000101c1c7819 */ /* 0x000fe200000006ff */
[----:B------:R-:W-:Y:S01]  /*1f90*/  FFMA.FTZ R90, R0, R29, R93 ;  /* 0x0000001d005a7223 */ /* 0x000fe2000001005d */
[----:B------:R-:W-:Y:S01]  /*1fa0*/  SHF.L.U32 R34, R8, 0x10, RZ ;  /* 0x0000001008227819 */ /* 0x000fe200000006ff */
[----:B------:R-:W-:Y:S01]  /*1fb0*/  FFMA.FTZ R83, R88, R83, R85 ;  /* 0x0000005358537223 */ /* 0x000fe20000010055 */
[----:B------:R-:W-:Y:S01]  /*1fc0*/  IMAD.U32 R29, R30, 0x10000, RZ ;  /* 0x000100001e1d7824 */ /* 0x000fe200078e00ff */
[----:B------:R-:W-:Y:S01]  /*1fd0*/  SHF.L.U32 R88, R76, 0x10, RZ ;  /* 0x000000104c587819 */ /* 0x000fe200000006ff */
[----:B------:R-:W-:Y:S01]  /*1fe0*/  FFMA.FTZ R99, R97, R28, R32 ;  /* 0x0000001c61637223 */ /* 0x000fe20000010020 */
[----:B------:R-:W-:-:S02]  /*1ff0*/  PRMT R8, R8, 0x7632, R8 ;  /* 0x0000763208087816 */ /* 0x000fc40000000008 */
        /* <DEDUP_REMOVED lines=8> */
[----:B------:R-:W-:Y:S01]  /*2080*/  SHF.L.U32 R28, R28, 0x10, RZ ;  /* 0x000000101c1c7819 */ /* 0x000fe200000006ff */
[C---:B------:R-:W-:Y:S01]  /*2090*/  IMAD.U32 R33, R31.reuse, 0x10000, RZ ;  /* 0x000100001f217824 */ /* 0x040fe200078e00ff */
[----:B------:R-:W-:Y:S01]  /*20a0*/  PRMT R4, R31, 0x7632, R4 ;  /* 0x000076321f047816 */ /* 0x000fe20000000004 */
[C---:B------:R-:W-:Y:S01]  /*20b0*/  FFMA.FTZ R95, R93.reuse, R8, R34 ;  /* 0x000000085d5f7223 */ /* 0x040fe20000010022 */
[----:B------:R-:W-:Y:S01]  /*20c0*/  FFMA.FTZ R83, R86, R29, R83 ;  /* 0x0000001d56537223 */ /* 0x000fe20000010053 */
[----:B------:R-:W-:Y:S01]  /*20d0*/  FFMA.FTZ R8, R93, R28, R30 ;  /* 0x0000001c5d087223 */ /* 0x000fe2000001001e */
[----:B------:R-:W-:Y:S01]  /*20e0*/  SHF.L.U32 R85, R9, 0x10, RZ ;  /* 0x0000001009557819 */ /* 0x000fe200000006ff */
[----:B------:R-:W5:Y:S01]  /*20f0*/  LDG.E.128 R28, desc[UR6][R2.64+0xc000] ;  /* 0x00c00006021c7981 */ /* 0x000f62000c1e1d00 */
[----:B------:R-:W-:-:S02]  /*2100*/  SHF.L.U32 R84, R77, 0x10, RZ ;  /* 0x000000104d547819 */ /* 0x000fc400000006ff */
[----:B------:R-:W-:Y:S01]  /*2110*/  PRMT R35, R35, 0x7632, R35 ;  /* 0x0000763223237816 */ /* 0x000fe20000000023 */
[----:B------:R-:W-:Y:S02]  /*2120*/  FFMA.FTZ R83, R0, R33, R83 ;  /* 0x0000002100537223 */ /* 0x000fe40000010053 */
[----:B------:R-:W-:Y:S01]  /*2130*/  FFMA.FTZ R85, R84, R85, R95 ;  /* 0x0000005554557223 */ /* 0x000fe2000001005f */
[----:B------:R-:W-:Y:S02]  /*2140*/  SHF.L.U32 R95, R35, 0x10, RZ ;  /* 0x00000010235f7819 */ /* 0x000fe400000006ff */
[----:B------:R-:W5:Y:S01]  /*2150*/  LDG.E.128 R32, desc[UR6][R2.64+0xf800] ;  /* 0x00f8000602207981 */ /* 0x000f62000c1e1d00 */
[C---:B------:R-:W-:Y:S01]  /*2160*/  IMAD.U32 R89, R5.reuse, 0x10000, RZ ;  /* 0x0001000005597824 */ /* 0x040fe200078e00ff */
[----:B------:R-:W-:Y:S02]  /*2170*/  PRMT R5, R5, 0x7632, R5 ;  /* 0x0000763205057816 */ /* 0x000fe40000000005 */
[----:B------:R-:W-:-:S02]  /*2180*/  PRMT R82, R77, 0x7632, R82 ;  /* 0x000076324d527816 */ /* 0x000fc40000000052 */
[----:B------:R-:W-:Y:S02]  /*2190*/  PRMT R9, R9, 0x7632, R9 ;  /* 0x0000763209097816 */ /* 0x000fe40000000009 */
[----:B------:R-:W-:Y:S01]  /*21a0*/  SHF.L.U32 R4, R4, 0x10, RZ ;  /* 0x0000001004047819 */ /* 0x000fe200000006ff */
[----:B------:R-:W-:Y:S01]  /*21b0*/  FFMA.FTZ R8, R84, R89, R8 ;  /* 0x0000005954087223 */ /* 0x000fe20000010008 */
[----:B------:R-:W-:Y:S01]  /*21c0*/  SHF.L.U32 R5, R5, 0x10, RZ ;  /* 0x0000001005057819 */ /* 0x000fe200000006ff */
[----:B------:R-:W-:Y:S01]  /*21d0*/  IMAD.U32 R82, R82, 0x10000, RZ ;  /* 0x0001000052527824 */ /* 0x000fe200078e00ff */
[----:B------:R-:W-:Y:S01]  /*21e0*/  SHF.L.U32 R9, R9, 0x10, RZ ;  /* 0x0000001009097819 */ /* 0x000fe200000006ff */
[C---:B------:R-:W-:Y:S01]  /*21f0*/  FFMA.FTZ R95, R97.reuse, R95, R90 ;  /* 0x0000005f615f7223 */ /* 0x040fe2000001005a */
        /* <DEDUP_REMOVED lines=8> */
[----:B------:R-:W-:Y:S01]  /*2280*/  PRMT R6, R6, 0x7632, R6 ;  /* 0x0000763206067816 */ /* 0x000fe20000000006 */
[C---:B------:R-:W-:Y:S01]  /*2290*/  FFMA.FTZ R5, R83.reuse, R76, R5 ;  /* 0x0000004c53057223 */ /* 0x040fe20000010005 */
[----:B------:R-:W-:Y:S01]  /*22a0*/  PRMT R9, R36, 0x7632, R9 ;  /* 0x0000763224097816 */ /* 0x000fe20000000009 */
[----:B------:R-:W-:Y:S01]  /*22b0*/  FFMA.FTZ R8, R83, R0, R4 ;  /* 0x0000000053087223 */ /* 0x000fe20000010004 */
[----:B------:R-:W-:Y:S01]  /*22c0*/  SHF.L.U32 R10, R10, 0x10, RZ ;  /* 0x000000100a0a7819 */ /* 0x000fe200000006ff */
[----:B------:R-:W-:Y:S01]  /*22d0*/  IMAD.U32 R76, R6, 0x10000, RZ ;  /* 0x00010000064c7824 */ /* 0x000fe200078e00ff */
        /* <DEDUP_REMOVED lines=10> */
[----:B------:R-:W5:Y:S01]  /*2380*/  LDG.E.128 R8, desc[UR6][R2.64+0x13000] ;  /* 0x0130000602087981 */ /* 0x000f62000c1e1d00 */
[----:B------:R-:W-:Y:S01]  /*2390*/  PRMT R92, R79, 0x7632, R92 ;  /* 0x000076324f5c7816 */ /* 0x000fe2000000005c */
[----:B------:R-:W-:Y:S01]  /*23a0*/  FFMA.FTZ R77, R85, R4, R6 ;  /* 0x00000004554d7223 */ /* 0x000fe20000010006 */
[----:B------:R-:W-:-:S02]  /*23b0*/  PRMT R7, R7, 0x7632, R7 ;  /* 0x0000763207077816 */ /* 0x000fc40000000007 */
[----:B------:R-:W-:Y:S02]  /*23c0*/  SHF.L.U32 R79, R37, 0x10, RZ ;  /* 0x00000010254f7819 */ /* 0x000fe400000006ff */
[C---:B------:R-:W-:Y:S01]  /*23d0*/  PRMT R4, R48.reuse, 0x7632, R4 ;  /* 0x0000763230047816 */ /* 0x040fe20000000004 */
[----:B------:R-:W-:Y:S01]  /*23e0*/  FFMA.FTZ R101, R93, R76, R78 ;  /* 0x0000004c5d657223 */ /* 0x000fe2000001004e */
        /* <DEDUP_REMOVED lines=11> */
[C---:B------:R-:W-:Y:S01]  /*24a0*/  IMAD.U32 R36, R38.reuse, 0x10000, RZ ;  /* 0x0001000026247824 */ /* 0x040fe200078e00ff */
[----:B------:R-:W-:Y:S01]  /*24b0*/  PRMT R38, R38, 0x7632, R38 ;  /* 0x0000763226267816 */ /* 0x000fe20000000026 */
[----:B------:R-:W-:Y:S01]  /*24c0*/  FFMA.FTZ R94, R92, R5, R77 ;  /* 0x000000055c5e7223 */ /* 0x000fe2000001004d */
[----:B------:R-:W-:Y:S01]  /*24d0*/  FFMA.FTZ R48, R82, R37, R79 ;  /* 0x0000002552307223 */ /* 0x000fe2000001004f */
[----:B------:R-:W-:Y:S01]  /*24e0*/  FFMA.FTZ R77, R93, R4, R6 ;  /* 0x000000045d4d7223 */ /* 0x000fe20000010006 */
[----:B------:R-:W-:Y:S01]  /*24f0*/  SHF.L.U32 R38, R38, 0x10, RZ ;  /* 0x0000001026267819 */ /* 0x000fe200000006ff */
[----:B------:R-:W5:Y:S01]  /*2500*/  LDG.E.128 R4, desc[UR6][R2.64+0x16800] ;  /* 0x0168000602047981 */ /* 0x000f62000c1e1d00 */
[----:B------:R-:W-:Y:S01]  /*2510*/  PRMT R37, R49, 0x7632, R37 ;  /* 0x0000763231257816 */ /* 0x000fe20000000025 */
[----:B------:R-:W-:Y:S01]  /*2520*/  FFMA.FTZ R36, R83, R36, R48 ;  /* 0x0000002453247223 */ /* 0x000fe20000010030 */
[----:B------:R-:W-:Y:S01]  /*2530*/  SHF.L.U32 R49, R49, 0x10, RZ ;  /* 0x0000001031317819 */ /* 0x000fe200000006ff */
[----:B------:R-:W-:Y:S01]  /*2540*/  IMAD.U32 R76, R39, 0x10000, RZ ;  /* 0x00010000274c7824 */ /* 0x000fe200078e00ff */
[----:B------:R-:W-:Y:S01]  /*2550*/  SHF.L.U32 R37, R37, 0x10, RZ ;  /* 0x0000001025257819 */ /* 0x000fe200000006ff */
[----:B------:R-:W-:-:S02]  /*2560*/  FFMA.FTZ R78, R89, R38, R36 ;  /* 0x00000026594e7223 */ /* 0x000fc40000010024 */
[----:B------:R-:W-:Y:S01]  /*2570*/  FFMA.FTZ R49, R84, R49, R77 ;  /* 0x0000003154317223 */ /* 0x000fe2000001004d */
[C---:B------:R-:W-:Y:S01]  /*2580*/  SHF.L.U32 R79, R68.reuse, 0x10, RZ ;  /* 0x00000010444f7819 */ /* 0x040fe200000006ff */
[----:B------:R-:W-:Y:S01]  /*2590*/  FFMA.FTZ R77, R85, R76, R78 ;  /* 0x0000004c554d7223 */ /* 0x000fe2000001004e */
[----:B------:R-:W-:Y:S01]  /*25a0*/  PRMT R76, R68, 0x7632, R76 ;  /* 0x00007632444c7816 */ /* 0x000fe2000000004c */
[--C-:B------:R-:W-:Y:S01]  /*25b0*/  FFMA.FTZ R80, R82, R37, R49.reuse ;  /* 0x0000002552507223 */ /* 0x100fe20000010031 */
[C---:B------:R-:W-:Y:S02]  /*25c0*/  PRMT R49, R50.reuse, 0x7632, R49 ;  /* 0x0000763232317816 */ /* 0x040fe40000000031 */
[----:B------:R-:W-:Y:S02]  /*25d0*/  PRMT R48, R39, 0x7632, R48 ;  /* 0x0000763227307816 */ /* 0x000fe40000000030 */
[----:B------:R-:W-:Y:S01]  /*25e0*/  SHF.L.U32 R50, R50, 0x10, RZ ;  /* 0x0000001032327819 */ /* 0x000fe200000006ff */
[----:B------:R-:W5:Y:S01]  /*25f0*/  LDG.E.128 R36, desc[UR6][R2.64+0x1a000] ;  /* 0x01a0000602247981 */ /* 0x000f62000c1e1d00 */
[----:B------:R-:W-:Y:S01]  /*2600*/  FFMA.FTZ R78, R88, R79, R105 ;  /* 0x0000004f584e7223 */ /* 0x000fe20000010069 */
[----:B------:R-:W-:Y:S01]  /*2610*/  IMAD.U32 R76, R76, 0x10000, RZ ;  /* 0x000100004c4c7824 */ /* 0x000fe200078e00ff */
[----:B------:R-:W-:Y:S01]  /*2620*/  SHF.L.U32 R68, R49, 0x10, RZ ;  /* 0x0000001031447819 */ /* 0x000fe200000006ff */
[----:B------:R-:W-:Y:S01]  /*2630*/  FFMA.FTZ R80, R83, R50, R80 ;  /* 0x0000003253507223 */ /* 0x000fe20000010050 */
[----:B------:R-:W-:Y:S01]  /*2640*/  SHF.L.U32 R79, R69, 0x10, RZ ;  /* 0x00000010454f7819 */ /* 0x000fe200000006ff */
[----:B------:R-:W-:Y:S01]  /*2650*/  FFMA.FTZ R101, R93, R76, R78 ;  /* 0x0000004c5d657223 */ /* 0x000fe2000001004e */
[----:B------:R-:W-:-:S02]  /*2660*/  PRMT R69, R69, 0x7632, R69 ;  /* 0x0000763245457816 */ /* 0x000fc40000000045 */
[----:B------:R-:W-:Y:S02]  /*2670*/  SHF.L.U32 R49, R48, 0x10, RZ ;  /* 0x0000001030317819 */ /* 0x000fe400000006ff */
[C---:B------:R-:W-:Y:S02]  /*2680*/  SHF.L.U32 R48, R64.reuse, 0x10, RZ ;  /* 0x0000001040307819 */ /* 0x040fe400000006ff */
[----:B------:R-:W-:Y:S01]  /*2690*/  PRMT R64, R64, 0x7632, R64 ;  /* 0x0000763240407816 */ /* 0x000fe20000000040 */
[----:B------:R-:W-:Y:S01]  /*26a0*/  FFMA.FTZ R68, R89, R68, R80 ;  /* 0x0000004459447223 */ /* 0x000fe20000010050 */
[----:B------:R-:W-:Y:S01]  /*26b0*/  SHF.L.U32 R50, R51, 0x10, RZ ;  /* 0x0000001033327819 */ /* 0x000fe200000006ff */
[----:B------:R-:W-:Y:S01]  /*26c0*/  FFMA.FTZ R79, R84, R79, R101 ;  /* 0x0000004f544f7223 */ /* 0x000fe20000010065 */
[----:B------:R-:W-:Y:S02]  /*26d0*/  SHF.L.U32 R69, R69, 0x10, RZ ;  /* 0x0000001045457819 */ /* 0x000fe400000006ff */
[----:B------:R-:W-:-:S02]  /*26e0*/  PRMT R51, R51, 0x7632, R51 ;  /* 0x0000763233337816 */ /* 0x000fc40000000033 */
[----:B------:R-:W-:Y:S01]  /*26f0*/  SHF.L.U32 R76, R64, 0x10, RZ ;  /* 0x00000010404c7819 */ /* 0x000fe200000006ff */
[----:B------:R-:W-:Y:S02]  /*2700*/  IMAD.U32 R64, R70, 0x10000, RZ ;  /* 0x0001000046407824 */ /* 0x000fe400078e00ff */
[----:B------:R-:W-:Y:S01]  /*2710*/  FFMA.FTZ R50, R85, R50, R68 ;  /* 0x0000003255327223 */ /* 0x000fe20000010044 */
[----:B------:R-:W-:Y:S01]  /*2720*/  FFMA.FTZ R78, R88, R48, R87 ;  /* 0x00000030584e7223 */ /* 0x000fe20000010057 */
[----:B------:R-:W-:Y:S01]  /*2730*/  PRMT R70, R70, 0x7632, R70 ;  /* 0x0000763246467816 */ /* 0x000fe20000000046 */
[----:B------:R-:W-:Y:S01]  /*2740*/  FFMA.FTZ R68, R82, R69, R79 ;  /* 0x0000004552447223 */ /* 0x000fe2000001004f */
[----:B------:R-:W-:Y:S01]  /*2750*/  IMAD.U32 R51, R51, 0x10000, RZ ;  /* 0x0001000033337824 */ /* 0x000fe200078e00ff */
[C---:B------:R-:W-:Y:S01]  /*2760*/  SHF.L.U32 R69, R65.reuse, 0x10, RZ ;  /* 0x0000001041457819 */ /* 0x040fe200000006ff */
        /* <DEDUP_REMOVED lines=8> */
[----:B------:R-:W-:Y:S01]  /*27f0*/  FFMA.FTZ R69, R84, R69, R77 ;  /* 0x0000004554457223 */ /* 0x000fe2000001004d */
[----:B------:R-:W-:Y:S01]  /*2800*/  FFMA.FTZ R70, R89, R70, R76 ;  /* 0x0000004659467223 */ /* 0x000fe2000001004c */
[----:B------:R-:W-:-:S02]  /*2810*/  SHF.L.U32 R76, R66, 0x10, RZ ;  /* 0x00000010424c7819 */ /* 0x000fc400000006ff */
[----:B------:R-:W-:Y:S01]  /*2820*/  PRMT R66, R66, 0x7632, R66 ;  /* 0x0000763242427816 */ /* 0x000fe20000000042 */
[----:B------:R-:W-:Y:S01]  /*2830*/  FFMA.FTZ R78, R82, R65, R69 ;  /* 0x00000041524e7223 */ /* 0x000fe20000010045 */
[C---:B------:R-:W-:Y:S01]  /*2840*/  IMAD.U32 R68, R71.reuse, 0x10000, RZ ;  /* 0x0001000047447824 */ /* 0x040fe200078e00ff */
[----:B------:R-:W-:Y:S02]  /*2850*/  PRMT R64, R71, 0x7632, R64 ;  /* 0x0000763247407816 */ /* 0x000fe40000000040 */
[----:B------:R-:W-:Y:S01]  /*2860*/  SHF.L.U32 R66, R66, 0x10, RZ ;  /* 0x0000001042427819 */ /* 0x000fe200000006ff */
[----:B------:R-:W-:Y:S01]  /*2870*/  FFMA.FTZ R76, R83, R76, R78 ;  /* 0x0000004c534c7223 */ /* 0x000fe2000001004e */
[----:B------:R-:W-:Y:S01]  /*2880*/  FFMA.FTZ R65, R85, R68, R70 ;  /* 0x0000004455417223 */ /* 0x000fe20000010046 */
[----:B------:R-:W-:Y:S02]  /*2890*/  SHF.L.U32 R87, R64, 0x10, RZ ;  /* 0x0000001040577819 */ /* 0x000fe400000006ff */
[C---:B--2---:R-:W-:Y:S01]  /*28a0*/  PRMT R68, R72.reuse, 0x7632, R68 ;  /* 0x0000763248447816 */ /* 0x044fe20000000044 */
[----:B------:R-:W-:Y:S01]  /*28b0*/  IMAD.U32 R72, R72, 0x10000, RZ ;  /* 0x0001000048487824 */ /* 0x000fe200078e00ff */
[----:B------:R-:W-:Y:S01]  /*28c0*/  SHF.L.U32 R64, R67, 0x10, RZ ;  /* 0x0000001043407819 */ /* 0x000fe200000006ff */
[----:B------:R-:W-:Y:S01]  /*28d0*/  FFMA.FTZ R66, R89, R66, R76 ;  /* 0x0000004259427223 */ /* 0x000fe2000001004c */
[----:B------:R-:W-:Y:S01]  /*28e0*/  FFMA.FTZ R87, R92, R87, R65 ;  /* 0x000000575c577223 */ /* 0x000fe20000010041 */
[----:B------:R-:W-:Y:S01]  /*28f0*/  FFMA.FTZ R70, R88, R72, R91 ;  /* 0x0000004858467223 */ /* 0x000fe2000001005b */
[----:B------:R-:W-:Y:S01]  /*2900*/  PRMT R72, R67, 0x7632, R72 ;  /* 0x0000763243487816 */ /* 0x000fe20000000048 */
[----:B------:R-:W-:Y:S01]  /*2910*/  FFMA.FTZ R79, R85, R64, R66 ;  /* 0x00000040554f7223 */ /* 0x000fe20000010042 */
[----:B------:R-:W-:Y:S01]  /*2920*/  SHF.L.U32 R68, R68, 0x10, RZ ;  /* 0x0000001044447819 */ /* 0x000fe200000006ff */
[----:B------:R-:W2:Y:S01]  /*2930*/  LDG.E.128 R64, desc[UR6][R2.64+0x21000] ;  /* 0x0210000602407981 */ /* 0x000ea2000c1e1d00 */
[----:B---3--:R-:W-:-:S02]  /*2940*/  PRMT R76, R60, 0x7632, R76 ;  /* 0x000076323c4c7816 */ /* 0x008fc4000000004c */
[----:B------:R-:W-:Y:S01]  /*2950*/  SHF.L.U32 R60, R60, 0x10, RZ ;  /* 0x000000103c3c7819 */ /* 0x000fe200000006ff */
[----:B------:R-:W-:Y:S01]  /*2960*/  FFMA.FTZ R101, R93, R68, R70 ;  /* 0x000000445d657223 */ /* 0x000fe20000010046 */
[C---:B------:R-:W-:Y:S01]  /*2970*/  SHF.L.U32 R91, R73.reuse, 0x10, RZ ;  /* 0x00000010495b7819 */ /* 0x040fe200000006ff */
[----:B------:R-:W-:Y:S01]  /*2980*/  IMAD.U32 R77, R72, 0x10000, RZ ;  /* 0x00010000484d7824 */ /* 0x000fe200078e00ff */
[----:B------:R-:W-:Y:S01]  /*2990*/  PRMT R73, R73, 0x7632, R73 ;  /* 0x0000763249497816 */ /* 0x000fe20000000049 */
[----:B------:R-:W3:Y:S01]  /*29a0*/  LDG.E.128 R68, desc[UR6][R2.64+0x24800] ;  /* 0x0248000602447981 */ /* 0x000ee2000c1e1d00 */
[----:B------:R-:W-:Y:S01]  /*29b0*/  SHF.L.U32 R76, R76, 0x10, RZ ;  /* 0x000000104c4c7819 */ /* 0x000fe200000006ff */
[----:B------:R-:W-:Y:S01]  /*29c0*/  FFMA.FTZ R60, R88, R60, R81 ;  /* 0x0000003c583c7223 */ /* 0x000fe20000010051 */
[----:B------:R-:W-:Y:S01]  /*29d0*/  FFMA.FTZ R81, R92, R77, R79 ;  /* 0x0000004d5c517223 */ /* 0x000fe2000001004f */
[----:B------:R-:W-:Y:S01]  /*29e0*/  SHF.L.U32 R73, R73, 0x10, RZ ;  /* 0x0000001049497819 */ /* 0x000fe200000006ff */
[----:B------:R-:W-:Y:S01]  /*29f0*/  FFMA.FTZ R91, R84, R91, R101 ;  /* 0x0000005b545b7223 */ /* 0x000fe20000010065 */
[----:B------:R-:W-:-:S02]  /*2a00*/  IMAD.U32 R77, R61, 0x10000, RZ ;  /* 0x000100003d4d7824 */ /* 0x000fc400078e00ff */
[--C-:B------:R-:W-:Y:S01]  /*2a10*/  FFMA.FTZ R79, R93, R76, R60.reuse ;  /* 0x0000004c5d4f7223 */ /* 0x100fe2000001003c */
[----:B------:R-:W-:Y:S02]  /*2a20*/  PRMT R61, R61, 0x7632, R61 ;  /* 0x000076323d3d7816 */ /* 0x000fe4000000003d */
[----:B------:R-:W-:Y:S01]  /*2a30*/  PRMT R60, R74, 0x7632, R60 ;  /* 0x000076324a3c7816 */ /* 0x000fe2000000003c */
[----:B------:R-:W-:Y:S01]  /*2a40*/  FFMA.FTZ R72, R82, R73, R91 ;  /* 0x0000004952487223 */ /* 0x000fe2000001005b */
[----:B------:R-:W-:Y:S01]  /*2a50*/  SHF.L.U32 R74, R74, 0x10, RZ ;  /* 0x000000104a4a7819 */ /* 0x000fe200000006ff */
[----:B------:R-:W-:Y:S01]  /*2a60*/  FFMA.FTZ R77, R84, R77, R79 ;  /* 0x0000004d544d7223 */ /* 0x000fe2000001004f */
[----:B------:R-:W-:Y:S02]  /*2a70*/  SHF.L.U32 R61, R61, 0x10, RZ ;  /* 0x000000103d3d7819 */ /* 0x000fe400000006ff */
[----:B------:R-:W-:Y:S01]  /*2a80*/  PRMT R73, R62, 0x7632, R73 ;  /* 0x000076323e497816 */ /* 0x000fe20000000049 */
[----:B------:R-:W-:Y:S01]  /*2a90*/  FFMA.FTZ R72, R83, R74, R72 ;  /* 0x0000004a53487223 */ /* 0x000fe20000010048 */
[----:B------:R-:W-:Y:S01]  /*2aa0*/  SHF.L.U32 R60, R60, 0x10, RZ ;  /* 0x000000103c3c7819 */ /* 0x000fe200000006ff */
[----:B------:R-:W-:Y:S01]  /*2ab0*/  IMAD.U32 R62, R62, 0x10000, RZ ;  /* 0x000100003e3e7824 */ /* 0x000fe200078e00ff */
[----:B------:R-:W-:Y:S01]  /*2ac0*/  SHF.L.U32 R74, R73, 0x10, RZ ;  /* 0x00000010494a7819 */ /* 0x000fe200000006ff */
[----:B------:R-:W-:Y:S01]  /*2ad0*/  FFMA.FTZ R76, R82, R61, R77 ;  /* 0x0000003d524c7223 */ /* 0x000fe2000001004d */
[----:B----4-:R-:W-:-:S02]  /*2ae0*/  SHF.L.U32 R73, R52, 0x10, RZ ;  /* 0x0000001034497819 */ /* 0x010fc400000006ff */
[----:B------:R-:W-:Y:S01]  /*2af0*/  PRMT R52, R75, 0x7632, R52 ;  /* 0x000076324b347816 */ /* 0x000fe20000000034 */
[----:B------:R-:W-:Y:S01]  /*2b00*/  FFMA.FTZ R72, R89, R60, R72 ;  /* 0x0000003c59487223 */ /* 0x000fe20000010048 */
[----:B------:R-:W-:Y:S01]  /*2b10*/  SHF.L.U32 R60, R75, 0x10, RZ ;  /* 0x000000104b3c7819 */ /* 0x000fe200000006ff */
[--C-:B------:R-:W-:Y:S01]  /*2b20*/  FFMA.FTZ R62, R83, R62, R76.reuse ;  /* 0x0000003e533e7223 */ /* 0x100fe2000001004c */
[----:B------:R-:W-:Y:S01]  /*2b30*/  PRMT R76, R52, 0x7632, R76 ;  /* 0x00007632344c7816 */ /* 0x000fe2000000004c */
[----:B------:R-:W-:Y:S02]  /*2b40*/  FFMA.FTZ R96, R88, R73, R99 ;  /* 0x0000004958607223 */ /* 0x000fe40000010063 */
[----:B------:R-:W-:Y:S01]  /*2b50*/  FFMA.FTZ R61, R85, R60, R72 ;  /* 0x0000003c553d7223 */ /* 0x000fe20000010048 */
[----:B------:R-:W-:Y:S01]  /*2b60*/  FFMA.FTZ R62, R89, R74, R62 ;  /* 0x0000004a593e7223 */ /* 0x000fe2000001003e */
[----:B------:R-:W-:Y:S01]  /*2b70*/  SHF.L.U32 R86, R76, 0x10, RZ ;  /* 0x000000104c567819 */ /* 0x000fe200000006ff */
[----:B------:R-:W4:Y:S01]  /*2b80*/  LDG.E.128 R72, desc[UR6][R2.64+0x2000] ;  /* 0x0020000602487981 */ /* 0x000f22000c1e1d00 */
[C---:B------:R-:W-:Y:S01]  /*2b90*/  IMAD.U32 R60, R63.reuse, 0x10000, RZ ;  /* 0x000100003f3c7824 */ /* 0x040fe200078e00ff */
[----:B------:R-:W-:-:S02]  /*2ba0*/  PRMT R63, R63, 0x7632, R63 ;  /* 0x000076323f3f7816 */ /* 0x000fc4000000003f */
[----:B------:R-:W4:Y:S01]  /*2bb0*/  LDG.E.128 R76, desc[UR6][R56.64+0x2000] ;  /* 0x00200006384c7981 */ /* 0x000f22000c1e1d00 */
[----:B------:R-:W-:Y:S01]  /*2bc0*/  SHF.L.U32 R99, R53, 0x10, RZ ;  /* 0x0000001035637819 */ /* 0x000fe200000006ff */
[----:B------:R-:W-:Y:S01]  /*2bd0*/  FFMA.FTZ R101, R93, R86, R96 ;  /* 0x000000565d657223 */ /* 0x000fe20000010060 */
[----:B------:R-:W-:Y:S01]  /*2be0*/  PRMT R53, R53, 0x7632, R53 ;  /* 0x0000763235357816 */ /* 0x000fe20000000035 */
[----:B------:R-:W-:Y:S01]  /*2bf0*/  FFMA.FTZ R60, R85, R60, R62 ;  /* 0x0000003c553c7223 */ /* 0x000fe2000001003e */
[----:B------:R-:W-:Y:S02]  /*2c00*/  IMAD.U32 R63, R63, 0x10000, RZ ;  /* 0x000100003f3f7824 */ /* 0x000fe400078e00ff */
[----:B------:R-:W-:Y:S01]  /*2c10*/  FFMA.FTZ R99, R84, R99, R101 ;  /* 0x0000006354637223 */ /* 0x000fe20000010065 */
[----:B------:R-:W-:Y:S01]  /*2c20*/  SHF.L.U32 R53, R53, 0x10, RZ ;  /* 0x0000001035357819 */ /* 0x000fe200000006ff */
[----:B------:R-:W-:Y:S01]  /*2c30*/  FFMA.FTZ R86, R92, R63, R60 ;  /* 0x0000003f5c567223 */ /* 0x000fe2000001003c */
[----:B-----5:R-:W-:-:S02]  /*2c40*/  SHF.L.U32 R62, R40, 0x10, RZ ;  /* 0x00000010283e7819 */ /* 0x020fc400000006ff */
[----:B------:R-:W-:Y:S02]  /*2c50*/  PRMT R60, R40, 0x7632, R60 ;  /* 0x00007632283c7816 */ /* 0x000fe4000000003c */
[----:B------:R-:W-:Y:S01]  /*2c60*/  SHF.L.U32 R91, R52, 0x10, RZ ;  /* 0x00000010345b7819 */ /* 0x000fe200000006ff */
[----:B------:R-:W-:Y:S01]  /*2c70*/  FFMA.FTZ R52, R82, R53, R99 ;  /* 0x0000003552347223 */ /* 0x000fe20000010063 */
[----:B------:R-:W-:Y:S01]  /*2c80*/  SHF.L.U32 R40, R54, 0x10, RZ ;  /* 0x0000001036287819 */ /* 0x000fe200000006ff */
[----:B------:R-:W-:Y:S01]  /*2c90*/  FFMA.FTZ R98, R88, R62, R95 ;  /* 0x0000003e58627223 */ /* 0x000fe2000001005f */
[----:B------:R-:W-:Y:S01]  /*2ca0*/  IMAD.U32 R96, R60, 0x10000, RZ ;  /* 0x000100003c607824 */ /* 0x000fe200078e00ff */
[----:B------:R-:W-:Y:S02]  /*2cb0*/  PRMT R54, R54, 0x7632, R54 ;  /* 0x0000763236367816 */ /* 0x000fe40000000036 */
[--C-:B------:R-:W-:Y:S01]  /*2cc0*/  FFMA.FTZ R40, R83, R40, R52.reuse ;  /* 0x0000002853287223 */ /* 0x100fe20000010034 */
[----:B------:R-:W-:-:S02]  /*2cd0*/  PRMT R52, R44, 0x7632, R52 ;  /* 0x000076322c347816 */ /* 0x000fc40000000034 */
[----:B------:R-:W-:Y:S01]  /*2ce0*/  SHF.L.U32 R44, R44, 0x10, RZ ;  /* 0x000000102c2c7819 */ /* 0x000fe200000006ff */
[----:B------:R-:W-:Y:S01]  /*2cf0*/  IMAD.U32 R53, R41, 0x10000, RZ ;  /* 0x0001000029357824 */ /* 0x000fe200078e00ff */
[C---:B------:R-:W-:Y:S02]  /*2d00*/  PRMT R60, R55.reuse, 0x7632, R60 ;  /* 0x00007632373c7816 */ /* 0x040fe4000000003c */
[----:B------:R-:W-:Y:S01]  /*2d10*/  SHF.L.U32 R62, R55, 0x10, RZ ;  /* 0x00000010373e7819 */ /* 0x000fe200000006ff */
[----:B------:R-:W-:Y:S01]  /*2d20*/  FFMA.FTZ R55, R93, R96, R98 ;  /* 0x000000605d377223 */ /* 0x000fe20000010062 */
[----:B------:R-:W-:Y:S01]  /*2d30*/  SHF.L.U32 R54, R54, 0x10, RZ ;  /* 0x0000001036367819 */ /* 0x000fe200000006ff */
[----:B------:R-:W-:Y:S01]  /*2d40*/  FFMA.FTZ R44, R88, R44, R97 ;  /* 0x0000002c582c7223 */ /* 0x000fe20000010061 */
[----:B------:R-:W-:Y:S02]  /*2d50*/  SHF.L.U32 R52, R52, 0x10, RZ ;  /* 0x0000001034347819 */ /* 0x000fe400000006ff */
        /* <DEDUP_REMOVED lines=8> */
[----:B------:R-:W-:Y:S01]  /*2de0*/  FFMA.FTZ R93, R85, R62, R40 ;  /* 0x0000003e555d7223 */ /* 0x000fe20000010028 */
[----:B------:R-:W-:Y:S01]  /*2df0*/  FFMA.FTZ R44, R82, R41, R61 ;  /* 0x00000029522c7223 */ /* 0x000fe2000001003d */
[----:B------:R-:W-:-:S02]  /*2e00*/  IMAD.U32 R41, R60, 0x10000, RZ ;  /* 0x000100003c297824 */ /* 0x000fc400078e00ff */
[----:B------:R-:W-:Y:S02]  /*2e10*/  FFMA.FTZ R95, R84, R63, R95 ;  /* 0x0000003f545f7223 */ /* 0x000fe4000001005f */
[----:B------:R-:W5:Y:S01]  /*2e20*/  LDG.E.128 R60, desc[UR6][R2.64+0x9000] ;  /* 0x00900006023c7981 */ /* 0x000f62000c1e1d00 */
[----:B------:R-:W-:-:S04]  /*2e30*/  PRMT R45, R45, 0x7632, R45 ;  /* 0x000076322d2d7816 */ /* 0x000fc8000000002d */
[----:B------:R-:W-:Y:S02]  /*2e40*/  SHF.L.U32 R45, R45, 0x10, RZ ;  /* 0x000000102d2d7819 */ /* 0x000fe400000006ff */
[C---:B------:R-:W-:Y:S02]  /*2e50*/  SHF.L.U32 R40, R42.reuse, 0x10, RZ ;  /* 0x000000102a287819 */ /* 0x040fe400000006ff */
[----:B------:R-:W-:Y:S01]  /*2e60*/  PRMT R42, R42, 0x7632, R42 ;  /* 0x000076322a2a7816 */ /* 0x000fe2000000002a */
[----:B------:R-:W-:Y:S01]  /*2e70*/  FFMA.FTZ R96, R82, R45, R95 ;  /* 0x0000002d52607223 */ /* 0x000fe2000001005f */
[C---:B------:R-:W-:Y:S01]  /*2e80*/  IMAD.U32 R82, R46.reuse, 0x10000, RZ ;  /* 0x000100002e527824 */ /* 0x040fe200078e00ff */
[----:B------:R-:W-:Y:S01]  /*2e90*/  PRMT R46, R46, 0x7632, R46 ;  /* 0x000076322e2e7816 */ /* 0x000fe2000000002e */
[C---:B------:R-:W-:Y:S01]  /*2ea0*/  FFMA.FTZ R88, R83.reuse, R40, R44 ;  /* 0x0000002853587223 */ /* 0x040fe2000001002c */
[----:B------:R-:W-:Y:S01]  /*2eb0*/  SHF.L.U32 R42, R42, 0x10, RZ ;  /* 0x000000102a2a7819 */ /* 0x000fe200000006ff */
[----:B------:R-:W-:Y:S01]  /*2ec0*/  FFMA.FTZ R84, R92, R41, R93 ;  /* 0x000000295c547223 */ /* 0x000fe2000001005d */
[----:B------:R-:W-:Y:S01]  /*2ed0*/  SHF.L.U32 R46, R46, 0x10, RZ ;  /* 0x000000102e2e7819 */ /* 0x000fe200000006ff */
[----:B------:R-:W-:Y:S01]  /*2ee0*/  FFMA.FTZ R82, R83, R82, R96 ;  /* 0x0000005253527223 */ /* 0x000fe20000010060 */
[----:B------:R-:W-:-:S02]  /*2ef0*/  PRMT R40, R43, 0x7632, R40 ;  /* 0x000076322b287816 */ /* 0x000fc40000000028 */
[----:B------:R-:W-:Y:S01]  /*2f00*/  SHF.L.U32 R44, R43, 0x10, RZ ;  /* 0x000000102b2c7819 */ /* 0x000fe200000006ff */
[----:B------:R-:W-:Y:S01]  /*2f10*/  IMAD.U32 R83, R16, 0x10000, RZ ;  /* 0x0001000010537824 */ /* 0x000fe200078e00ff */
[C---:B------:R-:W-:Y:S02]  /*2f20*/  PRMT R43, R12.reuse, 0x7632, R43 ;  /* 0x000076320c2b7816 */ /* 0x040fe4000000002b */
[----:B------:R-:W-:Y:S02]  /*2f30*/  SHF.L.U32 R45, R12, 0x10, RZ ;  /* 0x000000100c2d7819 */ /* 0x000fe400000006ff */
[----:B------:R-:W-:Y:S01]  /*2f40*/  PRMT R41, R16, 0x7632, R41 ;  /* 0x0000763210297816 */ /* 0x000fe20000000029 */
[C---:B------:R-:W-:Y:S01]  /*2f50*/  FFMA.FTZ R42, R89.reuse, R42, R88 ;  /* 0x0000002a592a7223 */ /* 0x040fe20000010058 */
[----:B------:R-:W-:Y:S01]  /*2f60*/  FFMA.FTZ R89, R89, R46, R82 ;  /* 0x0000002e59597223 */ /* 0x000fe20000010052 */
[----:B------:R-:W-:Y:S01]  /*2f70*/  SHF.L.U32 R12, R47, 0x10, RZ ;  /* 0x000000102f0c7819 */ /* 0x000fe200000006ff */
[----:B------:R-:W-:Y:S01]  /*2f80*/  FFMA.FTZ R45, R83, R45, R94 ;  /* 0x0000002d532d7223 */ /* 0x000fe2000001005e */
[----:B------:R-:W-:-:S02]  /*2f90*/  SHF.L.U32 R43, R43, 0x10, RZ ;  /* 0x000000102b2b7819 */ /* 0x000fc400000006ff */
[----:B------:R-:W-:Y:S01]  /*2fa0*/  SHF.L.U32 R82, R41, 0x10, RZ ;  /* 0x0000001029527819 */ /* 0x000fe200000006ff */
[----:B------:R-:W-:Y:S01]  /*2fb0*/  FFMA.FTZ R41, R85, R44, R42 ;  /* 0x0000002c55297223 */ /* 0x000fe2000001002a */
[----:B------:R-:W-:Y:S01]  /*2fc0*/  PRMT R47, R47, 0x7632, R47 ;  /* 0x000076322f2f7816 */ /* 0x000fe2000000002f */
[C---:B------:R-:W-:Y:S01]  /*2fd0*/  IMAD.U32 R42, R13.reuse, 0x10000, RZ ;  /* 0x000100000d2a7824 */ /* 0x040fe200078e00ff */
        /* <DEDUP_REMOVED lines=8> */
[----:B------:R-:W-:-:S02]  /*3060*/  FFMA.FTZ R43, R85, R42, R44 ;  /* 0x0000002a552b7223 */ /* 0x000fc4000001002c */
[----:B------:R-:W-:Y:S02]  /*3070*/  FFMA.FTZ R92, R92, R47, R12 ;  /* 0x0000002f5c5c7223 */ /* 0x000fe4000001000c */
[----:B------:R-:W5:Y:S01]  /*3080*/  LDG.E.128 R44, desc[UR6][R2.64+0xc800] ;  /* 0x00c80006022c7981 */ /* 0x000f62000c1e1d00 */
[----:B------:R-:W-:Y:S01]  /*3090*/  SHF.L.U32 R88, R88, 0x10, RZ ;  /* 0x0000001058587819 */ /* 0x000fe200000006ff */
[----:B------:R-:W-:Y:S01]  /*30a0*/  IMAD.U32 R17, R16, 0x10000, RZ ;  /* 0x0001000010117824 */ /* 0x000fe200078e00ff */
[C---:B------:R-:W-:Y:S01]  /*30b0*/  PRMT R13, R20.reuse, 0x7632, R13 ;  /* 0x00007632140d7816 */ /* 0x040fe2000000000d */
[----:B------:R-:W-:Y:S02]  /*30c0*/  IMAD.U32 R20, R20, 0x10000, RZ ;  /* 0x0001000014147824 */ /* 0x000fe400078e00ff */
[----:B------:R-:W-:Y:S02]  /*30d0*/  FFMA.FTZ R96, R88, R17, R43 ;  /* 0x0000001158607223 */ /* 0x000fe4000001002b */
[----:B------:R-:W5:Y:S01]  /*30e0*/  LDG.E.128 R40, desc[UR6][R2.64+0x10000] ;  /* 0x0100000602287981 */ /* 0x000f62000c1e1d00 */
[----:B------:R-:W-:-:S02]  /*30f0*/  SHF.L.U32 R16, R14, 0x10, RZ ;  /* 0x000000100e107819 */ /* 0x000fc400000006ff */
[C---:B------:R-:W-:Y:S02]  /*3100*/  SHF.L.U32 R89, R18.reuse, 0x10, RZ ;  /* 0x0000001012597819 */ /* 0x040fe400000006ff */
[C---:B------:R-:W-:Y:S02]  /*3110*/  PRMT R12, R19.reuse, 0x7632, R12 ;  /* 0x00007632130c7816 */ /* 0x040fe4000000000c */
[----:B------:R-:W-:Y:S01]  /*3120*/  SHF.L.U32 R93, R19, 0x10, RZ ;  /* 0x00000010135d7819 */ /* 0x000fe200000006ff */
[----:B------:R-:W-:Y:S01]  /*3130*/  FFMA.FTZ R19, R83, R20, R0 ;  /* 0x0000001453137223 */ /* 0x000fe20000010000 */
[----:B------:R-:W-:Y:S02]  /*3140*/  SHF.L.U32 R13, R13, 0x10, RZ ;  /* 0x000000100d0d7819 */ /* 0x000fe400000006ff */
[----:B------:R-:W-:Y:S02]  /*3150*/  PRMT R18, R18, 0x7632, R18 ;  /* 0x0000763212127816 */ /* 0x000fe40000000012 */
[----:B------:R-:W-:Y:S01]  /*3160*/  PRMT R14, R14, 0x7632, R14 ;  /* 0x000076320e0e7816 */ /* 0x000fe2000000000e */
[----:B------:R-:W-:Y:S01]  /*3170*/  FFMA.FTZ R17, R89, R16, R96 ;  /* 0x0000001059117223 */ /* 0x000fe20000010060 */
[----:B------:R-:W-:Y:S01]  /*3180*/  FFMA.FTZ R96, R82, R13, R19 ;  /* 0x0000000d52607223 */ /* 0x000fe20000010013 */
[----:B------:R-:W-:-:S02]  /*3190*/  SHF.L.U32 R0, R18, 0x10, RZ ;  /* 0x0000001012007819 */ /* 0x000fc400000006ff */
[C---:B------:R-:W-:Y:S01]  /*31a0*/  PRMT R16, R21.reuse, 0x7632, R16 ;  /* 0x0000763215107816 */ /* 0x040fe20000000010 */
[----:B------:R-:W-:Y:S01]  /*31b0*/  IMAD.U32 R13, R14, 0x10000, RZ ;  /* 0x000100000e0d7824 */ /* 0x000fe200078e00ff */
[----:B------:R-:W-:Y:S02]  /*31c0*/  SHF.L.U32 R20, R21, 0x10, RZ ;  /* 0x0000001015147819 */ /* 0x000fe400000006ff */
[----:B------:R-:W-:Y:S01]  /*31d0*/  SHF.L.U32 R19, R16, 0x10, RZ ;  /* 0x0000001010137819 */ /* 0x000fe200000006ff */
[----:B------:R-:W-:Y:S01]  /*31e0*/  FFMA.FTZ R18, R0, R13, R17 ;  /* 0x0000000d00127223 */ /* 0x000fe20000010011 */
[C---:B------:R-:W-:Y:S01]  /*31f0*/  SHF.L.U32 R17, R24.reuse, 0x10, RZ ;  /* 0x0000001018117819 */ /* 0x040fe200000006ff */
[----:B------:R-:W-:Y:S01]  /*3200*/  FFMA.FTZ R21, R85, R20, R96 ;  /* 0x0000001455157223 */ /* 0x000fe20000010060 */
[----:B------:R-:W-:Y:S01]  /*3210*/  PRMT R24, R24, 0x7632, R24 ;  /* 0x0000763218187816 */ /* 0x000fe20000000018 */
[----:B------:R-:W-:Y:S01]  /*3220*/  IMAD.U32 R20, R22, 0x10000, RZ ;  /* 0x0001000016147824 */ /* 0x000fe200078e00ff */
[----:B------:R-:W-:Y:S01]  /*3230*/  SHF.L.U32 R16, R15, 0x10, RZ ;  /* 0x000000100f107819 */ /* 0x000fe200000006ff */
[----:B------:R-:W-:Y:S01]  /*3240*/  FFMA.FTZ R96, R88, R19, R21 ;  /* 0x0000001358607223 */ /* 0x000fe20000010015 */
[----:B------:R-:W-:Y:S01]  /*3250*/  FFMA.FTZ R19, R83, R17, R90 ;  /* 0x0000001153137223 */ /* 0x000fe2000001005a */
[----:B------:R-:W-:-:S02]  /*3260*/  PRMT R22, R22, 0x7632, R22 ;  /* 0x0000763216167816 */ /* 0x000fc40000000016 */
[----:B------:R-:W-:Y:S02]  /*3270*/  SHF.L.U32 R17, R24, 0x10, RZ ;  /* 0x0000001018117819 */ /* 0x000fe400000006ff */
[----:B------:R-:W-:Y:S01]  /*3280*/  PRMT R14, R15, 0x7632, R14 ;  /* 0x000076320f0e7816 */ /* 0x000fe2000000000e */
[----:B------:R-:W-:Y:S01]  /*3290*/  FFMA.FTZ R95, R93, R16, R18 ;  /* 0x000000105d5f7223 */ /* 0x000fe20000010012 */
[----:B------:R-:W-:Y:S01]  /*32a0*/  SHF.L.U32 R13, R22, 0x10, RZ ;  /* 0x00000010160d7819 */ /* 0x000fe200000006ff */
[----:B------:R-:W-:Y:S01]  /*32b0*/  FFMA.FTZ R15, R89, R20, R96 ;  /* 0x00000014590f7223 */ /* 0x000fe20000010060 */
[C---:B------:R-:W-:Y:S01]  /*32c0*/  SHF.L.U32 R16, R25.reuse, 0x10, RZ ;  /* 0x0000001019107819 */ /* 0x040fe200000006ff */
[----:B------:R-:W-:Y:S01]  /*32d0*/  FFMA.FTZ R18, R82, R17, R19 ;  /* 0x0000001152127223 */ /* 0x000fe20000010013 */
[----:B------:R-:W-:Y:S02]  /*32e0*/  PRMT R25, R25, 0x7632, R25 ;  /* 0x0000763219197816 */ /* 0x000fe40000000019 */
[----:B------:R-:W-:-:S02]  /*32f0*/  SHF.L.U32 R21, R14, 0x10, RZ ;  /* 0x000000100e157819 */ /* 0x000fc400000006ff */
[----:B------:R-:W-:Y:S02]  /*3300*/  SHF.L.U32 R90, R12, 0x10, RZ ;  /* 0x000000100c5a7819 */ /* 0x000fe400000006ff */
[C---:B------:R-:W-:Y:S01]  /*3310*/  PRMT R20, R23.reuse, 0x7632, R20 ;  /* 0x0000763217147816 */ /* 0x040fe20000000014 */
[----:B------:R-:W-:Y:S02]  /*3320*/  IMAD.U32 R22, R23, 0x10000, RZ ;  /* 0x0001000017167824 */ /* 0x000fe400078e00ff */
[----:B------:R-:W-:Y:S01]  /*3330*/  FFMA.FTZ R24, R0, R13, R15 ;  /* 0x0000000d00187223 */ /* 0x000fe2000001000f */
[----:B------:R-:W-:Y:S01]  /*3340*/  FFMA.FTZ R23, R85, R16, R18 ;  /* 0x0000001055177223 */ /* 0x000fe20000010012 */
[----:B------:R-:W-:Y:S02]  /*3350*/  IMAD.U32 R25, R25, 0x10000, RZ ;  /* 0x0001000019197824 */ /* 0x000fe400078e00ff */
[----:B------:R-:W-:Y:S01]  /*3360*/  FFMA.FTZ R96, R90, R21, R95 ;  /* 0x000000155a607223 */ /* 0x000fe2000001005f */
[----:B------:R-:W5:Y:S01]  /*3370*/  LDG.E.128 R12, desc[UR6][R2.64+0x13800] ;  /* 0x01380006020c7981 */ /* 0x000f62000c1e1d00 */
[----:B------:R-:W-:Y:S01]  /*3380*/  SHF.L.U32 R95, R20, 0x10, RZ ;  /* 0x00000010145f7819 */ /* 0x000fe200000006ff */
[----:B------:R-:W-:Y:S01]  /*3390*/  FFMA.FTZ R21, R93, R22, R24 ;  /* 0x000000165d157223 */ /* 0x000fe20000010018 */
[C---:B------:R-:W-:Y:S01]  /*33a0*/  SHF.L.U32 R20, R26.reuse, 0x10, RZ ;  /* 0x000000101a147819 */ /* 0x040fe200000006ff */
[----:B------:R-:W5:Y:S01]  /*33b0*/  LDG.E.128 R16, desc[UR6][R2.64+0x17000] ;  /* 0x0170000602107981 */ /* 0x000f62000c1e1d00 */
[----:B------:R-:W-:Y:S01]  /*33c0*/  PRMT R26, R26, 0x7632, R26 ;  /* 0x000076321a1a7816 */ /* 0x000fe2000000001a */
        /* <DEDUP_REMOVED lines=8> */
[--C-:B------:R-:W-:Y:S01]  /*3450*/  FFMA.FTZ R22, R0, R21, R23.reuse ;  /* 0x0000001500167223 */ /* 0x100fe20000010017 */
[C---:B------:R-:W-:Y:S01]  /*3460*/  PRMT R23, R32.reuse, 0x7632, R23 ;  /* 0x0000763220177816 */ /* 0x040fe20000000017 */
[----:B------:R-:W-:Y:S01]  /*3470*/  IMAD.U32 R32, R32, 0x10000, RZ ;  /* 0x0001000020207824 */ /* 0x000fe200078e00ff */
[----:B------:R-:W-:Y:S01]  /*3480*/  SHF.L.U32 R24, R29, 0x10, RZ ;  /* 0x000000101d187819 */ /* 0x000fe200000006ff */
[C---:B------:R-:W-:Y:S01]  /*3490*/  FFMA.FTZ R26, R82.reuse, R25, R97 ;  /* 0x00000019521a7223 */ /* 0x040fe20000010061 */
        /* <DEDUP_REMOVED lines=10> */
[----:B------:R-:W-:-:S02]  /*3540*/  IMAD.U32 R24, R30, 0x10000, RZ ;  /* 0x000100001e187824 */ /* 0x000fc400078e00ff */
[----:B------:R-:W-:Y:S01]  /*3550*/  FFMA.FTZ R26, R88, R29, R21 ;  /* 0x0000001d581a7223 */ /* 0x000fe20000010015 */
[----:B------:R-:W-:Y:S01]  /*3560*/  SHF.L.U32 R25, R20, 0x10, RZ ;  /* 0x0000001014197819 */ /* 0x000fe200000006ff */
[----:B------:R-:W-:Y:S01]  /*3570*/  FFMA.FTZ R29, R85, R22, R32 ;  /* 0x00000016551d7223 */ /* 0x000fe20000010020 */
[----:B------:R-:W-:Y:S01]  /*3580*/  PRMT R28, R27, 0x7632, R28 ;  /* 0x000076321b1c7816 */ /* 0x000fe2000000001c */
[----:B------:R-:W5:Y:S01]  /*3590*/  LDG.E.128 R20, desc[UR6][R2.64+0x1a800] ;  /* 0x01a8000602147981 */ /* 0x000f62000c1e1d00 */
[----:B------:R-:W-:Y:S01]  /*35a0*/  FFMA.FTZ R27, R89, R24, R26 ;  /* 0x00000018591b7223 */ /* 0x000fe2000001001a */
[----:B------:R-:W-:Y:S02]  /*35b0*/  PRMT R30, R30, 0x7632, R30 ;  /* 0x000076321e1e7816 */ /* 0x000fe4000000001e */
[----:B------:R-:W-:Y:S01]  /*35c0*/  PRMT R24, R34, 0x7632, R24 ;  /* 0x0000763222187816 */ /* 0x000fe20000000018 */
[----:B------:R-:W-:Y:S01]  /*35d0*/  FFMA.FTZ R26, R88, R25, R29 ;  /* 0x00000019581a7223 */ /* 0x000fe2000001001d */
[----:B------:R-:W-:-:S02]  /*35e0*/  SHF.L.U32 R34, R34, 0x10, RZ ;  /* 0x0000001022227819 */ /* 0x000fc400000006ff */
[----:B------:R-:W-:Y:S01]  /*35f0*/  SHF.L.U32 R25, R30, 0x10, RZ ;  /* 0x000000101e197819 */ /* 0x000fe200000006ff */
[C---:B------:R-:W-:Y:S01]  /*3600*/  IMAD.U32 R30, R31.reuse, 0x10000, RZ ;  /* 0x000100001f1e7824 */ /* 0x040fe200078e00ff */
        /* <DEDUP_REMOVED lines=8> */
[----:B------:R-:W5:Y:S01]  /*3690*/  LDG.E.128 R24, desc[UR6][R2.64+0x1e000] ;  /* 0x01e0000602187981 */ /* 0x000f62000c1e1d00 */
[----:B------:R-:W-:-:S02]  /*36a0*/  IMAD.U32 R33, R33, 0x10000, RZ ;  /* 0x0001000021217824 */ /* 0x000fc400078e00ff */
[----:B------:R-:W-:Y:S01]  /*36b0*/  FFMA.FTZ R81, R83, R34, R81 ;  /* 0x0000002253517223 */ /* 0x000fe20000010051 */
[----:B------:R-:W-:Y:S01]  /*36c0*/  PRMT R35, R35, 0x7632, R35 ;  /* 0x0000763223237816 */ /* 0x000fe20000000023 */
[C---:B------:R-:W-:Y:S01]  /*36d0*/  FFMA.FTZ R30, R93.reuse, R30, R32 ;  /* 0x0000001e5d1e7223 */ /* 0x040fe20000010020 */
[--C-:B------:R-:W-:Y:S01]  /*36e0*/  FFMA.FTZ R8, R93, R8, R31.reuse ;  /* 0x000000085d087223 */ /* 0x100fe2000001001f */
        /* <DEDUP_REMOVED lines=8> */
[----:B------:R-:W-:Y:S01]  /*3770*/  SHF.L.U32 R8, R10, 0x10, RZ ;  /* 0x000000100a087819 */ /* 0x000fe200000006ff */
[----:B------:R-:W-:Y:S01]  /*3780*/  FFMA.FTZ R80, R90, R29, R30 ;  /* 0x0000001d5a507223 */ /* 0x000fe2000001001e */
[----:B------:R-:W-:Y:S01]  /*3790*/  SHF.L.U32 R32, R4, 0x10, RZ ;  /* 0x0000001004207819 */ /* 0x000fe200000006ff */
[----:B------:R-:W-:Y:S01]  /*37a0*/  FFMA.FTZ R30, R88, R31, R9 ;  /* 0x0000001f581e7223 */ /* 0x000fe20000010009 */
[----:B------:R-:W-:-:S02]  /*37b0*/  PRMT R10, R10, 0x7632, R10 ;  /* 0x000076320a0a7816 */ /* 0x000fc4000000000a */
        /* <DEDUP_REMOVED lines=10> */
[----:B------:R-:W5:Y:S01]  /*3860*/  LDG.E.128 R8, desc[UR6][R2.64+0x21800] ;  /* 0x0218000602087981 */ /* 0x000f62000c1e1d00 */
[----:B------:R-:W-:Y:S01]  /*3870*/  FFMA.FTZ R4, R0, R29, R31 ;  /* 0x0000001d00047223 */ /* 0x000fe2000001001f */
[----:B------:R-:W-:Y:S01]  /*3880*/  FFMA.FTZ R32, R82, R33, R91 ;  /* 0x0000002152207223 */ /* 0x000fe2000001005b */
[----:B------:R-:W-:-:S02]  /*3890*/  PRMT R34, R36, 0x7632, R34 ;  /* 0x0000763224227816 */ /* 0x000fc40000000022 */
[----:B------:R-:W-:Y:S01]  /*38a0*/  FFMA.FTZ R91, R93, R28, R4 ;  /* 0x0000001c5d5b7223 */ /* 0x000fe20000010004 */
[----:B------:R-:W-:Y:S01]  /*38b0*/  FFMA.FTZ R33, R85, R30, R32 ;  /* 0x0000001e55217223 */ /* 0x000fe20000010020 */
[----:B------:R-:W-:Y:S01]  /*38c0*/  SHF.L.U32 R36, R36, 0x10, RZ ;  /* 0x0000001024247819 */ /* 0x000fe200000006ff */
[----:B------:R-:W5:Y:S01]  /*38d0*/  LDG.E.128 R28, desc[UR6][R2.64+0x25000] ;  /* 0x02500006021c7981 */ /* 0x000f62000c1e1d00 */
[----:B------:R-:W-:Y:S01]  /*38e0*/  IMAD.U32 R35, R34, 0x10000, RZ ;  /* 0x0001000022237824 */ /* 0x000fe200078e00ff */
[----:B------:R-:W-:Y:S02]  /*38f0*/  PRMT R5, R5, 0x7632, R5 ;  /* 0x0000763205057816 */ /* 0x000fe40000000005 */
[----:B------:R-:W-:Y:S01]  /*3900*/  FFMA.FTZ R99, R83, R36, R86 ;  /* 0x0000002453637223 */ /* 0x000fe20000010056 */
[C---:B------:R-:W-:Y:S02]  /*3910*/  PRMT R34, R37.reuse, 0x7632, R34 ;  /* 0x0000763225227816 */ /* 0x040fe40000000022 */
[----:B------:R-:W-:Y:S01]  /*3920*/  SHF.L.U32 R86, R37, 0x10, RZ ;  /* 0x0000001025567819 */ /* 0x000fe200000006ff */
[----:B------:R-:W-:Y:S01]  /*3930*/  FFMA.FTZ R98, R82, R35, R99 ;  /* 0x0000002352627223 */ /* 0x000fe20000010063 */
[----:B------:R-:W-:-:S02]  /*3940*/  SHF.L.U32 R5, R5, 0x10, RZ ;  /* 0x0000001005057819 */ /* 0x000fc400000006ff */
[----:B------:R-:W-:Y:S01]  /*3950*/  PRMT R4, R6, 0x7632, R4 ;  /* 0x0000763206047816 */ /* 0x000fe20000000004 */
[----:B------:R-:W-:Y:S01]  /*3960*/  FFMA.FTZ R86, R85, R86, R98 ;  /* 0x0000005655567223 */ /* 0x000fe20000010062 */
[C---:B------:R-:W-:Y:S02]  /*3970*/  PRMT R36, R7.reuse, 0x7632, R36 ;  /* 0x0000763207247816 */ /* 0x040fe40000000024 */
[----:B------:R-:W-:Y:S01]  /*3980*/  SHF.L.U32 R32, R7, 0x10, RZ ;  /* 0x0000001007207819 */ /* 0x000fe200000006ff */
[----:B------:R-:W-:Y:S01]  /*3990*/  IMAD.U32 R7, R34, 0x10000, RZ ;  /* 0x0001000022077824 */ /* 0x000fe200078e00ff */
[----:B------:R-:W-:Y:S01]  /*39a0*/  SHF.L.U32 R6, R6, 0x10, RZ ;  /* 0x0000001006067819 */ /* 0x000fe200000006ff */
[--C-:B------:R-:W-:Y:S01]  /*39b0*/  FFMA.FTZ R34, R88, R5, R33.reuse ;  /* 0x0000000558227223 */ /* 0x100fe20000010021 */
[----:B------:R-:W-:Y:S01]  /*39c0*/  PRMT R33, R38, 0x7632, R33 ;  /* 0x0000763226217816 */ /* 0x000fe20000000021 */
[----:B------:R-:W-:Y:S01]  /*39d0*/  FFMA.FTZ R35, R88, R7, R86 ;  /* 0x0000000758237223 */ /* 0x000fe20000010056 */
[----:B------:R-:W-:Y:S01]  /*39e0*/  SHF.L.U32 R38, R38, 0x10, RZ ;  /* 0x0000001026267819 */ /* 0x000fe200000006ff */
[----:B------:R-:W-:Y:S01]  /*39f0*/  FFMA.FTZ R7, R89, R6, R34 ;  /* 0x0000000659077223 */ /* 0x000fe20000010022 */
[----:B------:R-:W-:-:S02]  /*3a00*/  SHF.L.U32 R5, R4, 0x10, RZ ;  /* 0x0000001004057819 */ /* 0x000fc400000006ff */
[C---:B------:R-:W-:Y:S01]  /*3a10*/  PRMT R34, R48.reuse, 0x7632, R34 ;  /* 0x0000763230227816 */ /* 0x040fe20000000022 */
[----:B------:R-:W-:Y:S01]  /*3a20*/  FFMA.FTZ R38, R89, R38, R35 ;  /* 0x0000002659267223 */ /* 0x000fe20000010023 */
[----:B------:R-:W-:Y:S02]  /*3a30*/  SHF.L.U32 R33, R33, 0x10, RZ ;  /* 0x0000001021217819 */ /* 0x000fe400000006ff */
[----:B------:R-:W-:Y:S01]  /*3a40*/  SHF.L.U32 R48, R48, 0x10, RZ ;  /* 0x0000001030307819 */ /* 0x000fe200000006ff */
[C---:B------:R-:W-:Y:S01]  /*3a50*/  FFMA.FTZ R4, R0.reuse, R5, R7 ;  /* 0x0000000500047223 */ /* 0x040fe20000010007 */
[----:B------:R-:W-:Y:S02]  /*3a60*/  IMAD.U32 R6, R39, 0x10000, RZ ;  /* 0x0001000027067824 */ /* 0x000fe400078e00ff */
[----:B------:R-:W-:Y:S01]  /*3a70*/  FFMA.FTZ R33, R0, R33, R38 ;  /* 0x0000002100217223 */ /* 0x000fe20000010026 */
[----:B------:R-:W-:Y:S01]  /*3a80*/  SHF.L.U32 R5, R34, 0x10, RZ ;  /* 0x0000001022057819 */ /* 0x000fe200000006ff */
[----:B------:R-:W-:Y:S01]  /*3a90*/  FFMA.FTZ R7, R83, R48, R84 ;  /* 0x0000003053077223 */ /* 0x000fe20000010054 */
[----:B------:R-:W-:Y:S01]  /*3aa0*/  PRMT R39, R39, 0x7632, R39 ;  /* 0x0000763227277816 */ /* 0x000fe20000000027 */
[C---:B------:R-:W-:Y:S01]  /*3ab0*/  FFMA.FTZ R38, R93.reuse, R32, R4 ;  /* 0x000000205d267223 */ /* 0x040fe20000010004 */
[----:B------:R-:W-:Y:S01]  /*3ac0*/  FFMA.FTZ R84, R93, R6, R33 ;  /* 0x000000065d547223 */ /* 0x000fe20000010021 */
[----:B------:R-:W-:Y:S01]  /*3ad0*/  FFMA.FTZ R98, R82, R5, R7 ;  /* 0x0000000552627223 */ /* 0x000fe20000010007 */
[C---:B------:R-:W-:Y:S01]  /*3ae0*/  PRMT R37, R49.reuse, 0x7632, R37 ;  /* 0x0000763231257816 */ /* 0x040fe20000000025 */
[----:B------:R-:W5:Y:S01]  /*3af0*/  LDG.E.128 R4, desc[UR6][R2.64+0x2800] ;  /* 0x0028000602047981 */ /* 0x000f62000c1e1d00 */
[----:B------:R-:W-:-:S03]  /*3b00*/  SHF.L.U32 R48, R49, 0x10, RZ ;  /* 0x0000001031307819 */ /* 0x000fc600000006ff */
[----:B------:R-:W5:Y:S01]  /*3b10*/  LDG.E.128 R32, desc[UR6][R56.64+0x2800] ;  /* 0x0028000638207981 */ /* 0x000f62000c1e1d00 */
[----:B------:R-:W-:Y:S01]  /*3b20*/  SHF.L.U32 R86, R87, 0x10, RZ ;  /* 0x0000001057567819 */ /* 0x000fe200000006ff */
[----:B------:R-:W-:Y:S01]  /*3b30*/  IMAD.U32 R39, R39, 0x10000, RZ ;  /* 0x0001000027277824 */ /* 0x000fe200078e00ff */
[----:B------:R-:W-:Y:S01]  /*3b40*/  SHF.L.U32 R87, R36, 0x10, RZ ;  /* 0x0000001024577819 */ /* 0x000fe200000006ff */
[----:B------:R-:W-:Y:S01]  /*3b50*/  FFMA.FTZ R49, R85, R48, R98 ;  /* 0x0000003055317223 */ /* 0x000fe20000010062 */
[----:B------:R-:W-:Y:S02]  /*3b60*/  SHF.L.U32 R37, R37, 0x10, RZ ;  /* 0x0000001025257819 */ /* 0x000fe400000006ff */
[----:B------:R-:W-:Y:S02]  /*3b70*/  PRMT R48, R50, 0x7632, R48 ;  /* 0x0000763232307816 */ /* 0x000fe40000000030 */
[----:B--2---:R-:W-:Y:S01]  /*3b80*/  SHF.L.U32 R99, R64, 0x10, RZ ;  /* 0x0000001040637819 */ /* 0x004fe200000006ff */
[----:B------:R-:W-:Y:S01]  /*3b90*/  FFMA.FTZ R87, R90, R87, R38 ;  /* 0x000000575a577223 */ /* 0x000fe20000010026 */
[----:B------:R-:W-:Y:S01]  /*3ba0*/  SHF.L.U32 R50, R50, 0x10, RZ ;  /* 0x0000001032327819 */ /* 0x000fe200000006ff */
[----:B------:R-:W-:Y:S01]  /*3bb0*/  FFMA.FTZ R84, R90, R39, R84 ;  /* 0x000000275a547223 */ /* 0x000fe20000010054 */
[----:B------:R-:W-:Y:S01]  /*3bc0*/  FFMA.FTZ R100, R88, R37, R49 ;  /* 0x0000002558647223 */ /* 0x000fe20000010031 */
[----:B------:R-:W-:Y:S01]  /*3bd0*/  PRMT R64, R64, 0x7632, R64 ;  /* 0x0000763240407816 */ /* 0x000fe20000000040 */
[----:B------:R-:W2:Y:S01]  /*3be0*/  LDG.E.128 R36, desc[UR6][R2.64+0x6000] ;  /* 0x0060000602247981 */ /* 0x000ea2000c1e1d00 */
[--C-:B------:R-:W-:Y:S01]  /*3bf0*/  FFMA.FTZ R86, R90, R86, R91.reuse ;  /* 0x000000565a567223 */ /* 0x100fe2000001005b */
[----:B------:R-:W-:Y:S01]  /*3c00*/  PRMT R91, R51, 0x7632, R91 ;  /* 0x00007632335b7816 */ /* 0x000fe2000000005b */
[----:B------:R-:W-:Y:S01]  /*3c10*/  FFMA.FTZ R101, R83, R99, R94 ;  /* 0x0000006353657223 */ /* 0x000fe2000001005e */
[----:B------:R-:W-:Y:S01]  /*3c20*/  SHF.L.U32 R98, R51, 0x10, RZ ;  /* 0x0000001033627819 */ /* 0x000fe200000006ff */
[----:B------:R-:W-:Y:S01]  /*3c30*/  FFMA.FTZ R51, R89, R50, R100 ;  /* 0x0000003259337223 */ /* 0x000fe20000010064 */
[----:B------:R-:W-:Y:S01]  /*3c40*/  IMAD.U32 R49, R48, 0x10000, RZ ;  /* 0x0001000030317824 */ /* 0x000fe200078e00ff */
[----:B---3--:R-:W-:-:S02]  /*3c50*/  PRMT R94, R68, 0x7632, R94 ;  /* 0x00007632445e7816 */ /* 0x008fc4000000005e */
[----:B------:R-:W-:Y:S02]  /*3c60*/  SHF.L.U32 R99, R64, 0x10, RZ ;  /* 0x0000001040637819 */ /* 0x000fe400000006ff */
        /* <DEDUP_REMOVED lines=8> */
[----:B------:R-:W-:Y:S01]  /*3cf0*/  FFMA.FTZ R92, R82, R51, R83 ;  /* 0x00000033525c7223 */ /* 0x000fe20000010053 */
[----:B------:R-:W-:Y:S01]  /*3d00*/  SHF.L.U32 R65, R65, 0x10, RZ ;  /* 0x0000001041417819 */ /* 0x000fe200000006ff */
[----:B------:R-:W-:Y:S01]  /*3d10*/  FFMA.FTZ R99, R93, R98, R48 ;  /* 0x000000625d637223 */ /* 0x000fe20000010030 */
        /* <DEDUP_REMOVED lines=8> */
[----:B------:R-:W-:Y:S02]  /*3da0*/  IMAD.U32 R49, R48, 0x10000, RZ ;  /* 0x0001000030317824 */ /* 0x000fe400078e00ff */
[----:B------:R-:W-:Y:S01]  /*3db0*/  FFMA.FTZ R51, R89, R66, R50 ;  /* 0x0000004259337223 */ /* 0x000fe20000010032 */
[----:B------:R-:W-:Y:S01]  /*3dc0*/  PRMT R70, R70, 0x7632, R70 ;  /* 0x0000763246467816 */ /* 0x000fe20000000046 */
[----:B------:R-:W-:Y:S01]  /*3dd0*/  FFMA.FTZ R88, R88, R65, R85 ;  /* 0x0000004158587223 */ /* 0x000fe20000010055 */
[C---:B------:R-:W-:Y:S01]  /*3de0*/  PRMT R68, R67.reuse, 0x7632, R68 ;  /* 0x0000763243447816 */ /* 0x040fe20000000044 */
[----:B------:R-:W-:Y:S01]  /*3df0*/  FFMA.FTZ R66, R0, R49, R51 ;  /* 0x0000003100427223 */ /* 0x000fe20000010033 */
[----:B------:R-:W-:Y:S01]  /*3e00*/  SHF.L.U32 R65, R70, 0x10, RZ ;  /* 0x0000001046417819 */ /* 0x000fe200000006ff */
[----:B------:R-:W3:Y:S01]  /*3e10*/  LDG.E.128 R48, desc[UR6][R2.64+0x9800] ;  /* 0x0098000602307981 */ /* 0x000ee2000c1e1d00 */
[----:B------:R-:W-:Y:S01]  /*3e20*/  SHF.L.U32 R64, R67, 0x10, RZ ;  /* 0x0000001043407819 */ /* 0x000fe200000006ff */
[----:B------:R-:W-:Y:S01]  /*3e30*/  FFMA.FTZ R89, R89, R82, R88 ;  /* 0x0000005259597223 */ /* 0x000fe20000010058 */
[----:B----4-:R-:W-:-:S02]  /*3e40*/  PRMT R69, R72, 0x7632, R69 ;  /* 0x0000763248457816 */ /* 0x010fc40000000045 */
        /* <DEDUP_REMOVED lines=8> */
[C---:B------:R-:W-:Y:S01]  /*3ed0*/  FFMA.FTZ R82, R93.reuse, R64, R66 ;  /* 0x000000405d527223 */ /* 0x040fe20000010042 */
[----:B------:R-:W-:Y:S01]  /*3ee0*/  FFMA.FTZ R70, R93, R70, R65 ;  /* 0x000000465d467223 */ /* 0x000fe20000010041 */
[----:B------:R-:W-:Y:S01]  /*3ef0*/  PRMT R71, R71, 0x7632, R71 ;  /* 0x0000763247477816 */ /* 0x000fe20000000047 */
[----:B------:R-:W-:Y:S01]  /*3f00*/  FFMA.FTZ R94, R0, R69, R67 ;  /* 0x00000045005e7223 */ /* 0x000fe20000010043 */
[C---:B------:R-:W-:Y:S01]  /*3f10*/  PRMT R72, R73.reuse, 0x7632, R72 ;  /* 0x0000763249487816 */ /* 0x040fe20000000048 */
[----:B------:R-:W4:Y:S01]  /*3f20*/  LDG.E.128 R64, desc[UR6][R2.64+0xd000] ;  /* 0x00d0000602407981 */ /* 0x000f22000c1e1d00 */
[----:B------:R-:W-:-:S02]  /*3f30*/  SHF.L.U32 R92, R73, 0x10, RZ ;  /* 0x00000010495c7819 */ /* 0x000fc400000006ff */
[C---:B------:R-:W-:Y:S01]  /*3f40*/  PRMT R76, R77.reuse, 0x7632, R76 ;  /* 0x000076324d4c7816 */ /* 0x040fe2000000004c */
[----:B------:R-:W-:Y:S01]  /*3f50*/  IMAD.U32 R77, R77, 0x10000, RZ ;  /* 0x000100004d4d7824 */ /* 0x000fe200078e00ff */
[----:B------:R-:W-:Y:S02]  /*3f60*/  SHF.L.U32 R88, R91, 0x10, RZ ;  /* 0x000000105b587819 */ /* 0x000fe400000006ff */
[----:B------:R-:W-:Y:S02]  /*3f70*/  SHF.L.U32 R69, R68, 0x10, RZ ;  /* 0x0000001044457819 */ /* 0x000fe400000006ff */
[----:B------:R-:W-:Y:S01]  /*3f80*/  SHF.L.U32 R71, R71, 0x10, RZ ;  /* 0x0000001047477819 */ /* 0x000fe200000006ff */
[----:B------:R-:W-:Y:S01]  /*3f90*/  FFMA.FTZ R85, R77, R92, R94 ;  /* 0x0000005c4d557223 */ /* 0x000fe2000001005e */
[----:B------:R-:W-:Y:S02]  /*3fa0*/  SHF.L.U32 R73, R72, 0x10, RZ ;  /* 0x0000001048497819 */ /* 0x000fe400000006ff */
[----:B------:R-:W-:Y:S01]  /*3fb0*/  SHF.L.U32 R76, R76, 0x10, RZ ;  /* 0x000000104c4c7819 */ /* 0x000fe200000006ff */
[C---:B------:R-:W-:Y:S01]  /*3fc0*/  FFMA.FTZ R88, R90.reuse, R88, R99 ;  /* 0x000000585a587223 */ /* 0x040fe20000010063 */
[C---:B------:R-:W-:Y:S01]  /*3fd0*/  FFMA.FTZ R82, R90.reuse, R69, R82 ;  /* 0x000000455a527223 */ /* 0x040fe20000010052 */
[----:B------:R-:W-:Y:S01]  /*3fe0*/  FFMA.FTZ R90, R90, R71, R70 ;  /* 0x000000475a5a7223 */ /* 0x000fe20000010046 */
[----:B------:R-:W-:-:S02]  /*3ff0*/  IMAD.U32 R68, R74, 0x10000, RZ ;  /* 0x000100004a447824 */ /* 0x000fc400078e00ff */
[----:B------:R-:W-:Y:S01]  /*4000*/  FFMA.FTZ R70, R76, R73, R85 ;  /* 0x000000494c467223 */ /* 0x000fe20000010055 */
[----:B------:R-:W-:Y:S02]  /*4010*/  SHF.L.U32 R85, R78, 0x10, RZ ;  /* 0x000000104e557819 */ /* 0x000fe400000006ff */
[----:B------:R-:W-:Y:S02]  /*4020*/  PRMT R74, R74, 0x7632, R74 ;  /* 0x000076324a4a7816 */ /* 0x000fe4000000004a */
[----:B------:R-:W-:Y:S01]  /*4030*/  PRMT R78, R78, 0x7632, R78 ;  /* 0x000076324e4e7816 */ /* 0x000fe2000000004e */
[----:B------:R-:W-:Y:S01]  /*4040*/  FFMA.FTZ R71, R85, R68, R70 ;  /* 0x0000004455477223 */ /* 0x000fe20000010046 */
[----:B------:R-:W-:Y:S02]  /*4050*/  SHF.L.U32 R69, R74, 0x10, RZ ;  /* 0x000000104a457819 */ /* 0x000fe400000006ff */
[----:B------:R-:W-:Y:S01]  /*4060*/  SHF.L.U32 R78, R78, 0x10, RZ ;  /* 0x000000104e4e7819 */ /* 0x000fe200000006ff */
[C---:B-----5:R-:W-:Y:S01]  /*4070*/  IMAD.U32 R92, R52.reuse, 0x10000, RZ ;  /* 0x00010000345c7824 */ /* 0x060fe200078e00ff */
[----:B------:R-:W-:-:S03]  /*4080*/  PRMT R73, R52, 0x7632, R73 ;  /* 0x0000763234497816 */ /* 0x000fc60000000049 */
[----:B------:R-:W-:Y:S01]  /*4090*/  FFMA.FTZ R74, R78, R69, R71 ;  /* 0x000000454e4a7223 */ /* 0x000fe20000010047 */
[----:B------:R-:W-:Y:S01]  /*40a0*/  SHF.L.U32 R73, R73, 0x10, RZ ;  /* 0x0000001049497819 */ /* 0x000fe200000006ff */
[----:B------:R-:W5:Y:S01]  /*40b0*/  LDG.E.128 R68, desc[UR6][R2.64+0x10800] ;  /* 0x0108000602447981 */ /* 0x000f62000c1e1d00 */
[----:B------:R-:W-:Y:S01]  /*40c0*/  PRMT R72, R75, 0x7632, R72 ;  /* 0x000076324b487816 */ /* 0x000fe20000000048 */
[----:B------:R-:W-:Y:S01]  /*40d0*/  FFMA.FTZ R95, R83, R92, R95 ;  /* 0x0000005c535f7223 */ /* 0x000fe2000001005f */
[----:B------:R-:W-:Y:S02]  /*40e0*/  SHF.L.U32 R52, R75, 0x10, RZ ;  /* 0x000000104b347819 */ /* 0x000fe400000006ff */
[C---:B------:R-:W-:Y:S02]  /*40f0*/  PRMT R75, R60.reuse, 0x7632, R75 ;  /* 0x000076323c4b7816 */ /* 0x040fe4000000004b */
[----:B------:R-:W-:Y:S01]  /*4100*/  SHF.L.U32 R94, R60, 0x10, RZ ;  /* 0x000000103c5e7819 */ /* 0x000fe200000006ff */
[----:B------:R-:W-:Y:S01]  /*4110*/  FFMA.FTZ R92, R0, R73, R95 ;  /* 0x00000049005c7223 */ /* 0x000fe2000001005f */
[----:B------:R-:W-:-:S02]  /*4120*/  SHF.L.U32 R60, R53, 0x10, RZ ;  /* 0x00000010353c7819 */ /* 0x000fc400000006ff */
        /* <DEDUP_REMOVED lines=8> */
[C---:B------:R-:W-:Y:S02]  /*41b0*/  SHF.L.U32 R60, R61.reuse, 0x10, RZ ;  /* 0x000000103d3c7819 */ /* 0x040fe400000006ff */
[----:B------:R-:W-:Y:S01]  /*41c0*/  PRMT R61, R61, 0x7632, R61 ;  /* 0x000076323d3d7816 */ /* 0x000fe2000000003d */
[----:B------:R-:W-:Y:S01]  /*41d0*/  FFMA.FTZ R92, R79, R52, R74 ;  /* 0x000000344f5c7223 */ /* 0x000fe2000001004a */
[----:B------:R-:W-:Y:S01]  /*41e0*/  FFMA.FTZ R74, R76, R53, R73 ;  /* 0x000000354c4a7223 */ /* 0x000fe20000010049 */
[----:B------:R-:W-:Y:S01]  /*41f0*/  FFMA.FTZ R53, R77, R60, R94 ;  /* 0x0000003c4d357223 */ /* 0x000fe2000001005e */
[----:B------:R-:W-:-:S02]  /*4200*/  SHF.L.U32 R52, R54, 0x10, RZ ;  /* 0x0000001036347819 */ /* 0x000fc400000006ff */
[----:B------:R-:W-:Y:S01]  /*4210*/  SHF.L.U32 R61, R61, 0x10, RZ ;  /* 0x000000103d3d7819 */ /* 0x000fe200000006ff */
[----:B------:R-:W-:Y:S01]  /*4220*/  IMAD.U32 R94, R55, 0x10000, RZ ;  /* 0x00010000375e7824 */ /* 0x000fe200078e00ff */
[----:B------:R-:W-:Y:S01]  /*4230*/  PRMT R60, R54, 0x7632, R60 ;  /* 0x00007632363c7816 */ /* 0x000fe2000000003c */
[----:B------:R-:W-:Y:S01]  /*4240*/  FFMA.FTZ R73, R85, R52, R74 ;  /* 0x0000003455497223 */ /* 0x000fe2000001004a */
[----:B------:R-:W-:Y:S01]  /*4250*/  PRMT R93, R55, 0x7632, R93 ;  /* 0x00007632375d7816 */ /* 0x000fe2000000005d */
[----:B------:R-:W-:Y:S02]  /*4260*/  FFMA.FTZ R98, R76, R61, R53 ;  /* 0x0000003d4c627223 */ /* 0x000fe40000010035 */
[----:B------:R-:W5:Y:S01]  /*4270*/  LDG.E.128 R52, desc[UR6][R2.64+0x14000] ;  /* 0x0140000602347981 */ /* 0x000f62000c1e1d00 */
[----:B------:R-:W-:Y:S02]  /*4280*/  SHF.L.U32 R61, R60, 0x10, RZ ;  /* 0x000000103c3d7819 */ /* 0x000fe400000006ff */
[----:B------:R-:W-:-:S02]  /*4290*/  PRMT R91, R62, 0x7632, R91 ;  /* 0x000076323e5b7816 */ /* 0x000fc4000000005b */
[----:B------:R-:W-:Y:S01]  /*42a0*/  SHF.L.U32 R96, R62, 0x10, RZ ;  /* 0x000000103e607819 */ /* 0x000fe200000006ff */
[----:B------:R-:W-:Y:S01]  /*42b0*/  FFMA.FTZ R62, R78, R61, R73 ;  /* 0x0000003d4e3e7223 */ /* 0x000fe20000010049 */
[----:B------:R-:W-:Y:S02]  /*42c0*/  SHF.L.U32 R60, R72, 0x10, RZ ;  /* 0x00000010483c7819 */ /* 0x000fe400000006ff */
[----:B------:R-:W5:Y:S01]  /*42d0*/  LDG.E.128 R72, desc[UR6][R2.64+0x17800] ;  /* 0x0178000602487981 */ /* 0x000f62000c1e1d00 */
[----:B------:R-:W-:Y:S01]  /*42e0*/  SHF.L.U32 R89, R89, 0x10, RZ ;  /* 0x0000001059597819 */ /* 0x000fe200000006ff */
[----:B------:R-:W-:Y:S02]  /*42f0*/  IMAD.U32 R61, R91, 0x10000, RZ ;  /* 0x000100005b3d7824 */ /* 0x000fe400078e00ff */
[----:B------:R-:W-:Y:S02]  /*4300*/  FFMA.FTZ R95, R85, R96, R98 ;  /* 0x00000060555f7223 */ /* 0x000fe40000010062 */
[----:B------:R-:W-:-:S02]  /*4310*/  FFMA.FTZ R91, R89, R60, R92 ;  /* 0x0000003c595b7223 */ /* 0x000fc4000001005c */
[----:B------:R-:W-:Y:S01]  /*4320*/  FFMA.FTZ R60, R78, R61, R95 ;  /* 0x0000003d4e3c7223 */ /* 0x000fe2000001005f */
[C---:B------:R-:W-:Y:S01]  /*4330*/  SHF.L.U32 R61, R44.reuse, 0x10, RZ ;  /* 0x000000102c3d7819 */ /* 0x040fe200000006ff */
[----:B------:R-:W-:Y:S01]  /*4340*/  FFMA.FTZ R62, R79, R94, R62 ;  /* 0x0000005e4f3e7223 */ /* 0x000fe2000001003e */
[----:B------:R-:W-:Y:S02]  /*4350*/  SHF.L.U32 R96, R93, 0x10, RZ ;  /* 0x000000105d607819 */ /* 0x000fe400000006ff */
[----:B------:R-:W-:Y:S02]  /*4360*/  PRMT R44, R44, 0x7632, R44 ;  /* 0x000076322c2c7816 */ /* 0x000fe4000000002c */
[C---:B------:R-:W-:Y:S02]  /*4370*/  SHF.L.U32 R94, R63.reuse, 0x10, RZ ;  /* 0x000000103f5e7819 */ /* 0x040fe400000006ff */
[----:B------:R-:W-:Y:S01]  /*4380*/  PRMT R92, R63, 0x7632, R92 ;  /* 0x000076323f5c7816 */ /* 0x000fe2000000005c */
[----:B------:R-:W-:Y:S01]  /*4390*/  FFMA.FTZ R63, R83, R61, R80 ;  /* 0x0000003d533f7223 */ /* 0x000fe20000010050 */
[----:B------:R-:W-:Y:S01]  /*43a0*/  SHF.L.U32 R61, R44, 0x10, RZ ;  /* 0x000000102c3d7819 */ /* 0x000fe200000006ff */
[--C-:B------:R-:W-:Y:S01]  /*43b0*/  FFMA.FTZ R96, R89, R96, R62.reuse ;  /* 0x0000006059607223 */ /* 0x100fe2000001003e */
[C---:B------:R-:W-:Y:S01]  /*43c0*/  PRMT R62, R40.reuse, 0x7632, R62 ;  /* 0x00007632283e7816 */ /* 0x040fe2000000003e */
[----:B------:R-:W-:-:S02]  /*43d0*/  IMAD.U32 R80, R40, 0x10000, RZ ;  /* 0x0001000028507824 */ /* 0x000fc400078e00ff */
        /* <DEDUP_REMOVED lines=11> */
[----:B------:R-:W-:-:S02]  /*4490*/  FFMA.FTZ R44, R76, R45, R61 ;  /* 0x0000002d4c2c7223 */ /* 0x000fc4000001003d */
[----:B------:R-:W-:Y:S02]  /*44a0*/  IMAD.U32 R41, R40, 0x10000, RZ ;  /* 0x0001000028297824 */ /* 0x000fe400078e00ff */
[----:B------:R-:W-:Y:S01]  /*44b0*/  FFMA.FTZ R45, R77, R80, R98 ;  /* 0x000000504d2d7223 */ /* 0x000fe20000010062 */
[----:B------:R-:W-:Y:S01]  /*44c0*/  SHF.L.U32 R40, R46, 0x10, RZ ;  /* 0x000000102e287819 */ /* 0x000fe200000006ff */
[----:B------:R-:W5:Y:S01]  /*44d0*/  LDG.E.128 R60, desc[UR6][R2.64+0x1b000] ;  /* 0x01b00006023c7981 */ /* 0x000f62000c1e1d00 */
[----:B------:R-:W-:Y:S01]  /*44e0*/  SHF.L.U32 R80, R42, 0x10, RZ ;  /* 0x000000102a507819 */ /* 0x000fe200000006ff */
[----:B------:R-:W-:Y:S01]  /*44f0*/  FFMA.FTZ R81, R76, R41, R45 ;  /* 0x000000294c517223 */ /* 0x000fe2000001002d */
[----:B------:R-:W-:Y:S02]  /*4500*/  PRMT R46, R46, 0x7632, R46 ;  /* 0x000076322e2e7816 */ /* 0x000fe4000000002e */
[----:B------:R-:W-:Y:S01]  /*4510*/  PRMT R42, R42, 0x7632, R42 ;  /* 0x000076322a2a7816 */ /* 0x000fe2000000002a */
[C---:B------:R-:W-:Y:S01]  /*4520*/  FFMA.FTZ R45, R85.reuse, R40, R44 ;  /* 0x00000028552d7223 */ /* 0x040fe2000001002c */
[----:B------:R-:W-:Y:S01]  /*4530*/  SHF.L.U32 R41, R46, 0x10, RZ ;  /* 0x000000102e297819 */ /* 0x000fe200000006ff */
[----:B------:R-:W-:Y:S01]  /*4540*/  FFMA.FTZ R44, R85, R80, R81 ;  /* 0x00000050552c7223 */ /* 0x000fe20000010051 */
[----:B------:R-:W-:Y:S01]  /*4550*/  SHF.L.U32 R81, R42, 0x10, RZ ;  /* 0x000000102a517819 */ /* 0x000fe200000006ff */
[----:B------:R-:W-:Y:S01]  /*4560*/  IMAD.U32 R42, R47, 0x10000, RZ ;  /* 0x000100002f2a7824 */ /* 0x000fe200078e00ff */
[----:B------:R-:W-:Y:S01]  /*4570*/  SHF.L.U32 R98, R43, 0x10, RZ ;  /* 0x000000102b627819 */ /* 0x000fe200000006ff */
[----:B------:R-:W-:-:S02]  /*4580*/  FFMA.FTZ R80, R78, R41, R45 ;  /* 0x000000294e507223 */ /* 0x000fc4000001002d */
[----:B------:R-:W-:Y:S01]  /*4590*/  FFMA.FTZ R41, R78, R81, R44 ;  /* 0x000000514e297223 */ /* 0x000fe2000001002c */
[----:B------:R-:W-:Y:S01]  /*45a0*/  PRMT R40, R47, 0x7632, R40 ;  /* 0x000076322f287816 */ /* 0x000fe20000000028 */
[C---:B------:R-:W-:Y:S01]  /*45b0*/  FFMA.FTZ R81, R79.reuse, R42, R80 ;  /* 0x0000002a4f517223 */ /* 0x040fe20000010050 */
[----:B------:R-:W5:Y:S01]  /*45c0*/  LDG.E.128 R44, desc[UR6][R2.64+0x1e800] ;  /* 0x01e80006022c7981 */ /* 0x000f62000c1e1d00 */
[----:B------:R-:W-:Y:S01]  /*45d0*/  FFMA.FTZ R41, R79, R98, R41 ;  /* 0x000000624f297223 */ /* 0x000fe20000010029 */
[----:B------:R-:W-:Y:S01]  /*45e0*/  IMAD.U32 R42, R12, 0x10000, RZ ;  /* 0x000100000c2a7824 */ /* 0x000fe200078e00ff */
[----:B------:R-:W-:Y:S02]  /*45f0*/  SHF.L.U32 R98, R16, 0x10, RZ ;  /* 0x0000001010627819 */ /* 0x000fe400000006ff */
[----:B------:R-:W-:Y:S02]  /*4600*/  SHF.L.U32 R92, R92, 0x10, RZ ;  /* 0x000000105c5c7819 */ /* 0x000fe400000006ff */
[----:B------:R-:W-:Y:S01]  /*4610*/  PRMT R16, R13, 0x7632, R16 ;  /* 0x000076320d107816 */ /* 0x000fe20000000010 */
[----:B------:R-:W-:Y:S01]  /*4620*/  FFMA.FTZ R93, R83, R42, R86 ;  /* 0x0000002a535d7223 */ /* 0x000fe20000010056 */
[----:B------:R-:W-:-:S02]  /*4630*/  PRMT R43, R43, 0x7632, R43 ;  /* 0x000076322b2b7816 */ /* 0x000fc4000000002b */
[----:B------:R-:W-:Y:S01]  /*4640*/  PRMT R12, R12, 0x7632, R12 ;  /* 0x000076320c0c7816 */ /* 0x000fe2000000000c */
[----:B------:R-:W-:Y:S01]  /*4650*/  FFMA.FTZ R97, R89, R92, R94 ;  /* 0x0000005c59617223 */ /* 0x000fe2000001005e */
[----:B------:R-:W-:Y:S02]  /*4660*/  PRMT R86, R16, 0x7632, R86 ;  /* 0x0000763210567816 */ /* 0x000fe40000000056 */
[----:B------:R-:W-:Y:S02]  /*4670*/  SHF.L.U32 R92, R13, 0x10, RZ ;  /* 0x000000100d5c7819 */ /* 0x000fe400000006ff */
[----:B------:R-:W-:Y:S02]  /*4680*/  SHF.L.U32 R40, R40, 0x10, RZ ;  /* 0x0000001028287819 */ /* 0x000fe400000006ff */
[----:B------:R-:W-:Y:S02]  /*4690*/  SHF.L.U32 R80, R43, 0x10, RZ ;  /* 0x000000102b507819 */ /* 0x000fe400000006ff */
[----:B------:R-:W-:Y:S01]  /*46a0*/  SHF.L.U32 R13, R12, 0x10, RZ ;  /* 0x000000100c0d7819 */ /* 0x000fe200000006ff */
[--C-:B------:R-:W-:Y:S01]  /*46b0*/  FFMA.FTZ R100, R83, R98, R87.reuse ;  /* 0x0000006253647223 */ /* 0x100fe20000010057 */
[----:B------:R-:W-:Y:S01]  /*46c0*/  IMAD.U32 R95, R86, 0x10000, RZ ;  /* 0x00010000565f7824 */ /* 0x000fe200078e00ff */
[C---:B------:R-:W-:Y:S01]  /*46d0*/  PRMT R87, R14.reuse, 0x7632, R87 ;  /* 0x000076320e577816 */ /* 0x040fe20000000057 */
[C---:B------:R-:W-:Y:S01]  /*46e0*/  FFMA.FTZ R81, R89.reuse, R40, R81 ;  /* 0x0000002859517223 */ /* 0x040fe20000010051 */
[----:B------:R-:W-:Y:S01]  /*46f0*/  SHF.L.U32 R94, R14, 0x10, RZ ;  /* 0x000000100e5e7819 */ /* 0x000fe200000006ff */
[----:B------:R-:W-:Y:S01]  /*4700*/  FFMA.FTZ R80, R89, R80, R41 ;  /* 0x0000005059507223 */ /* 0x000fe20000010029 */
[C---:B------:R-:W-:Y:S01]  /*4710*/  FFMA.FTZ R12, R0.reuse, R13, R93 ;  /* 0x0000000d000c7223 */ /* 0x040fe2000001005d */
[C---:B------:R-:W-:Y:S01]  /*4720*/  SHF.L.U32 R14, R17.reuse, 0x10, RZ ;  /* 0x00000010110e7819 */ /* 0x040fe200000006ff */
[----:B------:R-:W5:Y:S01]  /*4730*/  LDG.E.128 R40, desc[UR6][R2.64+0x22000] ;  /* 0x0220000602287981 */ /* 0x000f62000c1e1d00 */
[----:B------:R-:W-:Y:S01]  /*4740*/  FFMA.FTZ R95, R0, R95, R100 ;  /* 0x0000005f005f7223 */ /* 0x000fe20000010064 */
[----:B------:R-:W-:Y:S01]  /*4750*/  PRMT R13, R17, 0x7632, R13 ;  /* 0x00007632110d7816 */ /* 0x000fe2000000000d */
[----:B------:R-:W-:Y:S01]  /*4760*/  FFMA.FTZ R93, R77, R92, R12 ;  /* 0x0000005c4d5d7223 */ /* 0x000fe2000001000c */
[----:B------:R-:W-:Y:S01]  /*4770*/  PRMT R86, R15, 0x7632, R86 ;  /* 0x000076320f567816 */ /* 0x000fe20000000056 */
[----:B------:R-:W-:Y:S01]  /*4780*/  FFMA.FTZ R100, R77, R14, R95 ;  /* 0x0000000e4d647223 */ /* 0x000fe2000001005f */
[----:B------:R-:W-:-:S02]  /*4790*/  SHF.L.U32 R98, R15, 0x10, RZ ;  /* 0x000000100f627819 */ /* 0x000fc400000006ff */
[----:B------:R-:W-:Y:S02]  /*47a0*/  SHF.L.U32 R17, R16, 0x10, RZ ;  /* 0x0000001010117819 */ /* 0x000fe400000006ff */
[----:B------:R-:W-:Y:S02]  /*47b0*/  SHF.L.U32 R95, R13, 0x10, RZ ;  /* 0x000000100d5f7819 */ /* 0x000fe400000006ff */
[----:B------:R-:W5:Y:S01]  /*47c0*/  LDG.E.128 R12, desc[UR6][R2.64+0x25800] ;  /* 0x02580006020c7981 */ /* 0x000f62000c1e1d00 */
[----:B------:R-:W-:Y:S01]  /*47d0*/  PRMT R92, R18, 0x7632, R92 ;  /* 0x00007632125c7816 */ /* 0x000fe2000000005c */
[----:B------:R-:W-:Y:S01]  /*47e0*/  FFMA.FTZ R16, R76, R17, R93 ;  /* 0x000000114c107223 */ /* 0x000fe2000001005d */
[----:B------:R-:W-:Y:S02]  /*47f0*/  IMAD.U32 R18, R18, 0x10000, RZ ;  /* 0x0001000012127824 */ /* 0x000fe400078e00ff */
[----:B------:R-:W-:Y:S01]  /*4800*/  FFMA.FTZ R95, R76, R95, R100 ;  /* 0x0000005f4c5f7223 */ /* 0x000fe20000010064 */
[----:B------:R-:W-:-:S02]  /*4810*/  SHF.L.U32 R93, R92, 0x10, RZ ;  /* 0x000000105c5d7819 */ /* 0x000fc400000006ff */
[C---:B------:R-:W-:Y:S01]  /*4820*/  PRMT R92, R20.reuse, 0x7632, R92 ;  /* 0x00007632145c7816 */ /* 0x040fe2000000005c */
[C---:B------:R-:W-:Y:S01]  /*4830*/  FFMA.FTZ R18, R85.reuse, R18, R95 ;  /* 0x0000001255127223 */ /* 0x040fe2000001005f */
        /* <DEDUP_REMOVED lines=14> */
[C---:B------:R-:W-:Y:S01]  /*4920*/  SHF.L.U32 R99, R24.reuse, 0x10, RZ ;  /* 0x0000001018637819 */ /* 0x040fe200000006ff */
[----:B------:R-:W-:Y:S01]  /*4930*/  FFMA.FTZ R98, R79, R98, R16 ;  /* 0x000000624f627223 */ /* 0x000fe20000010010 */
[----:B------:R-:W-:Y:S01]  /*4940*/  PRMT R24, R24, 0x7632, R24 ;  /* 0x0000763218187816 */ /* 0x000fe20000000018 */
[----:B------:R-:W-:Y:S01]  /*4950*/  FFMA.FTZ R84, R89, R20, R87 ;  /* 0x0000001459547223 */ /* 0x000fe20000010057 */
[----:B------:R-:W5:Y:S01]  /*4960*/  LDG.E.128 R16, desc[UR6][R2.64+0x3000] ;  /* 0x0030000602107981 */ /* 0x000f62000c1e1d00 */
[----:B------:R-:W-:Y:S01]  /*4970*/  SHF.L.U32 R86, R86, 0x10, RZ ;  /* 0x0000001056567819 */ /* 0x000fe200000006ff */
[----:B------:R-:W-:Y:S01]  /*4980*/  FFMA.FTZ R87, R77, R100, R102 ;  /* 0x000000644d577223 */ /* 0x000fe20000010066 */
[----:B------:R-:W-:Y:S01]  /*4990*/  IMAD.U32 R21, R21, 0x10000, RZ ;  /* 0x0001000015157824 */ /* 0x000fe200078e00ff */
[----:B------:R0:W5:Y:S01]  /*49a0*/  LDG.E.128 R92, desc[UR6][R56.64+0x3000] ;  /* 0x00300006385c7981 */ /* 0x000162000c1e1d00 */
[C---:B------:R-:W-:Y:S01]  /*49b0*/  PRMT R20, R22.reuse, 0x7632, R20 ;  /* 0x0000763216147816 */ /* 0x040fe20000000014 */
[----:B------:R-:W-:Y:S01]  /*49c0*/  FFMA.FTZ R99, R83, R99, R88 ;  /* 0x0000006353637223 */ /* 0x000fe20000010058 */
[----:B------:R-:W-:Y:S01]  /*49d0*/  SHF.L.U32 R22, R22, 0x10, RZ ;  /* 0x0000001016167819 */ /* 0x000fe200000006ff */
[----:B------:R-:W-:Y:S01]  /*49e0*/  FFMA.FTZ R88, R76, R21, R87 ;  /* 0x000000154c587223 */ /* 0x000fe20000010057 */
[----:B------:R-:W-:Y:S01]  /*49f0*/  FFMA.FTZ R86, R89, R86, R98 ;  /* 0x0000005659567223 */ /* 0x000fe20000010062 */
[----:B------:R-:W-:-:S02]  /*4a00*/  SHF.L.U32 R98, R25, 0x10, RZ ;  /* 0x0000001019627819 */ /* 0x000fc400000006ff */
[----:B0-----:R-:W-:Y:S02]  /*4a10*/  SHF.L.U32 R57, R24, 0x10, RZ ;  /* 0x0000001018397819 */ /* 0x001fe400000006ff */
[----:B------:R-:W-:Y:S01]  /*4a20*/  PRMT R21, R25, 0x7632, R21 ;  /* 0x0000763219157816 */ /* 0x000fe20000000015 */
[----:B------:R-:W-:Y:S02]  /*4a30*/  IMAD.U32 R25, R20, 0x10000, RZ ;  /* 0x0001000014197824 */ /* 0x000fe400078e00ff */
[----:B------:R-:W-:Y:S01]  /*4a40*/  FFMA.FTZ R100, R0, R57, R99 ;  /* 0x0000003900647223 */ /* 0x000fe20000010063 */
[----:B------:R-:W-:Y:S01]  /*4a50*/  FFMA.FTZ R57, R85, R22, R88 ;  /* 0x0000001655397223 */ /* 0x000fe20000010058 */
[----:B------:R-:W-:Y:S02]  /*4a60*/  SHF.L.U32 R87, R21, 0x10, RZ ;  /* 0x0000001015577819 */ /* 0x000fe400000006ff */
[----:B------:R-:W-:Y:S01]  /*4a70*/  FFMA.FTZ R99, R77, R98, R100 ;  /* 0x000000624d637223 */ /* 0x000fe20000010064 */
[----:B------:R-:W-:Y:S01]  /*4a80*/  FFMA.FTZ R88, R78, R25, R57 ;  /* 0x000000194e587223 */ /* 0x000fe20000010039 */
[----:B------:R-:W-:-:S02]  /*4a90*/  PRMT R24, R23, 0x7632, R24 ;  /* 0x0000763217187816 */ /* 0x000fc40000000018 */
[----:B------:R-:W-:Y:S02]  /*4aa0*/  SHF.L.U32 R56, R23, 0x10, RZ ;  /* 0x0000001017387819 */ /* 0x000fe400000006ff */
[C---:B------:R-:W-:Y:S01]  /*4ab0*/  PRMT R25, R26.reuse, 0x7632, R25 ;  /* 0x000076321a197816 */ /* 0x040fe20000000019 */
[----:B------:R-:W5:Y:S01]  /*4ac0*/  LDG.E.128 R20, desc[UR6][R2.64+0x6800] ;  /* 0x0068000602147981 */ /* 0x000f62000c1e1d00 */
        /* <DEDUP_REMOVED lines=23> */
[C---:B------:R-:W-:Y:S01]  /*4c40*/  SHF.L.U32 R26, R29.reuse, 0x10, RZ ;  /* 0x000000101d1a7819 */ /* 0x040fe200000006ff */
[----:B------:R-:W-:Y:S01]  /*4c50*/  FFMA.FTZ R82, R0, R57, R83 ;  /* 0x0000003900527223 */ /* 0x000fe20000010053 */
[----:B------:R-:W-:-:S02]  /*4c60*/  PRMT R29, R29, 0x7632, R29 ;  /* 0x000076321d1d7816 */ /* 0x000fc4000000001d */
        /* <DEDUP_REMOVED lines=9> */
[----:B------:R-:W5:Y:S01]  /*4d00*/  LDG.E.128 R24, desc[UR6][R2.64+0xa000] ;  /* 0x00a0000602187981 */ /* 0x000f62000c1e1d00 */
[----:B------:R-:W-:Y:S01]  /*4d10*/  SHF.L.U32 R30, R30, 0x10, RZ ;  /* 0x000000101e1e7819 */ /* 0x000fe200000006ff */
[----:B------:R-:W-:Y:S01]  /*4d20*/  FFMA.FTZ R77, R76, R29, R77 ;  /* 0x0000001d4c4d7223 */ /* 0x000fe2000001004d */
[----:B------:R-:W-:Y:S01]  /*4d30*/  FFMA.FTZ R29, R85, R8, R28 ;  /* 0x00000008551d7223 */ /* 0x000fe2000001001c */
[----:B------:R-:W-:-:S02]  /*4d40*/  SHF.L.U32 R9, R10, 0x10, RZ ;  /* 0x000000100a097819 */ /* 0x000fc400000006ff */
[----:B------:R-:W-:Y:S01]  /*4d50*/  SHF.L.U32 R57, R57, 0x10, RZ ;  /* 0x0000001039397819 */ /* 0x000fe200000006ff */
[----:B------:R-:W-:Y:S01]  /*4d60*/  FFMA.FTZ R8, R85, R30, R77 ;  /* 0x0000001e55087223 */ /* 0x000fe2000001004d */
[C---:B------:R-:W-:Y:S01]  /*4d70*/  PRMT R28, R11.reuse, 0x7632, R28 ;  /* 0x000076320b1c7816 */ /* 0x040fe2000000001c */
[C---:B------:R-:W-:Y:S01]  /*4d80*/  FFMA.FTZ R76, R78.reuse, R9, R29 ;  /* 0x000000094e4c7223 */ /* 0x040fe2000001001d */
[----:B------:R-:W-:Y:S01]  /*4d90*/  SHF.L.U32 R30, R11, 0x10, RZ ;  /* 0x000000100b1e7819 */ /* 0x000fe200000006ff */
[----:B------:R-:W-:Y:S02]  /*4da0*/  FFMA.FTZ R29, R78, R57, R8 ;  /* 0x000000394e1d7223 */ /* 0x000fe40000010008 */
[----:B------:R-:W5:Y:S01]  /*4db0*/  LDG.E.128 R8, desc[UR6][R2.64+0xd800] ;  /* 0x00d8000602087981 */ /* 0x000f62000c1e1d00 */
[C---:B------:R-:W-:Y:S01]  /*4dc0*/  PRMT R78, R4.reuse, 0x7632, R78 ;  /* 0x00007632044e7816 */ /* 0x040fe2000000004e */
[----:B------:R-:W-:Y:S01]  /*4dd0*/  IMAD.U32 R82, R4, 0x10000, RZ ;  /* 0x0001000004527824 */ /* 0x000fe200078e00ff */
[----:B------:R-:W-:-:S02]  /*4de0*/  PRMT R57, R32, 0x7632, R57 ;  /* 0x0000763220397816 */ /* 0x000fc40000000039 */
[----:B------:R-:W-:Y:S02]  /*4df0*/  SHF.L.U32 R77, R32, 0x10, RZ ;  /* 0x00000010204d7819 */ /* 0x000fe400000006ff */
[----:B------:R-:W-:Y:S02]  /*4e00*/  SHF.L.U32 R4, R31, 0x10, RZ ;  /* 0x000000101f047819 */ /* 0x000fe400000006ff */
[----:B------:R-:W-:Y:S01]  /*4e10*/  SHF.L.U32 R78, R78, 0x10, RZ ;  /* 0x000000104e4e7819 */ /* 0x000fe200000006ff */
[----:B------:R-:W-:Y:S01]  /*4e20*/  FFMA.FTZ R82, R77, R82, R91 ;  /* 0x000000524d527223 */ /* 0x000fe2000001005b */
[----:B------:R-:W-:Y:S02]  /*4e30*/  SHF.L.U32 R57, R57, 0x10, RZ ;  /* 0x0000001039397819 */ /* 0x000fe400000006ff */
[----:B------:R-:W-:Y:S01]  /*4e40*/  PRMT R31, R31, 0x7632, R31 ;  /* 0x000076321f1f7816 */ /* 0x000fe2000000001f */
[----:B------:R-:W-:Y:S01]  /*4e50*/  FFMA.FTZ R29, R79, R4, R29 ;  /* 0x000000044f1d7223 */ /* 0x000fe2000001001d */
[C---:B--2---:R-:W-:Y:S01]  /*4e60*/  PRMT R4, R36.reuse, 0x7632, R4 ;  /* 0x0000763224047816 */ /* 0x044fe20000000004 */
[----:B------:R-:W-:Y:S01]  /*4e70*/  FFMA.FTZ R83, R57, R78, R82 ;  /* 0x0000004e39537223 */ /* 0x000fe20000010052 */
[----:B------:R-:W-:Y:S01]  /*4e80*/  FFMA.FTZ R30, R79, R30, R76 ;  /* 0x0000001e4f1e7223 */ /* 0x000fe2000001004c */
[----:B------:R-:W-:Y:S01]  /*4e90*/  IMAD.U32 R36, R36, 0x10000, RZ ;  /* 0x0001000024247824 */ /* 0x000fe200078e00ff */
[----:B------:R-:W-:-:S02]  /*4ea0*/  SHF.L.U32 R28, R28, 0x10, RZ ;  /* 0x000000101c1c7819 */ /* 0x000fc400000006ff */
[----:B------:R-:W-:Y:S01]  /*4eb0*/  SHF.L.U32 R82, R31, 0x10, RZ ;  /* 0x000000101f527819 */ /* 0x000fe200000006ff */
[----:B------:R-:W-:Y:S01]  /*4ec0*/  IMAD.U32 R4, R4, 0x10000, RZ ;  /* 0x0001000004047824 */ /* 0x000fe200078e00ff */
[----:B------:R-:W-:Y:S01]  /*4ed0*/  SHF.L.U32 R79, R5, 0x10, RZ ;  /* 0x00000010054f7819 */ /* 0x000fe200000006ff */
[----:B------:R-:W-:Y:S01]  /*4ee0*/  FFMA.FTZ R36, R77, R36, R96 ;  /* 0x000000244d247223 */ /* 0x000fe20000010060 */
[----:B------:R-:W-:Y:S01]  /*4ef0*/  SHF.L.U32 R76, R33, 0x10, RZ ;  /* 0x00000010214c7819 */ /* 0x000fe200000006ff */
[C---:B------:R-:W-:Y:S01]  /*4f00*/  FFMA.FTZ R78, R89.reuse, R28, R30 ;  /* 0x0000001c594e7223 */ /* 0x040fe2000001001e */
[----:B------:R-:W-:Y:S01]  /*4f10*/  FFMA.FTZ R82, R89, R82, R29 ;  /* 0x0000005259527223 */ /* 0x000fe2000001001d */
[----:B------:R-:W-:Y:S01]  /*4f20*/  PRMT R5, R5, 0x7632, R5 ;  /* 0x0000763205057816 */ /* 0x000fe20000000005 */
[----:B------:R-:W2:Y:S01]  /*4f30*/  LDG.E.128 R28, desc[UR6][R2.64+0x11000] ;  /* 0x01100006021c7981 */ /* 0x000ea2000c1e1d00 */
[----:B------:R-:W-:Y:S01]  /*4f40*/  PRMT R85, R33, 0x7632, R85 ;  /* 0x0000763221557816 */ /* 0x000fe20000000055 */
[----:B------:R-:W-:Y:S01]  /*4f50*/  FFMA.FTZ R89, R57, R4, R36 ;  /* 0x0000000439597223 */ /* 0x000fe20000010024 */
[----:B------:R-:W-:Y:S01]  /*4f60*/  SHF.L.U32 R4, R5, 0x10, RZ ;  /* 0x0000001005047819 */ /* 0x000fe200000006ff */
[----:B------:R-:W-:Y:S01]  /*4f70*/  FFMA.FTZ R32, R76, R79, R83 ;  /* 0x0000004f4c207223 */ /* 0x000fe20000010053 */
[----:B------:R-:W-:-:S02]  /*4f80*/  SHF.L.U32 R85, R85, 0x10, RZ ;  /* 0x0000001055557819 */ /* 0x000fc400000006ff */
[----:B------:R-:W-:Y:S02]  /*4f90*/  SHF.L.U32 R33, R37, 0x10, RZ ;  /* 0x0000001025217819 */ /* 0x000fe400000006ff */
[----:B------:R-:W-:Y:S01]  /*4fa0*/  SHF.L.U32 R83, R34, 0x10, RZ ;  /* 0x0000001022537819 */ /* 0x000fe200000006ff */
[----:B------:R-:W-:Y:S01]  /*4fb0*/  FFMA.FTZ R88, R85, R4, R32 ;  /* 0x0000000455587223 */ /* 0x000fe20000010020 */
[----:B------:R-:W-:Y:S02]  /*4fc0*/  PRMT R37, R37, 0x7632, R37 ;  /* 0x0000763225257816 */ /* 0x000fe40000000025 */
[----:B------:R-:W-:Y:S02]  /*4fd0*/  SHF.L.U32 R4, R6, 0x10, RZ ;  /* 0x0000001006047819 */ /* 0x000fe400000006ff */
[----:B------:R-:W-:Y:S02]  /*4fe0*/  PRMT R87, R34, 0x7632, R87 ;  /* 0x0000763222577816 */ /* 0x000fe40000000057 */
[----:B------:R-:W-:Y:S01]  /*4ff0*/  SHF.L.U32 R90, R37, 0x10, RZ ;  /* 0x00000010255a7819 */ /* 0x000fe200000006ff */
[----:B------:R-:W-:Y:S01]  /*5000*/  FFMA.FTZ R88, R83, R4, R88 ;  /* 0x0000000453587223 */ /* 0x000fe20000010058 */
[----:B------:R-:W-:Y:S01]  /*5010*/  PRMT R32, R6, 0x7632, R32 ;  /* 0x0000763206207816 */ /* 0x000fe20000000020 */
[----:B------:R-:W-:Y:S01]  /*5020*/  FFMA.FTZ R96, R76, R33, R89 ;  /* 0x000000214c607223 */ /* 0x000fe20000010059 */
[----:B------:R-:W-:-:S02]  /*5030*/  PRMT R37, R7, 0x7632, R37 ;  /* 0x0000763207257816 */ /* 0x000fc40000000025 */
[----:B------:R-:W-:Y:S02]  /*5040*/  SHF.L.U32 R34, R7, 0x10, RZ ;  /* 0x0000001007227819 */ /* 0x000fe400000006ff */
[----:B------:R-:W2:Y:S01]  /*5050*/  LDG.E.128 R4, desc[UR6][R2.64+0x14800] ;  /* 0x0148000602047981 */ /* 0x000ea2000c1e1d00 */
[----:B------:R-:W-:Y:S01]  /*5060*/  PRMT R33, R38, 0x7632, R33 ;  /* 0x0000763226217816 */ /* 0x000fe20000000021 */
[----:B------:R-:W-:Y:S01]  /*5070*/  IMAD.U32 R79, R35, 0x10000, RZ ;  /* 0x00010000234f7824 */ /* 0x000fe200078e00ff */
[----:B------:R-:W-:Y:S01]  /*5080*/  SHF.L.U32 R87, R87, 0x10, RZ ;  /* 0x0000001057577819 */ /* 0x000fe200000006ff */
[----:B------:R-:W-:Y:S01]  /*5090*/  FFMA.FTZ R90, R85, R90, R96 ;  /* 0x0000005a555a7223 */ /* 0x000fe20000010060 */
[----:B------:R-:W-:Y:S01]  /*50a0*/  PRMT R36, R35, 0x7632, R36 ;  /* 0x0000763223247816 */ /* 0x000fe20000000024 */
[----:B------:R-:W-:Y:S01]  /*50b0*/  IMAD.U32 R32, R32, 0x10000, RZ ;  /* 0x0001000020207824 */ /* 0x000fe200078e00ff */
[----:B------:R-:W-:Y:S02]  /*50c0*/  SHF.L.U32 R38, R38, 0x10, RZ ;  /* 0x0000001026267819 */ /* 0x000fe400000006ff */
[----:B---3--:R-:W-:-:S02]  /*50d0*/  PRMT R35, R48, 0x7632, R35 ;  /* 0x0000763230237816 */ /* 0x008fc40000000023 */
[----:B------:R-:W-:Y:S01]  /*50e0*/  SHF.L.U32 R96, R48, 0x10, RZ ;  /* 0x0000001030607819 */ /* 0x000fe200000006ff */
[----:B------:R-:W-:Y:S01]  /*50f0*/  FFMA.FTZ R32, R87, R32, R88 ;  /* 0x0000002057207223 */ /* 0x000fe20000010058 */
        /* <DEDUP_REMOVED lines=11> */
[----:B------:R-:W-:Y:S01]  /*51b0*/  IMAD.U32 R36, R49, 0x10000, RZ ;  /* 0x0001000031247824 */ /* 0x000fe200078e00ff */
[----:B------:R-:W-:Y:S01]  /*51c0*/  SHF.L.U32 R39, R39, 0x10, RZ ;  /* 0x0000001027277819 */ /* 0x000fe200000006ff */
[C---:B------:R-:W-:Y:S01]  /*51d0*/  FFMA.FTZ R38, R79.reuse, R38, R33 ;  /* 0x000000264f267223 */ /* 0x040fe20000010021 */
[----:B----4-:R-:W-:Y:S01]  /*51e0*/  PRMT R49, R64, 0x7632, R49 ;  /* 0x0000763240317816 */ /* 0x010fe20000000031 */
[----:B------:R-:W-:Y:S01]  /*51f0*/  FFMA.FTZ R89, R79, R34, R32 ;  /* 0x000000224f597223 */ /* 0x000fe20000010020 */
[----:B------:R-:W-:Y:S01]  /*5200*/  FFMA.FTZ R48, R76, R35, R91 ;  /* 0x000000234c307223 */ /* 0x000fe2000001005b */
[----:B------:R-:W-:Y:S01]  /*5210*/  SHF.L.U32 R64, R64, 0x10, RZ ;  /* 0x0000001040407819 */ /* 0x000fe200000006ff */
[----:B------:R-:W3:Y:S01]  /*5220*/  LDG.E.128 R32, desc[UR6][R2.64+0x18000] ;  /* 0x0180000602207981 */ /* 0x000ee2000c1e1d00 */
        /* <DEDUP_REMOVED lines=15> */
[----:B------:R-:W-:Y:S01]  /*5320*/  SHF.L.U32 R96, R65, 0x10, RZ ;  /* 0x0000001041607819 */ /* 0x000fe200000006ff */
[----:B------:R-:W4:Y:S01]  /*5330*/  LDG.E.128 R36, desc[UR6][R2.64+0x1b800] ;  /* 0x01b8000602247981 */ /* 0x000f22000c1e1d00 */
[----:B------:R-:W-:Y:S01]  /*5340*/  FFMA.FTZ R50, R87, R50, R64 ;  /* 0x0000003257327223 */ /* 0x000fe20000010040 */
[----:B------:R-:W-:-:S02]  /*5350*/  SHF.L.U32 R98, R66, 0x10, RZ ;  /* 0x0000001042627819 */ /* 0x000fc400000006ff */
[----:B------:R-:W-:Y:S01]  /*5360*/  PRMT R66, R66, 0x7632, R66 ;  /* 0x0000763242427816 */ /* 0x000fe20000000042 */
[----:B------:R-:W-:Y:S01]  /*5370*/  FFMA.FTZ R96, R85, R96, R100 ;  /* 0x0000006055607223 */ /* 0x000fe20000010064 */
[----:B------:R-:W-:Y:S01]  /*5380*/  FFMA.FTZ R65, R79, R48, R50 ;  /* 0x000000304f417223 */ /* 0x000fe20000010032 */
[C---:B-----5:R-:W-:Y:S02]  /*5390*/  PRMT R49, R68.reuse, 0x7632, R49 ;  /* 0x0000763244317816 */ /* 0x060fe40000000031 */
[----:B------:R-:W-:Y:S01]  /*53a0*/  SHF.L.U32 R50, R68, 0x10, RZ ;  /* 0x0000001044327819 */ /* 0x000fe200000006ff */
[----:B------:R-:W-:Y:S01]  /*53b0*/  FFMA.FTZ R96, R83, R98, R96 ;  /* 0x0000006253607223 */ /* 0x000fe20000010060 */
[----:B------:R-:W-:Y:S01]  /*53c0*/  IMAD.U32 R66, R66, 0x10000, RZ ;  /* 0x0001000042427824 */ /* 0x000fe200078e00ff */
[----:B------:R-:W-:Y:S02]  /*53d0*/  SHF.L.U32 R98, R49, 0x10, RZ ;  /* 0x0000001031627819 */ /* 0x000fe400000006ff */
        /* <DEDUP_REMOVED lines=8> */
[----:B------:R-:W-:Y:S02]  /*5460*/  PRMT R64, R51, 0x7632, R64 ;  /* 0x0000763233407816 */ /* 0x000fe40000000040 */
[----:B------:R-:W5:Y:S01]  /*5470*/  LDG.E.128 R48, desc[UR6][R2.64+0x1f000] ;  /* 0x01f0000602307981 */ /* 0x000f62000c1e1d00 */
[----:B------:R-:W-:Y:S01]  /*5480*/  SHF.L.U32 R80, R67, 0x10, RZ ;  /* 0x0000001043507819 */ /* 0x000fe200000006ff */
[----:B------:R-:W-:Y:S01]  /*5490*/  FFMA.FTZ R96, R76, R69, R81 ;  /* 0x000000454c607223 */ /* 0x000fe20000010051 */
[----:B------:R-:W-:Y:S01]  /*54a0*/  IMAD.U32 R69, R64, 0x10000, RZ ;  /* 0x0001000040457824 */ /* 0x000fe200078e00ff */
[----:B------:R-:W-:-:S02]  /*54b0*/  SHF.L.U32 R67, R68, 0x10, RZ ;  /* 0x0000001044437819 */ /* 0x000fc400000006ff */
[C---:B------:R-:W-:Y:S01]  /*54c0*/  SHF.L.U32 R64, R70.reuse, 0x10, RZ ;  /* 0x0000001046407819 */ /* 0x040fe200000006ff */
[----:B------:R-:W-:Y:S01]  /*54d0*/  FFMA.FTZ R80, R85, R80, R96 ;  /* 0x0000005055507223 */ /* 0x000fe20000010060 */
[----:B------:R-:W-:Y:S01]  /*54e0*/  PRMT R70, R70, 0x7632, R70 ;  /* 0x0000763246467816 */ /* 0x000fe20000000046 */
[C-C-:B------:R-:W-:Y:S01]  /*54f0*/  FFMA.FTZ R69, R88.reuse, R69, R65.reuse ;  /* 0x0000004558457223 */ /* 0x140fe20000010041 */
[----:B------:R-:W-:Y:S01]  /*5500*/  FFMA.FTZ R68, R88, R67, R66 ;  /* 0x0000004358447223 */ /* 0x000fe20000010042 */
[----:B------:R-:W-:Y:S01]  /*5510*/  FFMA.FTZ R64, R83, R64, R80 ;  /* 0x0000004053407223 */ /* 0x000fe20000010050 */
[----:B------:R-:W-:Y:S02]  /*5520*/  SHF.L.U32 R70, R70, 0x10, RZ ;  /* 0x0000001046467819 */ /* 0x000fe400000006ff */
[C---:B------:R-:W-:Y:S02]  /*5530*/  PRMT R65, R52.reuse, 0x7632, R65 ;  /* 0x0000763234417816 */ /* 0x040fe40000000041 */
[----:B------:R-:W-:Y:S01]  /*5540*/  SHF.L.U32 R66, R52, 0x10, RZ ;  /* 0x0000001034427819 */ /* 0x000fe200000006ff */
[----:B------:R-:W-:Y:S01]  /*5550*/  FFMA.FTZ R70, R87, R70, R64 ;  /* 0x0000004657467223 */ /* 0x000fe20000010040 */
[----:B------:R-:W-:-:S03]  /*5560*/  SHF.L.U32 R96, R65, 0x10, RZ ;  /* 0x0000001041607819 */ /* 0x000fc600000006ff */
[----:B------:R-:W-:Y:S02]  /*5570*/  FFMA.FTZ R86, R77, R66, R86 ;  /* 0x000000424d567223 */ /* 0x000fe40000010056 */
[----:B------:R-:W5:Y:S01]  /*5580*/  LDG.E.128 R64, desc[UR6][R2.64+0x22800] ;  /* 0x0228000602407981 */ /* 0x000f62000c1e1d00 */
[C---:B------:R-:W-:Y:S01]  /*5590*/  IMAD.U32 R80, R71.reuse, 0x10000, RZ ;  /* 0x0001000047507824 */ /* 0x040fe200078e00ff */
[----:B------:R-:W-:Y:S02]  /*55a0*/  PRMT R52, R71, 0x7632, R52 ;  /* 0x0000763247347816 */ /* 0x000fe40000000034 */
[C---:B------:R-:W-:Y:S01]  /*55b0*/  SHF.L.U32 R97, R72.reuse, 0x10, RZ ;  /* 0x0000001048617819 */ /* 0x040fe200000006ff */
        /* <DEDUP_REMOVED lines=15> */
[--C-:B------:R-:W-:Y:S01]  /*56b0*/  FFMA.FTZ R70, R88, R53, R71.reuse ;  /* 0x0000003558467223 */ /* 0x100fe20000010047 */
[----:B------:R-:W-:Y:S01]  /*56c0*/  SHF.L.U32 R86, R73, 0x10, RZ ;  /* 0x0000001049567819 */ /* 0x000fe200000006ff */
[----:B------:R-:W-:Y:S01]  /*56d0*/  IMAD.U32 R80, R55, 0x10000, RZ ;  /* 0x0001000037507824 */ /* 0x000fe200078e00ff */
[----:B------:R-:W-:Y:S01]  /*56e0*/  PRMT R71, R54, 0x7632, R71 ;  /* 0x0000763236477816 */ /* 0x000fe20000000047 */
[----:B------:R-:W-:Y:S01]  /*56f0*/  FFMA.FTZ R84, R83, R52, R72 ;  /* 0x0000003453547223 */ /* 0x000fe20000010048 */
[----:B------:R-:W-:-:S02]  /*5700*/  PRMT R73, R55, 0x7632, R73 ;  /* 0x0000763237497816 */ /* 0x000fc40000000049 */
[----:B------:R0:W5:Y:S01]  /*5710*/  LDG.E.128 R52, desc[UR6][R2.64+0x26000] ;  /* 0x0260000602347981 */ /* 0x000162000c1e1d00 */
[----:B------:R-:W-:Y:S01]  /*5720*/  FFMA.FTZ R96, R76, R81, R91 ;  /* 0x000000514c607223 */ /* 0x000fe2000001005b */
[C---:B------:R-:W-:Y:S02]  /*5730*/  PRMT R81, R74.reuse, 0x7632, R81 ;  /* 0x000076324a517816 */ /* 0x040fe40000000051 */
[----:B------:R-:W-:Y:S01]  /*5740*/  SHF.L.U32 R74, R74, 0x10, RZ ;  /* 0x000000104a4a7819 */ /* 0x000fe200000006ff */
[----:B------:R-:W-:Y:S01]  /*5750*/  FFMA.FTZ R86, R85, R86, R96 ;  /* 0x0000005655567223 */ /* 0x000fe20000010060 */
[C---:B------:R-:W-:Y:S02]  /*5760*/  PRMT R91, R60.reuse, 0x7632, R91 ;  /* 0x000076323c5b7816 */ /* 0x040fe4000000005b */
[----:B------:R-:W-:Y:S02]  /*5770*/  SHF.L.U32 R96, R60, 0x10, RZ ;  /* 0x000000103c607819 */ /* 0x000fe400000006ff */
[----:B------:R-:W-:Y:S01]  /*5780*/  SHF.L.U32 R72, R71, 0x10, RZ ;  /* 0x0000001047487819 */ /* 0x000fe200000006ff */
[----:B------:R-:W-:Y:S01]  /*5790*/  FFMA.FTZ R71, R83, R74, R86 ;  /* 0x0000004a53477223 */ /* 0x000fe20000010056 */
[----:B------:R-:W-:-:S02]  /*57a0*/  SHF.L.U32 R60, R81, 0x10, RZ ;  /* 0x00000010513c7819 */ /* 0x000fc400000006ff */
[----:B0-----:R-:W-:-:S03]  /*57b0*/  SHF.L.U32 R2, R75, 0x10, RZ ;  /* 0x000000104b027819 */ /* 0x001fc600000006ff */
[C---:B------:R-:W-:Y:S01]  /*57c0*/  FFMA.FTZ R71, R87.reuse, R60, R71 ;  /* 0x0000003c57477223 */ /* 0x040fe20000010047 */
[----:B------:R-:W-:Y:S01]  /*57d0*/  FFMA.FTZ R72, R87, R72, R84 ;  /* 0x0000004857487223 */ /* 0x000fe20000010054 */
[----:B------:R-:W-:Y:S02]  /*57e0*/  IMAD.U32 R74, R91, 0x10000, RZ ;  /* 0x000100005b4a7824 */ /* 0x000fe400078e00ff */
[----:B------:R-:W-:Y:S01]  /*57f0*/  FFMA.FTZ R56, R77, R96, R56 ;  /* 0x000000604d387223 */ /* 0x000fe20000010038 */
[----:B------:R-:W-:Y:S01]  /*5800*/  FFMA.FTZ R2, R79, R2, R71 ;  /* 0x000000024f027223 */ /* 0x000fe20000010047 */
[C---:B------:R-:W-:Y:S02]  /*5810*/  PRMT R60, R44.reuse, 0x7632, R60 ;  /* 0x000076322c3c7816 */ /* 0x040fe4000000003c */
        /* <DEDUP_REMOVED lines=11> */
[--C-:B------:R-:W-:Y:S01]  /*58d0*/  FFMA.FTZ R0, R88, R73, R3.reuse ;  /* 0x0000004958007223 */ /* 0x100fe20000010003 */
[----:B------:R-:W-:Y:S01]  /*58e0*/  SHF.L.U32 R45, R45, 0x10, RZ ;  /* 0x000000102d2d7819 */ /* 0x000fe200000006ff */
        /* <DEDUP_REMOVED lines=16> */
[C---:B------:R-:W-:Y:S02]  /*59f0*/  PRMT R41, R12.reuse, 0x7632, R41 ;  /* 0x000076320c297816 */ /* 0x040fe40000000029 */
        /* <DEDUP_REMOVED lines=9> */
[----:B------:R-:W-:Y:S01]  /*5a90*/  FFMA.FTZ R60, R76, R3, R61 ;  /* 0x000000034c3c7223 */ /* 0x000fe2000001003d */
[----:B------:R-:W-:Y:S01]  /*5aa0*/  PRMT R41, R41, 0x7632, R41 ;  /* 0x0000763229297816 */ /* 0x000fe20000000029 */
[----:B------:R-:W-:Y:S01]  /*5ab0*/  FFMA.FTZ R57, R57, R40, R12 ;  /* 0x0000002839397223 */ /* 0x000fe2000001000c */
[C---:B------:R-:W-:Y:S01]  /*5ac0*/  PRMT R3, R13.reuse, 0x7632, R3 ;  /* 0x000076320d037816 */ /* 0x040fe20000000003 */
[----:B------:R-:W-:-:S02]  /*5ad0*/  IMAD.U32 R13, R13, 0x10000, RZ ;  /* 0x000100000d0d7824 */ /* 0x000fc400078e00ff */
[----:B------:R-:W-:Y:S01]  /*5ae0*/  FFMA.FTZ R46, R87, R46, R62 ;  /* 0x0000002e572e7223 */ /* 0x000fe2000001003e */
[----:B------:R-:W-:Y:S02]  /*5af0*/  SHF.L.U32 R56, R41, 0x10, RZ ;  /* 0x0000001029387819 */ /* 0x000fe400000006ff */
[----:B------:R-:W-:Y:S01]  /*5b00*/  SHF.L.U32 R62, R3, 0x10, RZ ;  /* 0x00000010033e7819 */ /* 0x000fe200000006ff */
[----:B------:R-:W-:Y:S01]  /*5b10*/  FFMA.FTZ R13, R76, R13, R57 ;  /* 0x0000000d4c0d7223 */ /* 0x000fe20000010039 */
[----:B------:R-:W-:Y:S01]  /*5b20*/  PRMT R44, R63, 0x7632, R44 ;  /* 0x000076323f2c7816 */ /* 0x000fe2000000002c */
[----:B------:R-:W-:Y:S01]  /*5b30*/  FFMA.FTZ R56, R85, R56, R60 ;  /* 0x0000003855387223 */ /* 0x000fe2000001003c */
[----:B------:R-:W-:Y:S01]  /*5b40*/  SHF.L.U32 R12, R47, 0x10, RZ ;  /* 0x000000102f0c7819 */ /* 0x000fe200000006ff */
[----:B------:R-:W-:Y:S02]  /*5b50*/  FFMA.FTZ R85, R85, R62, R13 ;  /* 0x0000003e55557223 */ /* 0x000fe4000001000d */
[----:B------:R-:W-:Y:S01]  /*5b60*/  IMAD.U32 R13, R44, 0x10000, RZ ;  /* 0x000100002c0d7824 */ /* 0x000fe200078e00ff */
[----:B------:R-:W-:Y:S01]  /*5b70*/  SHF.L.U32 R44, R14, 0x10, RZ ;  /* 0x000000100e2c7819 */ /* 0x000fe200000006ff */
[----:B------:R-:W-:Y:S01]  /*5b80*/  FFMA.FTZ R40, R79, R12, R46 ;  /* 0x0000000c4f287223 */ /* 0x000fe2000001002e */
[----:B------:R-:W-:Y:S01]  /*5b90*/  SHF.L.U32 R46, R42, 0x10, RZ ;  /* 0x000000102a2e7819 */ /* 0x000fe200000006ff */
[----:B------:R-:W-:Y:S01]  /*5ba0*/  FFMA.FTZ R12, R88, R13, R45 ;  /* 0x0000000d580c7223 */ /* 0x000fe2000001002d */
[----:B------:R-:W-:-:S02]  /*5bb0*/  PRMT R14, R14, 0x7632, R14 ;  /* 0x000076320e0e7816 */ /* 0x000fc4000000000e */
[----:B------:R-:W-:Y:S02]  /*5bc0*/  SHF.L.U32 R60, R16, 0x10, RZ ;  /* 0x00000010103c7819 */ /* 0x000fe400000006ff */
[----:B------:R-:W-:Y:S02]  /*5bd0*/  PRMT R42, R42, 0x7632, R42 ;  /* 0x000076322a2a7816 */ /* 0x000fe4000000002a */
[----:B------:R-:W-:Y:S02]  /*5be0*/  SHF.L.U32 R3, R92, 0x10, RZ ;  /* 0x000000105c037819 */ /* 0x000fe400000006ff */
[----:B------:R-:W-:Y:S02]  /*5bf0*/  PRMT R16, R16, 0x7632, R16 ;  /* 0x0000763210107816 */ /* 0x000fe40000000010 */
[----:B------:R-:W-:Y:S01]  /*5c00*/  PRMT R13, R92, 0x7632, R13 ;  /* 0x000076325c0d7816 */ /* 0x000fe2000000000d */
[C---:B------:R-:W-:Y:S01]  /*5c10*/  FFMA.FTZ R46, R83.reuse, R46, R56 ;  /* 0x0000002e532e7223 */ /* 0x040fe20000010038 */
        /* <DEDUP_REMOVED lines=14> */
[----:B------:R-:W-:Y:S01]  /*5d00*/  SHF.L.U32 R47, R47, 0x10, RZ ;  /* 0x000000102f2f7819 */ /* 0x000fe200000006ff */
[----:B------:R-:W-:Y:S02]  /*5d10*/  FFMA.FTZ R41, R79, R44, R42 ;  /* 0x0000002c4f297223 */ /* 0x000fe4000001002a */
[----:B------:R-:W-:Y:S01]  /*5d20*/  FFMA.FTZ R42, R14, R43, R45 ;  /* 0x0000002b0e2a7223 */ /* 0x000fe2000001002d */
[----:B------:R-:W-:Y:S01]  /*5d30*/  PRMT R43, R20, 0x7632, R43 ;  /* 0x00007632142b7816 */ /* 0x000fe2000000002b */
[----:B------:R-:W-:Y:S01]  /*5d40*/  FFMA.FTZ R40, R88, R47, R40 ;  /* 0x0000002f58287223 */ /* 0x000fe20000010028 */
[----:B------:R-:W-:Y:S01]  /*5d50*/  IMAD.U32 R46, R15, 0x10000, RZ ;  /* 0x000100000f2e7824 */ /* 0x000fe200078e00ff */
[----:B------:R-:W-:-:S02]  /*5d60*/  SHF.L.U32 R47, R20, 0x10, RZ ;  /* 0x00000010142f7819 */ /* 0x000fc400000006ff */
[----:B------:R-:W-:Y:S02]  /*5d70*/  PRMT R15, R15, 0x7632, R15 ;  /* 0x000076320f0f7816 */ /* 0x000fe4000000000f */
[----:B------:R-:W-:Y:S02]  /*5d80*/  PRMT R20, R17, 0x7632, R20 ;  /* 0x0000763211147816 */ /* 0x000fe40000000014 */
[----:B------:R-:W-:Y:S02]  /*5d90*/  PRMT R93, R93, 0x7632, R93 ;  /* 0x000076325d5d7816 */ /* 0x000fe4000000005d */
[----:B------:R-:W-:Y:S01]  /*5da0*/  SHF.L.U32 R17, R16, 0x10, RZ ;  /* 0x0000001010117819 */ /* 0x000fe200000006ff */
[----:B------:R-:W-:Y:S01]  /*5db0*/  IMAD.U32 R16, R43, 0x10000, RZ ;  /* 0x000100002b107824 */ /* 0x000fe200078e00ff */
[----:B------:R-:W-:Y:S02]  /*5dc0*/  PRMT R75, R75, 0x7632, R75 ;  /* 0x000076324b4b7816 */ /* 0x000fe4000000004b */
[----:B------:R-:W-:-:S02]  /*5dd0*/  SHF.L.U32 R43, R15, 0x10, RZ ;  /* 0x000000100f2b7819 */ /* 0x000fc400000006ff */
        /* <DEDUP_REMOVED lines=9> */
[C---:B------:R-:W-:Y:S01]  /*5e70*/  FFMA.FTZ R2, R88.reuse, R75, R2 ;  /* 0x0000004b58027223 */ /* 0x040fe20000010002 */
[C---:B------:R-:W-:Y:S01]  /*5e80*/  FFMA.FTZ R16, R88.reuse, R17, R41 ;  /* 0x0000001158107223 */ /* 0x040fe20000010029 */
[----:B------:R-:W-:Y:S01]  /*5e90*/  FFMA.FTZ R88, R88, R43, R46 ;  /* 0x0000002b58587223 */ /* 0x000fe2000001002e */
[C---:B------:R-:W-:Y:S01]  /*5ea0*/  PRMT R21, R18.reuse, 0x7632, R21 ;  /* 0x0000763212157816 */ /* 0x040fe20000000015 */
[----:B------:R-:W-:Y:S01]  /*5eb0*/  IMAD.U32 R42, R18, 0x10000, RZ ;  /* 0x00010000122a7824 */ /* 0x000fe200078e00ff */
        /* <DEDUP_REMOVED lines=9> */
[----:B------:R-:W-:Y:S02]  /*5f50*/  PRMT R43, R22, 0x7632, R43 ;  /* 0x00007632162b7816 */ /* 0x000fe4000000002b */
[C---:B------:R-:W-:Y:S01]  /*5f60*/  PRMT R20, R95.reuse, 0x7632, R20 ;  /* 0x000076325f147816 */ /* 0x040fe20000000014 */
[----:B------:R-:W-:Y:S01]  /*5f70*/  FFMA.FTZ R44, R18, R21, R41 ;  /* 0x00000015122c7223 */ /* 0x000fe20000010029 */
[----:B------:R-:W-:-:S02]  /*5f80*/  SHF.L.U32 R95, R95, 0x10, RZ ;  /* 0x000000105f5f7819 */ /* 0x000fc400000006ff */
[C---:B------:R-:W-:Y:S02]  /*5f90*/  SHF.L.U32 R42, R19.reuse, 0x10, RZ ;  /* 0x00000010132a7819 */ /* 0x040fe400000006ff */
[----:B------:R-:W-:Y:S01]  /*5fa0*/  PRMT R22, R19, 0x7632, R22 ;  /* 0x0000763213167816 */ /* 0x000fe20000000016 */
[----:B------:R-:W-:Y:S01]  /*5fb0*/  FFMA.FTZ R19, R17, R46, R56 ;  /* 0x0000002e11137223 */ /* 0x000fe20000010038 */
[----:B------:R-:W-:Y:S02]  /*5fc0*/  SHF.L.U32 R43, R43, 0x10, RZ ;  /* 0x000000102b2b7819 */ /* 0x000fe400000006ff */
[C---:B------:R-:W-:Y:S02]  /*5fd0*/  PRMT R21, R24.reuse, 0x7632, R21 ;  /* 0x0000763218157816 */ /* 0x040fe40000000015 */
[----:B------:R-:W-:Y:S01]  /*5fe0*/  SHF.L.U32 R46, R24, 0x10, RZ ;  /* 0x00000010182e7819 */ /* 0x000fe200000006ff */
[----:B------:R-:W-:Y:S01]  /*5ff0*/  FFMA.FTZ R42, R95, R42, R44 ;  /* 0x0000002a5f2a7223 */ /* 0x000fe2000001002c */
[----:B------:R-:W-:-:S02]  /*6000*/  IMAD.U32 R24, R23, 0x10000, RZ ;  /* 0x0001000017187824 */ /* 0x000fc400078e00ff */
[----:B------:R-:W-:Y:S01]  /*6010*/  FFMA.FTZ R44, R18, R43, R19 ;  /* 0x0000002b122c7223 */ /* 0x000fe20000010013 */
[----:B------:R-:W-:Y:S01]  /*6020*/  SHF.L.U32 R56, R21, 0x10, RZ ;  /* 0x0000001015387819 */ /* 0x000fe200000006ff */
[----:B------:R-:W-:Y:S01]  /*6030*/  FFMA.FTZ R46, R3, R46, R69 ;  /* 0x0000002e032e7223 */ /* 0x000fe20000010045 */
[----:B------:R-:W-:Y:S02]  /*6040*/  PRMT R23, R23, 0x7632, R23 ;  /* 0x0000763217177816 */ /* 0x000fe40000000017 */
[----:B------:R-:W-:Y:S02]  /*6050*/  SHF.L.U32 R22, R22, 0x10, RZ ;  /* 0x0000001016167819 */ /* 0x000fe400000006ff */
[----:B------:R-:W-:Y:S01]  /*6060*/  SHF.L.U32 R19, R20, 0x10, RZ ;  /* 0x0000001014137819 */ /* 0x000fe200000006ff */
[----:B------:R-:W-:Y:S01]  /*6070*/  FFMA.FTZ R21, R95, R24, R44 ;  /* 0x000000185f157223 */ /* 0x000fe2000001002c */
[----:B------:R-:W-:Y:S01]  /*6080*/  SHF.L.U32 R41, R25, 0x10, RZ ;  /* 0x0000001019297819 */ /* 0x000fe200000006ff */
[----:B------:R-:W-:Y:S01]  /*6090*/  FFMA.FTZ R43, R13, R56, R46 ;  /* 0x000000380d2b7223 */ /* 0x000fe2000001002e */
[----:B------:R-:W-:Y:S01]  /*60a0*/  PRMT R25, R25, 0x7632, R25 ;  /* 0x0000763219197816 */ /* 0x000fe20000000019 */
[----:B------:R-:W-:-:S02]  /*60b0*/  IMAD.U32 R24, R23, 0x10000, RZ ;  /* 0x0001000017187824 */ /* 0x000fc400078e00ff */
[----:B------:R-:W-:Y:S01]  /*60c0*/  FFMA.FTZ R20, R19, R22, R42 ;  /* 0x0000001613147223 */ /* 0x000fe2000001002a */
[C---:B------:R-:W-:Y:S02]  /*60d0*/  PRMT R22, R8.reuse, 0x7632, R22 ;  /* 0x0000763208167816 */ /* 0x040fe40000000016 */
[----:B------:R-:W-:Y:S01]  /*60e0*/  SHF.L.U32 R23, R8, 0x10, RZ ;  /* 0x0000001008177819 */ /* 0x000fe200000006ff */
[----:B------:R-:W-:Y:S01]  /*60f0*/  FFMA.FTZ R46, R14, R41, R43 ;  /* 0x000000290e2e7223 */ /* 0x000fe2000001002b */
[----:B------:R-:W-:Y:S01]  /*6100*/  SHF.L.U32 R44, R25, 0x10, RZ ;  /* 0x00000010192c7819 */ /* 0x000fe200000006ff */
[--C-:B------:R-:W-:Y:S01]  /*6110*/  FFMA.FTZ R8, R19, R24, R21.reuse ;  /* 0x0000001813087223 */ /* 0x100fe20000010015 */
[----:B------:R-:W-:Y:S01]  /*6120*/  SHF.L.U32 R24, R22, 0x10, RZ ;  /* 0x0000001016187819 */ /* 0x000fe200000006ff */
[----:B------:R-:W-:Y:S01]  /*6130*/  FFMA.FTZ R68, R3, R23, R68 ;  /* 0x0000001703447223 */ /* 0x000fe20000010044 */
[C---:B------:R-:W-:Y:S01]  /*6140*/  SHF.L.U32 R22, R26.reuse, 0x10, RZ ;  /* 0x000000101a167819 */ /* 0x040fe200000006ff */
[----:B------:R-:W-:Y:S01]  /*6150*/  FFMA.FTZ R44, R15, R44, R46 ;  /* 0x0000002c0f2c7223 */ /* 0x000fe2000001002e */
[----:B------:R-:W-:Y:S01]  /*6160*/  PRMT R26, R26, 0x7632, R26 ;  /* 0x000076321a1a7816 */ /* 0x000fe2000000001a */
        /* <DEDUP_REMOVED lines=8> */
[C---:B------:R-:W-:Y:S01]  /*61f0*/  PRMT R9, R10.reuse, 0x7632, R9 ;  /* 0x000076320a097816 */ /* 0x040fe20000000009 */
[----:B------:R-:W-:Y:S01]  /*6200*/  FFMA.FTZ R26, R15, R26, R42 ;  /* 0x0000001a0f1a7223 */ /* 0x000fe2000001002a */
[----:B------:R-:W-:Y:S01]  /*6210*/  SHF.L.U32 R10, R10, 0x10, RZ ;  /* 0x000000100a0a7819 */ /* 0x000fe200000006ff */
[C---:B--2---:R-:W-:Y:S01]  /*6220*/  IMAD.U32 R25, R28.reuse, 0x10000, RZ ;  /* 0x000100001c197824 */ /* 0x044fe200078e00ff */
[----:B------:R-:W-:Y:S02]  /*6230*/  SHF.L.U32 R22, R27, 0x10, RZ ;  /* 0x000000101b167819 */ /* 0x000fe400000006ff */
        /* <DEDUP_REMOVED lines=22> */
[----:B------:R-:W-:Y:S01]  /*63a0*/  SHF.L.U32 R10, R10, 0x10, RZ ;  /* 0x000000100a0a7819 */ /* 0x000fe200000006ff */
[C---:B------:R-:W-:Y:S01]  /*63b0*/  IMAD.U32 R0, R30.reuse, 0x10000, RZ ;  /* 0x000100001e007824 */ /* 0x040fe200078e00ff */
[----:B------:R-:W-:Y:S01]  /*63c0*/  PRMT R30, R30, 0x7632, R30 ;  /* 0x000076321e1e7816 */ /* 0x000fe2000000001e */
        /* <DEDUP_REMOVED lines=9> */
[----:B------:R-:W-:Y:S01]  /*6460*/  FFMA.FTZ R22, R18, R5, R11 ;  /* 0x0000000512167223 */ /* 0x000fe2000001000b */
[C---:B------:R-:W-:Y:S01]  /*6470*/  PRMT R5, R6.reuse, 0x7632, R5 ;  /* 0x0000763206057816 */ /* 0x040fe20000000005 */
[----:B------:R-:W-:Y:S01]  /*6480*/  FFMA.FTZ R24, R15, R24, R26 ;  /* 0x000000180f187223 */ /* 0x000fe2000001001a */
[----:B------:R-:W-:Y:S01]  /*6490*/  IMAD.U32 R6, R6, 0x10000, RZ ;  /* 0x0001000006067824 */ /* 0x000fe200078e00ff */
[----:B------:R-:W-:Y:S02]  /*64a0*/  SHF.L.U32 R10, R31, 0x10, RZ ;  /* 0x000000101f0a7819 */ /* 0x000fe400000006ff */
[C---:B---3--:R-:W-:Y:S02]  /*64b0*/  SHF.L.U32 R21, R32.reuse, 0x10, RZ ;  /* 0x0000001020157819 */ /* 0x048fe400000006ff */
        /* <DEDUP_REMOVED lines=13> */
[----:B------:R-:W-:Y:S01]  /*6590*/  PRMT R0, R31, 0x7632, R0 ;  /* 0x000076321f007816 */ /* 0x000fe20000000000 */
[----:B------:R-:W-:Y:S01]  /*65a0*/  FFMA.FTZ R22, R14, R11, R21 ;  /* 0x0000000b0e167223 */ /* 0x000fe20000010015 */
[----:B------:R-:W-:-:S02]  /*65b0*/  SHF.L.U32 R2, R7, 0x10, RZ ;  /* 0x0000001007027819 */ /* 0x000fc400000006ff */
[----:B------:R-:W-:Y:S02]  /*65c0*/  SHF.L.U32 R6, R33, 0x10, RZ ;  /* 0x0000001021067819 */ /* 0x000fe400000006ff */
[C---:B----4-:R-:W-:Y:S02]  /*65d0*/  SHF.L.U32 R7, R36.reuse, 0x10, RZ ;  /* 0x0000001024077819 */ /* 0x050fe400000006ff */
[----:B------:R-:W-:Y:S02]  /*65e0*/  PRMT R36, R36, 0x7632, R36 ;  /* 0x0000763224247816 */ /* 0x000fe40000000024 */
[----:B------:R-:W-:Y:S01]  /*65f0*/  SHF.L.U32 R0, R0, 0x10, RZ ;  /* 0x0000001000007819 */ /* 0x000fe200000006ff */
[----:B------:R-:W-:Y:S01]  /*6600*/  FFMA.FTZ R22, R15, R6, R22 ;  /* 0x000000060f167223 */ /* 0x000fe20000010016 */
[----:B------:R-:W-:Y:S01]  /*6610*/  SHF.L.U32 R6, R34, 0x10, RZ ;  /* 0x0000001022067819 */ /* 0x000fe200000006ff */
[----:B------:R-:W-:Y:S01]  /*6620*/  FFMA.FTZ R12, R3, R7, R12 ;  /* 0x00000007030c7223 */ /* 0x000fe2000001000c */
[----:B------:R-:W-:Y:S01]  /*6630*/  IMAD.U32 R36, R36, 0x10000, RZ ;  /* 0x0001000024247824 */ /* 0x000fe200078e00ff */
        /* <DEDUP_REMOVED lines=13> */
[----:B------:R-:W-:Y:S02]  /*6710*/  SHF.L.U32 R38, R38, 0x10, RZ ;  /* 0x0000001026267819 */ /* 0x000fe400000006ff */
[C---:B-----5:R-:W-:Y:S02]  /*6720*/  SHF.L.U32 R11, R48.reuse, 0x10, RZ ;  /* 0x00000010300b7819 */ /* 0x060fe400000006ff */
[----:B------:R-:W-:Y:S01]  /*6730*/  PRMT R48, R48, 0x7632, R48 ;  /* 0x0000763230307816 */ /* 0x000fe20000000030 */
[----:B------:R-:W-:Y:S01]  /*6740*/  FFMA.FTZ R7, R17, R38, R22 ;  /* 0x0000002611077223 */ /* 0x000fe20000010016 */
[----:B------:R-:W-:Y:S01]  /*6750*/  SHF.L.U32 R5, R5, 0x10, RZ ;  /* 0x0000001005057819 */ /* 0x000fe200000006ff */
[----:B------:R-:W-:Y:S01]  /*6760*/  FFMA.FTZ R40, R3, R11, R40 ;  /* 0x0000000b03287223 */ /* 0x000fe20000010028 */
[----:B------:R-:W-:Y:S01]  /*6770*/  SHF.L.U32 R48, R48, 0x10, RZ ;  /* 0x0000001030307819 */ /* 0x000fe200000006ff */
[----:B------:R-:W-:-:S02]  /*6780*/  IMAD.U32 R10, R35, 0x10000, RZ ;  /* 0x00010000230a7824 */ /* 0x000fc400078e00ff */
[----:B------:R-:W-:Y:S01]  /*6790*/  FFMA.FTZ R22, R18, R5, R7 ;  /* 0x0000000512167223 */ /* 0x000fe20000010007 */
[----:B------:R-:W-:Y:S01]  /*67a0*/  SHF.L.U32 R7, R49, 0x10, RZ ;  /* 0x0000001031077819 */ /* 0x000fe200000006ff */
[----:B------:R-:W-:Y:S01]  /*67b0*/  FFMA.FTZ R11, R13, R48, R40 ;  /* 0x000000300d0b7223 */ /* 0x000fe20000010028 */
[----:B------:R-:W-:Y:S01]  /*67c0*/  PRMT R6, R35, 0x7632, R6 ;  /* 0x0000763223067816 */ /* 0x000fe20000000006 */
[----:B------:R-:W-:Y:S01]  /*67d0*/  FFMA.FTZ R10, R95, R10, R12 ;  /* 0x0000000a5f0a7223 */ /* 0x000fe2000001000c */
[C---:B------:R-:W-:Y:S01]  /*67e0*/  IMAD.U32 R12, R39.reuse, 0x10000, RZ ;  /* 0x00010000270c7824 */ /* 0x040fe200078e00ff */
[----:B------:R-:W-:Y:S01]  /*67f0*/  PRMT R39, R39, 0x7632, R39 ;  /* 0x0000763227277816 */ /* 0x000fe20000000027 */
[----:B------:R-:W-:Y:S01]  /*6800*/  FFMA.FTZ R24, R14, R7, R11 ;  /* 0x000000070e187223 */ /* 0x000fe2000001000b */
[----:B------:R-:W-:Y:S01]  /*6810*/  PRMT R49, R49, 0x7632, R49 ;  /* 0x0000763231317816 */ /* 0x000fe20000000031 */
[----:B------:R-:W-:Y:S01]  /*6820*/  IMAD.U32 R7, R64, 0x10000, RZ ;  /* 0x0001000040077824 */ /* 0x000fe200078e00ff */
[----:B------:R-:W-:Y:S01]  /*6830*/  SHF.L.U32 R6, R6, 0x10, RZ ;  /* 0x0000001006067819 */ /* 0x000fe200000006ff */
[----:B------:R-:W-:Y:S01]  /*6840*/  FFMA.FTZ R5, R95, R12, R22 ;  /* 0x0000000c5f057223 */ /* 0x000fe20000010016 */
[----:B------:R-:W-:-:S02]  /*6850*/  PRMT R64, R64, 0x7632, R64 ;  /* 0x0000763240407816 */ /* 0x000fc40000000040 */
[----:B------:R-:W-:Y:S02]  /*6860*/  SHF.L.U32 R12, R39, 0x10, RZ ;  /* 0x00000010270c7819 */ /* 0x000fe400000006ff */
        /* <DEDUP_REMOVED lines=13> */
[----:B------:R-:W-:-:S02]  /*6940*/  IMAD.U32 R22, R12, 0x10000, RZ ;  /* 0x000100000c167824 */ /* 0x000fc400078e00ff */
[----:B------:R-:W-:Y:S01]  /*6950*/  FFMA.FTZ R24, R14, R65, R21 ;  /* 0x000000410e187223 */ /* 0x000fe20000010015 */
[----:B------:R-:W0:Y:S01]  /*6960*/  SHFL.BFLY PT, R23, R20, 0x10, 0x1f ;  /* 0x0e001f0014177f89 */ /* 0x000e2200000e0000 */
[----:B------:R-:W-:Y:S01]  /*6970*/  FFMA.FTZ R16, R18, R7, R11 ;  /* 0x0000000712107223 */ /* 0x000fe2000001000b */
[C---:B------:R-:W-:Y:S01]  /*6980*/  PRMT R7, R66.reuse, 0x7632, R7 ;  /* 0x0000763242077816 */ /* 0x040fe20000000007 */
[----:B------:R-:W-:Y:S01]  /*6990*/  FFMA.FTZ R22, R15, R22, R24 ;  /* 0x000000160f167223 */ /* 0x000fe20000010018 */
[----:B------:R-:W-:Y:S02]  /*69a0*/  SHF.L.U32 R66, R66, 0x10, RZ ;  /* 0x0000001042427819 */ /* 0x000fe400000006ff */
[----:B------:R-:W-:Y:S02]  /*69b0*/  SHF.L.U32 R12, R51, 0x10, RZ ;  /* 0x00000010330c7819 */ /* 0x000fe400000006ff */
[----:B------:R-:W-:Y:S01]  /*69c0*/  SHF.L.U32 R7, R7, 0x10, RZ ;  /* 0x0000001007077819 */ /* 0x000fe200000006ff */
[----:B------:R-:W-:-:S02]  /*69d0*/  FFMA.FTZ R11, R17, R66, R22 ;  /* 0x00000042110b7223 */ /* 0x000fc40000010016 */
[----:B------:R-:W-:Y:S02]  /*69e0*/  FFMA.FTZ R12, R95, R12, R16 ;  /* 0x0000000c5f0c7223 */ /* 0x000fe40000010010 */
[----:B------:R-:W-:Y:S01]  /*69f0*/  FFMA.FTZ R16, R18, R7, R11 ;  /* 0x0000000712107223 */ /* 0x000fe2000001000b */
[C---:B------:R-:W-:Y:S01]  /*6a00*/  PRMT R21, R52.reuse, 0x7632, R21 ;  /* 0x0000763234157816 */ /* 0x040fe20000000015 */
[----:B------:R-:W1:Y:S01]  /*6a10*/  SHFL.BFLY PT, R7, R8, 0x10, 0x1f ;  /* 0x0e001f0008077f89 */ /* 0x000e6200000e0000 */
[----:B------:R-:W-:Y:S02]  /*6a20*/  IMAD.U32 R52, R52, 0x10000, RZ ;  /* 0x0001000034347824 */ /* 0x000fe400078e00ff */
[----:B------:R-:W-:Y:S01]  /*6a30*/  SHF.L.U32 R22, R21, 0x10, RZ ;  /* 0x0000001015167819 */ /* 0x000fe200000006ff */
[----:B------:R-:W2:Y:S01]  /*6a40*/  SHFL.BFLY PT, R25, R0, 0x10, 0x1f ;  /* 0x0e001f0000197f89 */ /* 0x000ea200000e0000 */
[----:B------:R-:W-:Y:S01]  /*6a50*/  FFMA.FTZ R52, R3, R52, R88 ;  /* 0x0000003403347223 */ /* 0x000fe20000010058 */
[----:B------:R-:W-:-:S02]  /*6a60*/  PRMT R3, R53, 0x7632, R3 ;  /* 0x0000763235037816 */ /* 0x000fc40000000003 */
[----:B------:R-:W-:Y:S01]  /*6a70*/  SHF.L.U32 R53, R53, 0x10, RZ ;  /* 0x0000001035357819 */ /* 0x000fe200000006ff */
[----:B------:R-:W-:Y:S01]  /*6a80*/  FFMA.FTZ R13, R13, R22, R52 ;  /* 0x000000160d0d7223 */ /* 0x000fe20000010034 */
[----:B------:R-:W-:Y:S01]  /*6a90*/  PRMT R10, R51, 0x7632, R10 ;  /* 0x00007632330a7816 */ /* 0x000fe2000000000a */
[----:B0-----:R-:W-:Y:S01]  /*6aa0*/  FADD.FTZ R23, R20, R23 ;  /* 0x0000001714177221 */ /* 0x001fe20000010000 */
[----:B------:R-:W-:Y:S02]  /*6ab0*/  IMAD.U32 R20, R3, 0x10000, RZ ;  /* 0x0001000003147824 */ /* 0x000fe400078e00ff */
[----:B------:R-:W-:Y:S01]  /*6ac0*/  FFMA.FTZ R14, R14, R53, R13 ;  /* 0x000000350e0e7223 */ /* 0x000fe2000001000d */
[----:B------:R-:W-:Y:S01]  /*6ad0*/  PRMT R3, R54, 0x7632, R3 ;  /* 0x0000763236037816 */ /* 0x000fe20000000003 */
[----:B------:R-:W0:Y:S01]  /*6ae0*/  SHFL.BFLY PT, R27, R2, 0x10, 0x1f ;  /* 0x0e001f00021b7f89 */ /* 0x000e2200000e0000 */
[----:B------:R-:W-:Y:S01]  /*6af0*/  SHF.L.U32 R10, R10, 0x10, RZ ;  /* 0x000000100a0a7819 */ /* 0x000fe200000006ff */
[----:B------:R-:W-:Y:S01]  /*6b00*/  FFMA.FTZ R14, R15, R20, R14 ;  /* 0x000000140f0e7223 */ /* 0x000fe2000001000e */
[----:B------:R-:W-:-:S02]  /*6b10*/  SHF.L.U32 R54, R54, 0x10, RZ ;  /* 0x0000001036367819 */ /* 0x000fc400000006ff */
[----:B------:R-:W-:Y:S01]  /*6b20*/  SHF.L.U32 R3, R3, 0x10, RZ ;  /* 0x0000001003037819 */ /* 0x000fe200000006ff */
[----:B------:R-:W-:Y:S01]  /*6b30*/  FFMA.FTZ R10, R19, R10, R12 ;  /* 0x0000000a130a7223 */ /* 0x000fe2000001000c */
[----:B------:R-:W-:Y:S01]  /*6b40*/  SHF.L.U32 R12, R67, 0x10, RZ ;  /* 0x00000010430c7819 */ /* 0x000fe200000006ff */
[----:B------:R-:W-:Y:S01]  /*6b50*/  FFMA.FTZ R17, R17, R54, R14 ;  /* 0x0000003611117223 */ /* 0x000fe2000001000e */
[----:B-1----:R-:W-:Y:S01]  /*6b60*/  FADD.FTZ R11, R8, R7 ;  /* 0x00000007080b7221 */ /* 0x002fe20000010000 */
[----:B------:R-:W-:Y:S02]  /*6b70*/  PRMT R67, R67, 0x7632, R67 ;  /* 0x0000763243437816 */ /* 0x000fe40000000043 */
[C---:B------:R-:W-:Y:S01]  /*6b80*/  PRMT R7, R55.reuse, 0x7632, R7 ;  /* 0x0000763237077816 */ /* 0x040fe20000000007 */
[----:B------:R-:W-:Y:S01]  /*6b90*/  FFMA.FTZ R18, R18, R3, R17 ;  /* 0x0000000312127223 */ /* 0x000fe20000010011 */
[----:B------:R-:W-:Y:S01]  /*6ba0*/  SHF.L.U32 R8, R55, 0x10, RZ ;  /* 0x0000001037087819 */ /* 0x000fe200000006ff */
[----:B------:R-:W-:Y:S01]  /*6bb0*/  FFMA.FTZ R16, R95, R12, R16 ;  /* 0x0000000c5f107223 */ /* 0x000fe20000010010 */
[----:B--2---:R-:W-:Y:S01]  /*6bc0*/  FADD.FTZ R25, R0, R25 ;  /* 0x0000001900197221 */ /* 0x004fe20000010000 */
[----:B------:R-:W-:-:S02]  /*6bd0*/  SHF.L.U32 R12, R67, 0x10, RZ ;  /* 0x00000010430c7819 */ /* 0x000fc400000006ff */
[----:B------:R-:W-:Y:S01]  /*6be0*/  SHF.L.U32 R0, R7, 0x10, RZ ;  /* 0x0000001007007819 */ /* 0x000fe200000006ff */
[----:B------:R-:W-:Y:S02]  /*6bf0*/  FFMA.FTZ R8, R95, R8, R18 ;  /* 0x000000085f087223 */ /* 0x000fe40000010012 */
[C---:B------:R-:W-:Y:S02]  /*6c00*/  FFMA.FTZ R12, R19.reuse, R12, R16 ;  /* 0x0000000c130c7223 */ /* 0x040fe40000010010 */
[----:B------:R-:W-:Y:S01]  /*6c10*/  FFMA.FTZ R0, R19, R0, R8 ;  /* 0x0000000013007223 */ /* 0x000fe20000010008 */
[----:B------:R-:W1:Y:S01]  /*6c20*/  SHFL.BFLY PT, R24, R9, 0x10, 0x1f ;  /* 0x0e001f0009187f89 */ /* 0x000e6200000e0000 */
[----:B0-----:R-:W-:-:S03]  /*6c30*/  FADD.FTZ R27, R2, R27 ;  /* 0x0000001b021b7221 */ /* 0x001fc60000010000 */
[----:B------:R-:W0:Y:S04]  /*6c40*/  SHFL.BFLY PT, R21, R4, 0x10, 0x1f ;  /* 0x0e001f0004157f89 */ /* 0x000e2800000e0000 */
[----:B------:R-:W2:Y:S04]  /*6c50*/  SHFL.BFLY PT, R29, R6, 0x10, 0x1f ;  /* 0x0e001f00061d7f89 */ /* 0x000ea800000e0000 */
[----:B------:R-:W3:Y:S04]  /*6c60*/  SHFL.BFLY PT, R22, R5, 0x10, 0x1f ;  /* 0x0e001f0005167f89 */ /* 0x000ee800000e0000 */
[----:B------:R-:W4:Y:S04]  /*6c70*/  SHFL.BFLY PT, R31, R10, 0x10, 0x1f ;  /* 0x0e001f000a1f7f89 */ /* 0x000f2800000e0000 */
[----:B------:R-:W5:Y:S04]  /*6c80*/  SHFL.BFLY PT, R13, R12, 0x10, 0x1f ;  /* 0x0e001f000c0d7f89 */ /* 0x000f6800000e0000 */
[----:B------:R-:W5:Y:S04]  /*6c90*/  SHFL.BFLY PT, R7, R0, 0x10, 0x1f ;  /* 0x0e001f0000077f89 */ /* 0x000f6800000e0000 */
[----:B------:R-:W5:Y:S01]  /*6ca0*/  SHFL.BFLY PT, R2, R23, 0x8, 0x1f ;  /* 0x0d001f0017027f89 */ /* 0x000f6200000e0000 */
[----:B-1----:R-:W-:Y:S01]  /*6cb0*/  FADD.FTZ R24, R9, R24 ;  /* 0x0000001809187221 */ /* 0x002fe20000010000 */
[----:B0-----:R-:W-:Y:S01]  /*6cc0*/  FADD.FTZ R21, R4, R21 ;  /* 0x0000001504157221 */ /* 0x001fe20000010000 */
        /* <DEDUP_REMOVED lines=128> */
[----:B0-----:R-:W-:Y:S01]  /*74d0*/  FADD.FTZ R36, RZ, R36 ;  /* 0x00000024ff247221 */ /* 0x001fe20000010000 */
[----:B--2---:R-:W-:-:S03]  /*74e0*/  FADD.FTZ R40, RZ, R40 ;  /* 0x00000028ff287221 */ /* 0x004fc60000010000 */
[----:B------:R-:W-:Y:S01]  /*74f0*/  FADD.FTZ R37, R36, R37 ;  /* 0x0000002524257221 */ /* 0x000fe20000010000 */
[----:B---3--:R-:W-:Y:S01]  /*7500*/  FADD.FTZ R44, RZ, R44 ;  /* 0x0000002cff2c7221 */ /* 0x008fe20000010000 */
[----:B------:R-:W-:Y:S02]  /*7510*/  FADD.FTZ R41, R40, R41 ;  /* 0x0000002928297221 */ /* 0x000fe40000010000 */
        /* <DEDUP_REMOVED lines=50> */
.L_x_16:
[----:B------:R-:W-:Y:S05]  /*7840*/  BSYNC B0 ;  /* 0x0000000000007941 */ /* 0x000fea0003800000 */
.L_x_15:
[----:B------:R-:W-:Y:S01]  /*7850*/  PREEXIT ;  /* 0x000000000000782d */ /* 0x000fe20000000000 */
[----:B------:R-:W-:Y:S05]  /*7860*/  EXIT ;  /* 0x000000000000794d */ /* 0x000fea0003800000 */
.L_x_17:
        /* <DEDUP_REMOVED lines=9> */
.L_x_105:


//--------------------- .text._Z31router_gemm_kernel_float_outputI13__nv_bfloat16Li128ELi8ELi10ELi384ELi7168EEvPfPKT_S4_ --------------------------
	.section	.text._Z31router_gemm_kernel_float_outputI13__nv_bfloat16Li128ELi8ELi10ELi384ELi7168EEvPfPKT_S4_,"ax",@progbits
	.align	128
        .global         _Z31router_gemm_kernel_float_outputI13__nv_bfloat16Li128ELi8ELi10ELi384ELi7168EEvPfPKT_S4_
        .type           _Z31router_gemm_kernel_float_outputI13__nv_bfloat16Li128ELi8ELi10ELi384ELi7168EEvPfPKT_S4_,@function
        .size           _Z31router_gemm_kernel_float_outputI13__nv_bfloat16Li128ELi8ELi10ELi384ELi7168EEvPfPKT_S4_,(.L_x_106 - _Z31router_gemm_kernel_float_outputI13__nv_bfloat16Li128ELi8ELi10ELi384ELi7168EEvPfPKT_S4_)
        .other          _Z31router_gemm_kernel_float_outputI13__nv_bfloat16Li128ELi8ELi10ELi384ELi7168EEvPfPKT_S4_,@"STO_CUDA_ENTRY STV_DEFAULT"
_Z31router_gemm_kernel_float_outputI13__nv_bfloat16Li128ELi8ELi10ELi384ELi7168EEvPfPKT_S4_:
.text._Z31router_gemm_kernel_float_outputI13__nv_bfloat16Li128ELi8ELi10ELi384ELi7168EEvPfPKT_S4_:
        /* <DEDUP_REMOVED lines=46> */
[----:B------:R-:W-:Y:S01]  /*02e0*/  SHF.L.U32 R86, R86, 0x10, RZ ;  /* 0x0000001056567819 */ /* 0x000fe200000006ff */
[----:B------:R-:W-:Y:S01]  /*02f0*/  IMAD.U32 R45, R14, 0x10000, RZ ;  /* 0x000100000e2d7824 */ /* 0x000fe200078e00ff */
[----:B------:R-:W-:-:S02]  /*0300*/  PRMT R85, R46, 0x7632, R85 ;  /* 0x000076322e557816 */ /* 0x000fc40000000055 */
[----:B------:R-:W-:Y:S01]  /*0310*/  SHF.L.U32 R84, R46, 0x10, RZ ;  /* 0x000000102e547819 */ /* 0x000fe200000006ff */
[----:B------:R-:W-:Y:S01]  /*0320*/  FFMA.FTZ R13, R86, R13, R73 ;  /* 0x0000000d560d7223 */ /* 0x000fe20000010049 */
[----:B------:R-:W-:Y:S01]  /*0330*/  PRMT R12, R14, 0x7632, R12 ;  /* 0x000076320e0c7816 */ /* 0x000fe2000000000c */
[----:B------:R-:W5:Y:S01]  /*0340*/  LDG.E.128 R72, desc[UR6][R2.64+0x12000] ;  /* 0x0120000602487981 */ /* 0x000f62000c1e1d00 */
[C---:B------:R-:W-:Y:S02]  /*0350*/  PRMT R82, R47.reuse, 0x7632, R82 ;  /* 0x000076322f527816 */ /* 0x040fe40000000052 */
[----:B------:R-:W-:Y:S02]  /*0360*/  SHF.L.U32 R80, R47, 0x10, RZ ;  /* 0x000000102f507819 */ /* 0x000fe400000006ff */
[C---:B---3--:R-:W-:Y:S02]  /*0370*/  PRMT R44, R16.reuse, 0x7632, R44 ;  /* 0x00007632102c7816 */ /* 0x048fe4000000002c */
[----:B------:R-:W-:Y:S01]  /*0380*/  SHF.L.U32 R47, R16, 0x10, RZ ;  /* 0x00000010102f7819 */ /* 0x000fe200000006ff */
[----:B------:R-:W-:Y:S01]  /*0390*/  FFMA.FTZ R14, R84, R45, R13 ;  /* 0x0000002d540e7223 */ /* 0x000fe2000001000d */
[----:B------:R-:W-:-:S02]  /*03a0*/  SHF.L.U32 R12, R12, 0x10, RZ ;  /* 0x000000100c0c7819 */ /* 0x000fc400000006ff */
[----:B------:R-:W-:Y:S01]  /*03b0*/  SHF.L.U32 R85, R85, 0x10, RZ ;  /* 0x0000001055557819 */ /* 0x000fe200000006ff */
[----:B------:R-:W-:Y:S01]  /*03c0*/  FFMA.FTZ R16, R0, R47, RZ ;  /* 0x0000002f00107223 */ /* 0x000fe200000100ff */
[----:B------:R-:W-:Y:S01]  /*03d0*/  SHF.L.U32 R44, R44, 0x10, RZ ;  /* 0x000000102c2c7819 */ /* 0x000fe200000006ff */
[----:B------:R-:W-:Y:S02]  /*03e0*/  IMAD.U32 R13, R15, 0x10000, RZ ;  /* 0x000100000f0d7824 */ /* 0x000fe400078e00ff */
[----:B------:R-:W-:Y:S01]  /*03f0*/  FFMA.FTZ R45, R85, R12, R14 ;  /* 0x0000000c552d7223 */ /* 0x000fe2000001000e */
[----:B------:R-:W-:Y:S01]  /*0400*/  PRMT R12, R17, 0x7632, R12 ;  /* 0x00007632110c7816 */ /* 0x000fe2000000000c */
[----:B------:R-:W-:Y:S01]  /*0410*/  FFMA.FTZ R16, R83, R44, R16 ;  /* 0x0000002c53107223 */ /* 0x000fe20000010010 */
[----:B------:R-:W-:Y:S02]  /*0420*/  SHF.L.U32 R14, R17, 0x10, RZ ;  /* 0x00000010110e7819 */ /* 0x000fe400000006ff */
[----:B----4-:R-:W-:-:S02]  /*0430*/  PRMT R44, R20, 0x7632, R44 ;  /* 0x00007632142c7816 */ /* 0x010fc4000000002c */
[----:B------:R-:W-:Y:S01]  /*0440*/  SHF.L.U32 R47, R20, 0x10, RZ ;  /* 0x00000010142f7819 */ /* 0x000fe200000006ff */
[----:B------:R-:W-:Y:S01]  /*0450*/  FFMA.FTZ R13, R80, R13, R45 ;  /* 0x0000000d500d7223 */ /* 0x000fe2000001002d */
[----:B------:R-:W-:Y:S01]  /*0460*/  PRMT R15, R15, 0x7632, R15 ;  /* 0x000076320f0f7816 */ /* 0x000fe2000000000f */
[----:B------:R-:W-:Y:S01]  /*0470*/  FFMA.FTZ R45, R87, R14, R16 ;  /* 0x0000000e572d7223 */ /* 0x000fe20000010010 */
[----:B------:R-:W-:Y:S01]  /*0480*/  SHF.L.U32 R17, R12, 0x10, RZ ;  /* 0x000000100c117819 */ /* 0x000fe200000006ff */
[----:B------:R-:W-:Y:S02]  /*0490*/  IMAD.U32 R44, R44, 0x10000, RZ ;  /* 0x000100002c2c7824 */ /* 0x000fe400078e00ff */
[----:B------:R-:W-:Y:S01]  /*04a0*/  FFMA.FTZ R46, R0, R47, RZ ;  /* 0x0000002f002e7223 */ /* 0x000fe200000100ff */
[----:B------:R-:W-:Y:S01]  /*04b0*/  SHF.L.U32 R15, R15, 0x10, RZ ;  /* 0x000000100f0f7819 */ /* 0x000fe200000006ff */
[----:B------:R-:W-:Y:S02]  /*04c0*/  IMAD.U32 R82, R82, 0x10000, RZ ;  /* 0x0001000052527824 */ /* 0x000fe400078e00ff */
[----:B------:R-:W-:Y:S01]  /*04d0*/  FFMA.FTZ R45, R86, R17, R45 ;  /* 0x00000011562d7223 */ /* 0x000fe2000001002d */
[C---:B------:R-:W-:Y:S01]  /*04e0*/  SHF.L.U32 R17, R18.reuse, 0x10, RZ ;  /* 0x0000001012117819 */ /* 0x040fe200000006ff */
[----:B------:R-:W-:Y:S01]  /*04f0*/  FFMA.FTZ R88, R83, R44, R46 ;  /* 0x0000002c53587223 */ /* 0x000fe2000001002e */
[----:B------:R-:W-:Y:S01]  /*0500*/  PRMT R16, R18, 0x7632, R16 ;  /* 0x0000763212107816 */ /* 0x000fe20000000010 */
[----:B------:R-:W-:Y:S01]  /*0510*/  FFMA.FTZ R93, R82, R15, R13 ;  /* 0x0000000f525d7223 */ /* 0x000fe2000001000d */
[C---:B------:R-:W-:Y:S01]  /*0520*/  PRMT R44, R21.reuse, 0x7632, R44 ;  /* 0x00007632152c7816 */ /* 0x040fe2000000002c */
[----:B------:R-:W3:Y:S01]  /*0530*/  LDG.E.128 R12, desc[UR6][R2.64+0x15800] ;  /* 0x01580006020c7981 */ /* 0x000ee2000c1e1d00 */
[----:B------:R-:W-:Y:S01]  /*0540*/  SHF.L.U32 R46, R21, 0x10, RZ ;  /* 0x00000010152e7819 */ /* 0x000fe200000006ff */
[C---:B------:R-:W-:Y:S01]  /*0550*/  IMAD.U32 R81, R24.reuse, 0x10000, RZ ;  /* 0x0001000018517824 */ /* 0x040fe200078e00ff */
[----:B------:R-:W-:Y:S01]  /*0560*/  PRMT R21, R24, 0x7632, R21 ;  /* 0x0000763218157816 */ /* 0x000fe20000000015 */
[----:B------:R-:W-:Y:S01]  /*0570*/  FFMA.FTZ R18, R84, R17, R45 ;  /* 0x0000001154127223 */ /* 0x000fe2000001002d */
[----:B------:R-:W-:Y:S01]  /*0580*/  SHF.L.U32 R16, R16, 0x10, RZ ;  /* 0x0000001010107819 */ /* 0x000fe200000006ff */
[----:B------:R-:W-:Y:S01]  /*0590*/  FFMA.FTZ R47, R87, R46, R88 ;  /* 0x0000002e572f7223 */ /* 0x000fe20000010058 */
        /* <DEDUP_REMOVED lines=9> */
[----:B------:R-:W-:Y:S02]  /*0630*/  PRMT R24, R22, 0x7632, R24 ;  /* 0x0000763216187816 */ /* 0x000fe40000000018 */
[C---:B------:R-:W-:Y:S02]  /*0640*/  PRMT R22, R25.reuse, 0x7632, R22 ;  /* 0x0000763219167816 */ /* 0x040fe40000000016 */
[----:B------:R-:W-:Y:S01]  /*0650*/  SHF.L.U32 R44, R25, 0x10, RZ ;  /* 0x00000010192c7819 */ /* 0x000fe200000006ff */
[----:B------:R-:W-:Y:S01]  /*0660*/  FFMA.FTZ R21, R80, R19, R17 ;  /* 0x0000001350157223 */ /* 0x000fe20000010011 */
[----:B------:R-:W-:Y:S01]  /*0670*/  IMAD.U32 R103, R20, 0x10000, RZ ;  /* 0x0001000014677824 */ /* 0x000fe200078e00ff */
[----:B------:R-:W4:Y:S01]  /*0680*/  LDG.E.128 R16, desc[UR6][R2.64+0x19000] ;  /* 0x0190000602107981 */ /* 0x000f22000c1e1d00 */
        /* <DEDUP_REMOVED lines=12> */
[----:B------:R-:W-:Y:S01]  /*0750*/  PRMT R24, R23, 0x7632, R24 ;  /* 0x0000763217187816 */ /* 0x000fe20000000018 */
[----:B------:R-:W-:Y:S01]  /*0760*/  FFMA.FTZ R25, R80, R21, R25 ;  /* 0x0000001550197223 */ /* 0x000fe20000010019 */
[C---:B------:R-:W-:Y:S01]  /*0770*/  SHF.L.U32 R81, R4.reuse, 0x10, RZ ;  /* 0x0000001004517819 */ /* 0x040fe200000006ff */
[----:B------:R-:W4:Y:S01]  /*0780*/  LDG.E.128 R20, desc[UR6][R2.64+0x1c800] ;  /* 0x01c8000602147981 */ /* 0x000f22000c1e1d00 */
[----:B------:R-:W-:Y:S01]  /*0790*/  SHF.L.U32 R45, R27, 0x10, RZ ;  /* 0x000000101b2d7819 */ /* 0x000fe200000006ff */
[----:B------:R-:W-:Y:S01]  /*07a0*/  FFMA.FTZ R47, R85, R26, R44 ;  /* 0x0000001a552f7223 */ /* 0x000fe2000001002c */
[----:B------:R-:W-:Y:S01]  /*07b0*/  PRMT R46, R4, 0x7632, R46 ;  /* 0x00007632042e7816 */ /* 0x000fe2000000002e */
[----:B------:R-:W-:-:S02]  /*07c0*/  IMAD.U32 R91, R24, 0x10000, RZ ;  /* 0x00010000185b7824 */ /* 0x000fc400078e00ff */
[----:B------:R-:W-:Y:S01]  /*07d0*/  FFMA.FTZ R24, R0, R81, RZ ;  /* 0x0000005100187223 */ /* 0x000fe200000100ff */
[----:B------:R-:W-:Y:S01]  /*07e0*/  FFMA.FTZ R45, R80, R45, R47 ;  /* 0x0000002d502d7223 */ /* 0x000fe2000001002f */
[----:B------:R-:W-:Y:S02]  /*07f0*/  SHF.L.U32 R46, R46, 0x10, RZ ;  /* 0x000000102e2e7819 */ /* 0x000fe400000006ff */
[C---:B------:R-:W-:Y:S02]  /*0800*/  PRMT R44, R8.reuse, 0x7632, R44 ;  /* 0x00007632082c7816 */ /* 0x040fe4000000002c */
[----:B------:R-:W-:Y:S02]  /*0810*/  SHF.L.U32 R47, R8, 0x10, RZ ;  /* 0x00000010082f7819 */ /* 0x000fe400000006ff */
[----:B------:R-:W-:Y:S01]  /*0820*/  PRMT R4, R27, 0x7632, R4 ;  /* 0x000076321b047816 */ /* 0x000fe20000000004 */
[----:B------:R-:W-:Y:S01]  /*0830*/  FFMA.FTZ R91, R82, R91, R25 ;  /* 0x0000005b525b7223 */ /* 0x000fe20000010019 */
[----:B------:R-:W-:Y:S01]  /*0840*/  FFMA.FTZ R46, R83, R46, R24 ;  /* 0x0000002e532e7223 */ /* 0x000fe20000010018 */
[----:B------:R-:W-:Y:S01]  /*0850*/  SHF.L.U32 R44, R44, 0x10, RZ ;  /* 0x000000102c2c7819 */ /* 0x000fe200000006ff */
[----:B------:R-:W4:Y:S01]  /*0860*/  LDG.E.128 R24, desc[UR6][R2.64+0x20000] ;  /* 0x0200000602187981 */ /* 0x000f22000c1e1d00 */
[----:B------:R-:W-:Y:S01]  /*0870*/  FFMA.FTZ R88, R0, R47, RZ ;  /* 0x0000002f00587223 */ /* 0x000fe200000100ff */
[----:B------:R-:W-:Y:S01]  /*0880*/  IMAD.U32 R8, R5, 0x10000, RZ ;  /* 0x0001000005087824 */ /* 0x000fe200078e00ff */
        /* <DEDUP_REMOVED lines=19> */
[----:B------:R-:W-:Y:S01]  /*09c0*/  SHF.L.U32 R8, R8, 0x10, RZ ;  /* 0x0000001008087819 */ /* 0x000fe200000006ff */
[----:B------:R-:W-:Y:S01]  /*09d0*/  FFMA.FTZ R97, R84, R95, R97 ;  /* 0x0000005f54617223 */ /* 0x000fe20000010061 */
[----:B------:R-:W-:Y:S01]  /*09e0*/  SHF.L.U32 R90, R90, 0x10, RZ ;  /* 0x000000105a5a7819 */ /* 0x000fe200000006ff */
[----:B------:R-:W-:Y:S02]  /*09f0*/  IMAD.U32 R10, R10, 0x10000, RZ ;  /* 0x000100000a0a7824 */ /* 0x000fe400078e00ff */
[----:B------:R-:W-:Y:S01]  /*0a00*/  FFMA.FTZ R28, R0, R99, RZ ;  /* 0x00000063001c7223 */ /* 0x000fe200000100ff */
[----:B------:R-:W-:Y:S01]  /*0a10*/  SHF.L.U32 R89, R7, 0x10, RZ ;  /* 0x0000001007597819 */ /* 0x000fe200000006ff */
[C---:B------:R-:W-:Y:S01]  /*0a20*/  FFMA.FTZ R95, R85.reuse, R8, R88 ;  /* 0x00000008555f7223 */ /* 0x040fe20000010058 */
[----:B------:R-:W-:Y:S01]  /*0a30*/  FFMA.FTZ R90, R85, R90, R97 ;  /* 0x0000005a555a7223 */ /* 0x000fe20000010061 */
[----:B------:R-:W-:Y:S01]  /*0a40*/  SHF.L.U32 R97, R11, 0x10, RZ ;  /* 0x000000100b617819 */ /* 0x000fe200000006ff */
[----:B------:R-:W4:Y:S01]  /*0a50*/  LDG.E.128 R44, desc[UR6][R36.64+0x1000] ;  /* 0x00100006242c7981 */ /* 0x000f22000c1e1d00 */
[----:B------:R-:W-:Y:S01]  /*0a60*/  SHF.L.U32 R8, R29, 0x10, RZ ;  /* 0x000000101d087819 */ /* 0x000fe200000006ff */
[----:B------:R-:W-:Y:S01]  /*0a70*/  FFMA.FTZ R10, R83, R10, R28 ;  /* 0x0000000a530a7223 */ /* 0x000fe2000001001c */
[----:B------:R-:W-:-:S02]  /*0a80*/  PRMT R9, R7, 0x7632, R9 ;  /* 0x0000763207097816 */ /* 0x000fc40000000009 */
[----:B------:R-:W4:Y:S01]  /*0a90*/  LDG.E.128 R4, desc[UR6][R2.64+0x1000] ;  /* 0x0010000602047981 */ /* 0x000f22000c1e1d00 */
[----:B------:R-:W-:Y:S01]  /*0aa0*/  PRMT R29, R29, 0x7632, R29 ;  /* 0x000076321d1d7816 */ /* 0x000fe2000000001d */
[C---:B------:R-:W-:Y:S01]  /*0ab0*/  FFMA.FTZ R95, R80.reuse, R89, R95 ;  /* 0x00000059505f7223 */ /* 0x040fe2000001005f */
[----:B------:R-:W-:Y:S01]  /*0ac0*/  FFMA.FTZ R90, R80, R97, R90 ;  /* 0x00000061505a7223 */ /* 0x000fe2000001005a */
[----:B------:R-:W-:Y:S01]  /*0ad0*/  FFMA.FTZ R89, R87, R8, R10 ;  /* 0x0000000857597223 */ /* 0x000fe2000001000a */
[C---:B------:R-:W-:Y:S02]  /*0ae0*/  PRMT R8, R32.reuse, 0x7632, R8 ;  /* 0x0000763220087816 */ /* 0x040fe40000000008 */
[----:B------:R-:W-:Y:S02]  /*0af0*/  SHF.L.U32 R97, R32, 0x10, RZ ;  /* 0x0000001020617819 */ /* 0x000fe400000006ff */
[----:B------:R-:W-:Y:S02]  /*0b00*/  SHF.L.U32 R29, R29, 0x10, RZ ;  /* 0x000000101d1d7819 */ /* 0x000fe400000006ff */
[----:B------:R-:W-:Y:S01]  /*0b10*/  SHF.L.U32 R8, R8, 0x10, RZ ;  /* 0x0000001008087819 */ /* 0x000fe200000006ff */
[----:B------:R-:W-:Y:S01]  /*0b20*/  FFMA.FTZ R10, R0, R97, RZ ;  /* 0x00000061000a7223 */ /* 0x000fe200000100ff */
[----:B------:R-:W-:Y:S01]  /*0b30*/  SHF.L.U32 R28, R33, 0x10, RZ ;  /* 0x00000010211c7819 */ /* 0x000fe200000006ff */
[----:B------:R-:W-:Y:S01]  /*0b40*/  FFMA.FTZ R89, R86, R29, R89 ;  /* 0x0000001d56597223 */ /* 0x000fe20000010059 */
[C---:B------:R-:W-:Y:S01]  /*0b50*/  IMAD.U32 R29, R30.reuse, 0x10000, RZ ;  /* 0x000100001e1d7824 */ /* 0x040fe200078e00ff */
[----:B------:R-:W-:Y:S01]  /*0b60*/  PRMT R11, R11, 0x7632, R11 ;  /* 0x000076320b0b7816 */ /* 0x000fe2000000000b */
        /* <DEDUP_REMOVED lines=9> */
[C---:B------:R-:W-:Y:S01]  /*0c00*/  FFMA.FTZ R95, R82.reuse, R9, R95 ;  /* 0x00000009525f7223 */ /* 0x040fe2000001005f */
[----:B------:R-:W-:Y:S01]  /*0c10*/  FFMA.FTZ R97, R82, R11, R90 ;  /* 0x0000000b52617223 */ /* 0x000fe2000001005a */
[--C-:B------:R-:W-:Y:S01]  /*0c20*/  FFMA.FTZ R29, R85, R30, R32.reuse ;  /* 0x0000001e551d7223 */ /* 0x100fe20000010020 */
[----:B------:R-:W4:Y:S01]  /*0c30*/  LDG.E.128 R8, desc[UR6][R2.64+0x4800] ;  /* 0x0048000602087981 */ /* 0x000f22000c1e1d00 */
[----:B------:R-:W-:Y:S01]  /*0c40*/  FFMA.FTZ R33, R86, R33, R99 ;  /* 0x0000002156217223 */ /* 0x000fe20000010063 */
[----:B------:R-:W-:-:S02]  /*0c50*/  PRMT R32, R48, 0x7632, R32 ;  /* 0x0000763230207816 */ /* 0x000fc40000000020 */
[----:B------:R-:W-:Y:S02]  /*0c60*/  SHF.L.U32 R99, R48, 0x10, RZ ;  /* 0x0000001030637819 */ /* 0x000fe400000006ff */
[----:B------:R-:W-:Y:S02]  /*0c70*/  PRMT R28, R31, 0x7632, R28 ;  /* 0x000076321f1c7816 */ /* 0x000fe4000000001c */
[----:B------:R-:W-:Y:S01]  /*0c80*/  SHF.L.U32 R32, R32, 0x10, RZ ;  /* 0x0000001020207819 */ /* 0x000fe200000006ff */
[----:B------:R-:W-:Y:S01]  /*0c90*/  FFMA.FTZ R88, R0, R99, RZ ;  /* 0x0000006300587223 */ /* 0x000fe200000100ff */
[----:B------:R-:W-:Y:S01]  /*0ca0*/  SHF.L.U32 R89, R34, 0x10, RZ ;  /* 0x0000001022597819 */ /* 0x000fe200000006ff */
[----:B------:R-:W-:Y:S01]  /*0cb0*/  IMAD.U32 R99, R28, 0x10000, RZ ;  /* 0x000100001c637824 */ /* 0x000fe200078e00ff */
        /* <DEDUP_REMOVED lines=12> */
[----:B------:R-:W-:Y:S01]  /*0d80*/  FFMA.FTZ R99, R82, R99, R29 ;  /* 0x0000006352637223 */ /* 0x000fe2000001001d */
[----:B------:R-:W-:Y:S01]  /*0d90*/  FFMA.FTZ R49, R85, R34, R30 ;  /* 0x0000002255317223 */ /* 0x000fe2000001001e */
[----:B------:R-:W-:Y:S01]  /*0da0*/  PRMT R32, R50, 0x7632, R32 ;  /* 0x0000763232207816 */ /* 0x000fe20000000020 */
[----:B------:R-:W4:Y:S01]  /*0db0*/  LDG.E.128 R28, desc[UR6][R2.64+0x8000] ;  /* 0x00800006021c7981 */ /* 0x000f22000c1e1d00 */
[----:B------:R-:W-:Y:S01]  /*0dc0*/  FFMA.FTZ R34, R84, R101, R89 ;  /* 0x0000006554227223 */ /* 0x000fe20000010059 */
[C---:B------:R-:W-:Y:S02]  /*0dd0*/  PRMT R48, R40.reuse, 0x7632, R48 ;  /* 0x0000763228307816 */ /* 0x040fe40000000030 */
[----:B------:R-:W-:Y:S01]  /*0de0*/  SHF.L.U32 R101, R40, 0x10, RZ ;  /* 0x0000001028657819 */ /* 0x000fe200000006ff */
[----:B------:R-:W-:Y:S01]  /*0df0*/  IMAD.U32 R33, R35, 0x10000, RZ ;  /* 0x0001000023217824 */ /* 0x000fe200078e00ff */
[----:B------:R-:W-:-:S02]  /*0e00*/  SHF.L.U32 R32, R32, 0x10, RZ ;  /* 0x0000001020207819 */ /* 0x000fc400000006ff */
[----:B------:R-:W-:Y:S01]  /*0e10*/  SHF.L.U32 R48, R48, 0x10, RZ ;  /* 0x0000001030307819 */ /* 0x000fe200000006ff */
[----:B------:R-:W-:Y:S01]  /*0e20*/  FFMA.FTZ R40, R0, R101, RZ ;  /* 0x0000006500287223 */ /* 0x000fe200000100ff */
[C---:B------:R-:W-:Y:S01]  /*0e30*/  FFMA.FTZ R49, R80.reuse, R33, R49 ;  /* 0x0000002150317223 */ /* 0x040fe20000010031 */
[----:B------:R-:W-:Y:S01]  /*0e40*/  FFMA.FTZ R89, R85, R32, R34 ;  /* 0x0000002055597223 */ /* 0x000fe20000010022 */
[----:B------:R-:W-:Y:S01]  /*0e50*/  PRMT R35, R35, 0x7632, R35 ;  /* 0x0000763223237816 */ /* 0x000fe20000000023 */
        /* <DEDUP_REMOVED lines=9> */
[----:B------:R-:W4:Y:S01]  /*0ef0*/  LDG.E.128 R32, desc[UR6][R2.64+0xb800] ;  /* 0x00b8000602207981 */ /* 0x000f22000c1e1d00 */
[----:B------:R-:W-:Y:S02]  /*0f00*/  IMAD.U32 R51, R51, 0x10000, RZ ;  /* 0x0001000033337824 */ /* 0x000fe400078e00ff */
[----:B------:R-:W-:Y:S01]  /*0f10*/  FFMA.FTZ R87, R86, R41, R87 ;  /* 0x0000002956577223 */ /* 0x000fe20000010057 */
[----:B------:R-:W-:Y:S01]  /*0f20*/  SHF.L.U32 R41, R42, 0x10, RZ ;  /* 0x000000102a297819 */ /* 0x000fe200000006ff */
[--C-:B------:R-:W-:Y:S01]  /*0f30*/  FFMA.FTZ R83, R82, R51, R0.reuse ;  /* 0x0000003352537223 */ /* 0x100fe20000010000 */
[----:B------:R-:W-:-:S02]  /*0f40*/  PRMT R0, R42, 0x7632, R0 ;  /* 0x000076322a007816 */ /* 0x000fc40000000000 */
[----:B------:R-:W-:Y:S01]  /*0f50*/  PRMT R48, R56, 0x7632, R48 ;  /* 0x0000763238307816 */ /* 0x000fe20000000030 */
[----:B------:R-:W-:Y:S01]  /*0f60*/  IMAD.U32 R86, R52, 0x10000, RZ ;  /* 0x0001000034567824 */ /* 0x000fe200078e00ff */
[----:B------:R-:W-:Y:S02]  /*0f70*/  SHF.L.U32 R56, R56, 0x10, RZ ;  /* 0x0000001038387819 */ /* 0x000fe400000006ff */
[----:B------:R-:W-:Y:S01]  /*0f80*/  PRMT R42, R52, 0x7632, R42 ;  /* 0x00007632342a7816 */ /* 0x000fe2000000002a */
[----:B------:R-:W-:Y:S01]  /*0f90*/  FFMA.FTZ R84, R84, R41, R87 ;  /* 0x0000002954547223 */ /* 0x000fe20000010057 */
        /* <DEDUP_REMOVED lines=9> */
[----:B------:R-:W4:Y:S01]  /*1030*/  LDG.E.128 R40, desc[UR6][R2.64+0xf000] ;  /* 0x00f0000602287981 */ /* 0x000f22000c1e1d00 */
[C---:B------:R-:W-:Y:S01]  /*1040*/  PRMT R50, R57.reuse, 0x7632, R50 ;  /* 0x0000763239327816 */ /* 0x040fe20000000032 */
[----:B------:R-:W-:Y:S01]  /*1050*/  FFMA.FTZ R49, R80, R49, R85 ;  /* 0x0000003150317223 */ /* 0x000fe20000010055 */
[----:B------:R-:W-:Y:S02]  /*1060*/  SHF.L.U32 R101, R48, 0x10, RZ ;  /* 0x0000001030657819 */ /* 0x000fe400000006ff */
[----:B------:R-:W-:Y:S02]  /*1070*/  SHF.L.U32 R57, R57, 0x10, RZ ;  /* 0x0000001039397819 */ /* 0x000fe400000006ff */
[----:B------:R-:W-:-:S02]  /*1080*/  PRMT R87, R53, 0x7632, R87 ;  /* 0x0000763235577816 */ /* 0x000fc40000000057 */
[----:B------:R-:W-:Y:S01]  /*1090*/  SHF.L.U32 R84, R53, 0x10, RZ ;  /* 0x0000001035547819 */ /* 0x000fe200000006ff */
[--C-:B------:R-:W-:Y:S01]  /*10a0*/  FFMA.FTZ R101, R82, R101, R49.reuse ;  /* 0x0000006552657223 */ /* 0x100fe20000010031 */
[----:B------:R-:W-:Y:S01]  /*10b0*/  SHF.L.U32 R87, R87, 0x10, RZ ;  /* 0x0000001057577819 */ /* 0x000fe200000006ff */
[----:B------:R-:W-:Y:S01]  /*10c0*/  IMAD.U32 R50, R50, 0x10000, RZ ;  /* 0x0001000032327824 */ /* 0x000fe200078e00ff */
        /* <DEDUP_REMOVED lines=11> */
[----:B------:R-:W-:Y:S01]  /*1180*/  FFMA.FTZ R105, R0, R49, R103 ;  /* 0x0000003100697223 */ /* 0x000fe20000010067 */
[----:B------:R-:W-:Y:S01]  /*1190*/  SHF.L.U32 R53, R58, 0x10, RZ ;  /* 0x000000103a357819 */ /* 0x000fe200000006ff */
[----:B------:R-:W4:Y:S01]  /*11a0*/  LDG.E.128 R48, desc[UR6][R2.64+0x12800] ;  /* 0x0128000602307981 */ /* 0x000f22000c1e1d00 */
[----:B------:R-:W-:Y:S02]  /*11b0*/  SHF.L.U32 R82, R82, 0x10, RZ ;  /* 0x0000001052527819 */ /* 0x000fe400000006ff */
[C---:B------:R-:W-:Y:S02]  /*11c0*/  PRMT R88, R55.reuse, 0x7632, R88 ;  /* 0x0000763237587816 */ /* 0x040fe40000000058 */
[----:B------:R-:W-:Y:S01]  /*11d0*/  SHF.L.U32 R80, R55, 0x10, RZ ;  /* 0x0000001037507819 */ /* 0x000fe200000006ff */
[----:B------:R-:W-:-:S02]  /*11e0*/  FFMA.FTZ R93, R82, R53, R57 ;  /* 0x00000035525d7223 */ /* 0x000fc40000010039 */
[----:B------:R-:W4:Y:S01]  /*11f0*/  LDG.E.128 R52, desc[UR6][R2.64+0x16000] ;  /* 0x0160000602347981 */ /* 0x000f22000c1e1d00 */
[C---:B------:R-:W-:Y:S01]  /*1200*/  IMAD.U32 R103, R77.reuse, 0x10000, RZ ;  /* 0x000100004d677824 */ /* 0x040fe200078e00ff */
[----:B------:R-:W-:Y:S01]  /*1210*/  PRMT R77, R77, 0x7632, R77 ;  /* 0x000076324d4d7816 */ /* 0x000fe2000000004d */
        /* <DEDUP_REMOVED lines=9> */
[C---:B------:R-:W-:Y:S02]  /*12b0*/  SHF.L.U32 R56, R78.reuse, 0x10, RZ ;  /* 0x000000104e387819 */ /* 0x040fe400000006ff */
[----:B------:R-:W-:Y:S02]  /*12c0*/  PRMT R78, R78, 0x7632, R78 ;  /* 0x000076324e4e7816 */ /* 0x000fe4000000004e */
[C---:B------:R-:W-:Y:S01]  /*12d0*/  PRMT R76, R69.reuse, 0x7632, R76 ;  /* 0x00007632454c7816 */ /* 0x040fe2000000004c */
[----:B------:R-:W-:Y:S01]  /*12e0*/  FFMA.FTZ R91, R0, R57, R91 ;  /* 0x00000039005b7223 */ /* 0x000fe2000001005b */
        /* <DEDUP_REMOVED lines=8> */
[----:B------:R-:W-:-:S02]  /*1370*/  PRMT R69, R60, 0x7632, R69 ;  /* 0x000076323c457816 */ /* 0x000fc40000000045 */
[----:B------:R-:W-:Y:S02]  /*1380*/  SHF.L.U32 R103, R59, 0x10, RZ ;  /* 0x000000103b677819 */ /* 0x000fe400000006ff */
[----:B------:R-:W-:Y:S01]  /*1390*/  SHF.L.U32 R88, R88, 0x10, RZ ;  /* 0x0000001058587819 */ /* 0x000fe200000006ff */
[----:B------:R-:W4:Y:S01]  /*13a0*/  LDG.E.128 R56, desc[UR6][R2.64+0x19800] ;  /* 0x0198000602387981 */ /* 0x000f22000c1e1d00 */
[----:B------:R-:W-:Y:S01]  /*13b0*/  SHF.L.U32 R60, R60, 0x10, RZ ;  /* 0x000000103c3c7819 */ /* 0x000fe200000006ff */
[----:B------:R-:W-:Y:S01]  /*13c0*/  FFMA.FTZ R77, R80, R79, R77 ;  /* 0x0000004f504d7223 */ /* 0x000fe2000001004d */
[----:B------:R-:W-:Y:S02]  /*13d0*/  IMAD.U32 R79, R69, 0x10000, RZ ;  /* 0x00010000454f7824 */ /* 0x000fe400078e00ff */
[----:B------:R-:W-:Y:S01]  /*13e0*/  FFMA.FTZ R103, R88, R103, R93 ;  /* 0x0000006758677223 */ /* 0x000fe2000001005d */
[----:B------:R-:W-:Y:S02]  /*13f0*/  IMAD.U32 R76, R76, 0x10000, RZ ;  /* 0x000100004c4c7824 */ /* 0x000fe400078e00ff */
[----:B------:R-:W-:Y:S01]  /*1400*/  FFMA.FTZ R91, R86, R60, R81 ;  /* 0x0000003c565b7223 */ /* 0x000fe20000010051 */
[----:B------:R-:W-:-:S02]  /*1410*/  SHF.L.U32 R93, R68, 0x10, RZ ;  /* 0x00000010445d7819 */ /* 0x000fc400000006ff */
[----:B------:R-:W-:Y:S01]  /*1420*/  SHF.L.U32 R68, R70, 0x10, RZ ;  /* 0x0000001046447819 */ /* 0x000fe200000006ff */
[----:B------:R-:W-:Y:S01]  /*1430*/  FFMA.FTZ R79, R0, R79, R91 ;  /* 0x0000004f004f7223 */ /* 0x000fe2000001005b */
[----:B------:R-:W-:Y:S02]  /*1440*/  PRMT R70, R70, 0x7632, R70 ;  /* 0x0000763246467816 */ /* 0x000fe40000000046 */
[C---:B------:R-:W-:Y:S02]  /*1450*/  PRMT R60, R61.reuse, 0x7632, R60 ;  /* 0x000076323d3c7816 */ /* 0x040fe4000000003c */
[----:B------:R-:W-:Y:S01]  /*1460*/  SHF.L.U32 R81, R61, 0x10, RZ ;  /* 0x000000103d517819 */ /* 0x000fe200000006ff */
[----:B------:R-:W-:Y:S01]  /*1470*/  FFMA.FTZ R76, R87, R76, R78 ;  /* 0x0000004c574c7223 */ /* 0x000fe2000001004e */
[----:B------:R-:W-:Y:S01]  /*1480*/  SHF.L.U32 R69, R70, 0x10, RZ ;  /* 0x0000001046457819 */ /* 0x000fe200000006ff */
[----:B------:R-:W-:Y:S01]  /*1490*/  FFMA.FTZ R93, R88, R93, R77 ;  /* 0x0000005d585d7223 */ /* 0x000fe2000001004d */
[----:B------:R-:W-:-:S02]  /*14a0*/  IMAD.U32 R60, R60, 0x10000, RZ ;  /* 0x000100003c3c7824 */ /* 0x000fc400078e00ff */
[----:B------:R-:W-:Y:S01]  /*14b0*/  FFMA.FTZ R70, R84, R81, R79 ;  /* 0x0000005154467223 */ /* 0x000fe2000001004f */
[----:B------:R-:W-:Y:S01]  /*14c0*/  FFMA.FTZ R77, R85, R68, R76 ;  /* 0x00000044554d7223 */ /* 0x000fe2000001004c */
[C---:B------:R-:W-:Y:S02]  /*14d0*/  SHF.L.U32 R61, R71.reuse, 0x10, RZ ;  /* 0x00000010473d7819 */ /* 0x040fe400000006ff */
[----:B------:R-:W-:Y:S01]  /*14e0*/  PRMT R71, R71, 0x7632, R71 ;  /* 0x0000763247477816 */ /* 0x000fe20000000047 */
[--C-:B------:R-:W-:Y:S01]  /*14f0*/  FFMA.FTZ R60, R87, R60, R70.reuse ;  /* 0x0000003c573c7223 */ /* 0x100fe20000010046 */
[----:B------:R-:W-:Y:S01]  /*1500*/  FFMA.FTZ R69, R82, R69, R77 ;  /* 0x0000004552457223 */ /* 0x000fe2000001004d */
[----:B--2---:R-:W-:Y:S01]  /*1510*/  PRMT R70, R64, 0x7632, R70 ;  /* 0x0000763240467816 */ /* 0x004fe20000000046 */
[----:B------:R-:W2:Y:S01]  /*1520*/  LDG.E.128 R76, desc[UR6][R2.64+0x1d000] ;  /* 0x01d00006024c7981 */ /* 0x000ea2000c1e1d00 */
[----:B------:R-:W-:Y:S02]  /*1530*/  SHF.L.U32 R68, R62, 0x10, RZ ;  /* 0x000000103e447819 */ /* 0x000fe400000006ff */
[----:B------:R-:W-:-:S02]  /*1540*/  SHF.L.U32 R64, R64, 0x10, RZ ;  /* 0x0000001040407819 */ /* 0x000fc400000006ff */
[----:B------:R-:W-:Y:S01]  /*1550*/  PRMT R62, R62, 0x7632, R62 ;  /* 0x000076323e3e7816 */ /* 0x000fe2000000003e */
[----:B------:R-:W-:Y:S01]  /*1560*/  FFMA.FTZ R61, R80, R61, R69 ;  /* 0x0000003d503d7223 */ /* 0x000fe20000010045 */
[----:B------:R-:W-:Y:S01]  /*1570*/  SHF.L.U32 R71, R71, 0x10, RZ ;  /* 0x0000001047477819 */ /* 0x000fe200000006ff */
[----:B------:R-:W-:Y:S01]  /*1580*/  FFMA.FTZ R105, R86, R64, R95 ;  /* 0x0000004056697223 */ /* 0x000fe2000001005f */
[----:B------:R-:W-:Y:S01]  /*1590*/  SHF.L.U32 R91, R70, 0x10, RZ ;  /* 0x00000010465b7819 */ /* 0x000fe200000006ff */
[--C-:B------:R-:W-:Y:S01]  /*15a0*/  FFMA.FTZ R81, R85, R68, R60.reuse ;  /* 0x0000004455517223 */ /* 0x100fe2000001003c */
[----:B------:R-:W-:Y:S02]  /*15b0*/  IMAD.U32 R69, R62, 0x10000, RZ ;  /* 0x000100003e457824 */ /* 0x000fe400078e00ff */
        /* <DEDUP_REMOVED lines=8> */
[----:B------:R-:W-:Y:S01]  /*1640*/  PRMT R64, R63, 0x7632, R64 ;  /* 0x000076323f407816 */ /* 0x000fe20000000040 */
[----:B------:R-:W-:Y:S01]  /*1650*/  FFMA.FTZ R69, R80, R61, R69 ;  /* 0x0000003d50457223 */ /* 0x000fe20000010045 */
[----:B------:R-:W-:Y:S02]  /*1660*/  SHF.L.U32 R71, R60, 0x10, RZ ;  /* 0x000000103c477819 */ /* 0x000fe400000006ff */
[----:B------:R-:W5:Y:S01]  /*1670*/  LDG.E.128 R60, desc[UR6][R2.64+0x20800] ;  /* 0x02080006023c7981 */ /* 0x000f62000c1e1d00 */
[----:B------:R-:W-:Y:S01]  /*1680*/  FFMA.FTZ R97, R86, R72, R97 ;  /* 0x0000004856617223 */ /* 0x000fe20000010061 */
[----:B------:R-:W-:Y:S02]  /*1690*/  PRMT R65, R65, 0x7632, R65 ;  /* 0x0000763241417816 */ /* 0x000fe40000000041 */
[C---:B------:R-:W-:Y:S01]  /*16a0*/  SHF.L.U32 R91, R73.reuse, 0x10, RZ ;  /* 0x00000010495b7819 */ /* 0x040fe200000006ff */
[----:B------:R-:W-:Y:S01]  /*16b0*/  FFMA.FTZ R71, R0, R71, R97 ;  /* 0x0000004700477223 */ /* 0x000fe20000010061 */
[----:B------:R-:W-:-:S02]  /*16c0*/  PRMT R73, R73, 0x7632, R73 ;  /* 0x0000763249497816 */ /* 0x000fc40000000049 */
        /* <DEDUP_REMOVED lines=8> */
[C---:B------:R-:W-:Y:S02]  /*1750*/  SHF.L.U32 R70, R74.reuse, 0x10, RZ ;  /* 0x000000104a467819 */ /* 0x040fe400000006ff */
[----:B------:R-:W-:Y:S01]  /*1760*/  PRMT R74, R74, 0x7632, R74 ;  /* 0x000076324a4a7816 */ /* 0x000fe2000000004a */
[----:B------:R-:W-:Y:S01]  /*1770*/  FFMA.FTZ R81, R88, R81, R69 ;  /* 0x0000005158517223 */ /* 0x000fe20000010045 */
[----:B------:R-:W-:-:S02]  /*1780*/  IMAD.U32 R65, R66, 0x10000, RZ ;  /* 0x0001000042417824 */ /* 0x000fc400078e00ff */
[C---:B------:R-:W-:Y:S01]  /*1790*/  FFMA.FTZ R69, R85.reuse, R64, R68 ;  /* 0x0000004055457223 */ /* 0x040fe20000010044 */
[----:B------:R-:W-:Y:S01]  /*17a0*/  FFMA.FTZ R70, R85, R70, R71 ;  /* 0x0000004655467223 */ /* 0x000fe20000010047 */
[----:B---3--:R-:W-:Y:S02]  /*17b0*/  SHF.L.U32 R66, R12, 0x10, RZ ;  /* 0x000000100c427819 */ /* 0x008fe400000006ff */
[----:B------:R-:W-:Y:S02]  /*17c0*/  SHF.L.U32 R71, R74, 0x10, RZ ;  /* 0x000000104a477819 */ /* 0x000fe400000006ff */
[----:B------:R-:W-:Y:S01]  /*17d0*/  PRMT R64, R12, 0x7632, R64 ;  /* 0x000076320c407816 */ /* 0x000fe20000000040 */
[----:B------:R-:W-:Y:S01]  /*17e0*/  FFMA.FTZ R107, R86, R66, R99 ;  /* 0x00000042566b7223 */ /* 0x000fe20000010063 */
[C---:B------:R-:W-:Y:S01]  /*17f0*/  PRMT R72, R67.reuse, 0x7632, R72 ;  /* 0x0000763243487816 */ /* 0x040fe20000000048 */
[C---:B------:R-:W-:Y:S01]  /*1800*/  FFMA.FTZ R91, R82.reuse, R65, R69 ;  /* 0x00000041525b7223 */ /* 0x040fe20000010045 */
[----:B------:R-:W-:Y:S01]  /*1810*/  SHF.L.U32 R73, R67, 0x10, RZ ;  /* 0x0000001043497819 */ /* 0x000fe200000006ff */
[----:B------:R-:W-:Y:S01]  /*1820*/  FFMA.FTZ R12, R82, R71, R70 ;  /* 0x00000047520c7223 */ /* 0x000fe20000010046 */
[----:B------:R-:W-:Y:S01]  /*1830*/  IMAD.U32 R99, R64, 0x10000, RZ ;  /* 0x0001000040637824 */ /* 0x000fe200078e00ff */
[----:B------:R-:W3:Y:S01]  /*1840*/  LDG.E.128 R68, desc[UR6][R2.64+0x1800] ;  /* 0x0018000602447981 */ /* 0x000ee2000c1e1d00 */
[----:B------:R-:W-:-:S03]  /*1850*/  SHF.L.U32 R97, R75, 0x10, RZ ;  /* 0x000000104b617819 */ /* 0x000fc600000006ff */
[----:B------:R-:W3:Y:S01]  /*1860*/  LDG.E.128 R64, desc[UR6][R36.64+0x1800] ;  /* 0x0018000624407981 */ /* 0x000ee2000c1e1d00 */
[----:B------:R-:W-:Y:S02]  /*1870*/  SHF.L.U32 R105, R13, 0x10, RZ ;  /* 0x000000100d697819 */ /* 0x000fe400000006ff */
[----:B------:R-:W-:Y:S01]  /*1880*/  PRMT R75, R75, 0x7632, R75 ;  /* 0x000076324b4b7816 */ /* 0x000fe2000000004b */
[----:B------:R-:W-:Y:S01]  /*1890*/  FFMA.FTZ R99, R0, R99, R107 ;  /* 0x0000006300637223 */ /* 0x000fe2000001006b */
[----:B------:R-:W-:Y:S02]  /*18a0*/  PRMT R13, R13, 0x7632, R13 ;  /* 0x000076320d0d7816 */ /* 0x000fe4000000000d */
[C---:B----4-:R-:W-:Y:S02]  /*18b0*/  PRMT R90, R16.reuse, 0x7632, R90 ;  /* 0x00007632105a7816 */ /* 0x050fe4000000005a */
[----:B------:R-:W-:Y:S01]  /*18c0*/  SHF.L.U32 R92, R16, 0x10, RZ ;  /* 0x00000010105c7819 */ /* 0x000fe200000006ff */
        /* <DEDUP_REMOVED lines=8> */
[C---:B------:R-:W-:Y:S01]  /*1950*/  FFMA.FTZ R91, R88.reuse, R91, R73 ;  /* 0x0000005b585b7223 */ /* 0x040fe20000010049 */
[----:B------:R-:W-:Y:S01]  /*1960*/  FFMA.FTZ R89, R88, R75, R12 ;  /* 0x0000004b58597223 */ /* 0x000fe2000001000c */
[----:B------:R-:W-:Y:S01]  /*1970*/  FFMA.FTZ R74, R87, R16, R74 ;  /* 0x00000010574a7223 */ /* 0x000fe2000001004a */
[----:B------:R-:W-:Y:S01]  /*1980*/  PRMT R12, R14, 0x7632, R12 ;  /* 0x000076320e0c7816 */ /* 0x000fe2000000000c */
[----:B------:R-:W-:Y:S01]  /*1990*/  FFMA.FTZ R97, R0, R13, R97 ;  /* 0x0000000d00617223 */ /* 0x000fe20000010061 */
[C---:B------:R-:W-:Y:S01]  /*19a0*/  SHF.L.U32 R73, R17.reuse, 0x10, RZ ;  /* 0x0000001011497819 */ /* 0x040fe200000006ff */
[----:B------:R-:W-:Y:S01]  /*19b0*/  IMAD.U32 R14, R14, 0x10000, RZ ;  /* 0x000100000e0e7824 */ /* 0x000fe200078e00ff */
[----:B------:R-:W-:-:S02]  /*19c0*/  PRMT R13, R17, 0x7632, R13 ;  /* 0x00007632110d7816 */ /* 0x000fc4000000000d */
[----:B------:R-:W-:Y:S01]  /*19d0*/  PRMT R92, R20, 0x7632, R92 ;  /* 0x00007632145c7816 */ /* 0x000fe2000000005c */
[----:B------:R-:W-:Y:S01]  /*19e0*/  FFMA.FTZ R17, R85, R14, R74 ;  /* 0x0000000e55117223 */ /* 0x000fe2000001004a */
[----:B------:R-:W-:Y:S01]  /*19f0*/  FFMA.FTZ R90, R84, R73, R97 ;  /* 0x00000049545a7223 */ /* 0x000fe20000010061 */
[----:B------:R-:W-:Y:S01]  /*1a00*/  SHF.L.U32 R14, R13, 0x10, RZ ;  /* 0x000000100d0e7819 */ /* 0x000fe200000006ff */
[----:B------:R-:W4:Y:S01]  /*1a10*/  LDG.E.128 R72, desc[UR6][R2.64+0x5000] ;  /* 0x0050000602487981 */ /* 0x000f22000c1e1d00 */
[----:B------:R-:W-:Y:S01]  /*1a20*/  IMAD.U32 R20, R20, 0x10000, RZ ;  /* 0x0001000014147824 */ /* 0x000fe200078e00ff */
        /* <DEDUP_REMOVED lines=12> */
[C---:B------:R-:W-:Y:S01]  /*1af0*/  FFMA.FTZ R13, R82.reuse, R13, R17 ;  /* 0x0000000d520d7223 */ /* 0x040fe20000010011 */
[----:B------:R-:W-:Y:S01]  /*1b00*/  SHF.L.U32 R15, R15, 0x10, RZ ;  /* 0x000000100f0f7819 */ /* 0x000fe200000006ff */
[----:B------:R-:W-:Y:S01]  /*1b10*/  FFMA.FTZ R83, R82, R83, R97 ;  /* 0x0000005352537223 */ /* 0x000fe20000010061 */
[----:B------:R-:W-:Y:S01]  /*1b20*/  SHF.L.U32 R97, R24, 0x10, RZ ;  /* 0x0000001018617819 */ /* 0x000fe200000006ff */
[----:B------:R-:W-:Y:S01]  /*1b30*/  FFMA.FTZ R101, R86, R12, R101 ;  /* 0x0000000c56657223 */ /* 0x000fe20000010065 */
[C---:B------:R-:W-:Y:S01]  /*1b40*/  SHF.L.U32 R99, R21.reuse, 0x10, RZ ;  /* 0x0000001015637819 */ /* 0x040fe200000006ff */
[----:B------:R-:W-:Y:S01]  /*1b50*/  FFMA.FTZ R17, R80, R15, R13 ;  /* 0x0000000f50117223 */ /* 0x000fe2000001000d */
[----:B------:R-:W-:Y:S01]  /*1b60*/  PRMT R18, R21, 0x7632, R18 ;  /* 0x0000763215127816 */ /* 0x000fe20000000012 */
[----:B------:R-:W4:Y:S01]  /*1b70*/  LDG.E.128 R12, desc[UR6][R2.64+0x8800] ;  /* 0x00880006020c7981 */ /* 0x000f22000c1e1d00 */
[C---:B------:R-:W-:Y:S01]  /*1b80*/  PRMT R24, R25.reuse, 0x7632, R24 ;  /* 0x0000763219187816 */ /* 0x040fe20000000018 */
[----:B------:R-:W-:-:S02]  /*1b90*/  IMAD.U32 R25, R25, 0x10000, RZ ;  /* 0x0001000019197824 */ /* 0x000fc400078e00ff */
[----:B------:R-:W-:Y:S01]  /*1ba0*/  FFMA.FTZ R97, R0, R97, R101 ;  /* 0x0000006100617223 */ /* 0x000fe20000010065 */
[----:B------:R-:W-:Y:S01]  /*1bb0*/  SHF.L.U32 R0, R18, 0x10, RZ ;  /* 0x0000001012007819 */ /* 0x000fe200000006ff */
[C---:B------:R-:W-:Y:S01]  /*1bc0*/  FFMA.FTZ R20, R84.reuse, R99, R105 ;  /* 0x0000006354147223 */ /* 0x040fe20000010069 */
[C---:B------:R-:W-:Y:S01]  /*1bd0*/  SHF.L.U32 R21, R19.reuse, 0x10, RZ ;  /* 0x0000001013157819 */ /* 0x040fe200000006ff */
[----:B------:R-:W-:Y:S01]  /*1be0*/  FFMA.FTZ R25, R84, R25, R97 ;  /* 0x0000001954197223 */ /* 0x000fe20000010061 */
[----:B------:R-:W-:Y:S02]  /*1bf0*/  SHF.L.U32 R86, R24, 0x10, RZ ;  /* 0x0000001018567819 */ /* 0x000fe400000006ff */
        /* <DEDUP_REMOVED lines=8> */
[C---:B------:R-:W-:Y:S01]  /*1c80*/  FFMA.FTZ R97, R85.reuse, R20, R24 ;  /* 0x0000001455617223 */ /* 0x040fe20000010018 */
[C---:B------:R-:W-:Y:S01]  /*1c90*/  FFMA.FTZ R99, R88.reuse, R99, R17 ;  /* 0x0000006358637223 */ /* 0x040fe20000010011 */
[----:B------:R-:W-:Y:S01]  /*1ca0*/  FFMA.FTZ R87, R88, R19, R18 ;  /* 0x0000001358577223 */ /* 0x000fe20000010012 */
[----:B------:R-:W-:Y:S01]  /*1cb0*/  SHF.L.U32 R0, R44, 0x10, RZ ;  /* 0x000000102c007819 */ /* 0x000fe200000006ff */
[----:B------:R-:W-:Y:S01]  /*1cc0*/  FFMA.FTZ R20, R85, R16, R25 ;  /* 0x0000001055147223 */ /* 0x000fe20000010019 */
[----:B------:R-:W-:Y:S01]  /*1cd0*/  IMAD.U32 R21, R4, 0x10000, RZ ;  /* 0x0001000004157824 */ /* 0x000fe200078e00ff */
[----:B------:R-:W4:Y:S01]  /*1ce0*/  LDG.E.128 R16, desc[UR6][R2.64+0xc000] ;  /* 0x00c0000602107981 */ /* 0x000f22000c1e1d00 */
[----:B------:R-:W-:-:S02]  /*1cf0*/  PRMT R22, R22, 0x7632, R22 ;  /* 0x0000763216167816 */ /* 0x000fc40000000016 */
[----:B------:R-:W-:Y:S02]  /*1d00*/  PRMT R4, R4, 0x7632, R4 ;  /* 0x0000763204047816 */ /* 0x000fe40000000004 */
[----:B------:R-:W-:Y:S02]  /*1d10*/  PRMT R26, R26, 0x7632, R26 ;  /* 0x000076321a1a7816 */ /* 0x000fe4000000001a */
[----:B------:R-:W-:Y:S01]  /*1d20*/  PRMT R83, R44, 0x7632, R83 ;  /* 0x000076322c537816 */ /* 0x000fe20000000053 */
[----:B------:R-:W-:Y:S01]  /*1d30*/  FFMA.FTZ R24, R0, R21, R103 ;  /* 0x0000001500187223 */ /* 0x000fe20000010067 */
[----:B------:R-:W-:Y:S01]  /*1d40*/  SHF.L.U32 R21, R22, 0x10, RZ ;  /* 0x0000001016157819 */ /* 0x000fe200000006ff */
[----:B------:R-:W-:Y:S01]  /*1d50*/  IMAD.U32 R22, R4, 0x10000, RZ ;  /* 0x0001000004167824 */ /* 0x000fe200078e00ff */
[----:B------:R-:W-:Y:S02]  /*1d60*/  SHF.L.U32 R85, R26, 0x10, RZ ;  /* 0x000000101a557819 */ /* 0x000fe400000006ff */
[----:B------:R-:W-:Y:S01]  /*1d70*/  SHF.L.U32 R83, R83, 0x10, RZ ;  /* 0x0000001053537819 */ /* 0x000fe200000006ff */
[C---:B------:R-:W-:Y:S01]  /*1d80*/  FFMA.FTZ R97, R82.reuse, R21, R97 ;  /* 0x0000001552617223 */ /* 0x040fe20000010061 */
[C---:B------:R-:W-:Y:S01]  /*1d90*/  PRMT R4, R23.reuse, 0x7632, R4 ;  /* 0x0000763217047816 */ /* 0x040fe20000000004 */
[----:B------:R-:W-:Y:S01]  /*1da0*/  FFMA.FTZ R82, R82, R85, R20 ;  /* 0x0000005552527223 */ /* 0x000fe20000010014 */
[----:B------:R-:W-:Y:S01]  /*1db0*/  SHF.L.U32 R25, R23, 0x10, RZ ;  /* 0x0000001017197819 */ /* 0x000fe200000006ff */
[----:B------:R-:W-:-:S02]  /*1dc0*/  FFMA.FTZ R44, R83, R22, R24 ;  /* 0x00000016532c7223 */ /* 0x000fc40000010018 */
[----:B------:R-:W4:Y:S01]  /*1dd0*/  LDG.E.128 R20, desc[UR6][R2.64+0xf800] ;  /* 0x00f8000602147981 */ /* 0x000f22000c1e1d00 */
[----:B------:R-:W-:Y:S01]  /*1de0*/  PRMT R24, R5, 0x7632, R24 ;  /* 0x0000763205187816 */ /* 0x000fe20000000018 */
[----:B------:R-:W-:Y:S01]  /*1df0*/  IMAD.U32 R85, R45, 0x10000, RZ ;  /* 0x000100002d557824 */ /* 0x000fe200078e00ff */
[----:B------:R-:W-:Y:S02]  /*1e00*/  SHF.L.U32 R26, R5, 0x10, RZ ;  /* 0x00000010051a7819 */ /* 0x000fe400000006ff */
[----:B------:R-:W-:Y:S02]  /*1e10*/  PRMT R86, R45, 0x7632, R86 ;  /* 0x000076322d567816 */ /* 0x000fe40000000056 */
[----:B------:R-:W-:Y:S01]  /*1e20*/  SHF.L.U32 R45, R24, 0x10, RZ ;  /* 0x00000010182d7819 */ /* 0x000fe200000006ff */
[----:B------:R-:W-:Y:S01]  /*1e30*/  FFMA.FTZ R101, R85, R26, R44 ;  /* 0x0000001a55657223 */ /* 0x000fe2000001002c */
[----:B------:R-:W-:Y:S02]  /*1e40*/  SHF.L.U32 R86, R86, 0x10, RZ ;  /* 0x0000001056567819 */ /* 0x000fe400000006ff */
[----:B------:R-:W-:-:S02]  /*1e50*/  SHF.L.U32 R5, R27, 0x10, RZ ;  /* 0x000000101b057819 */ /* 0x000fc400000006ff */
[----:B------:R-:W-:Y:S02]  /*1e60*/  PRMT R27, R27, 0x7632, R27 ;  /* 0x000076321b1b7816 */ /* 0x000fe4000000001b */
        /* <DEDUP_REMOVED lines=9> */
[----:B------:R-:W-:Y:S01]  /*1f00*/  SHF.L.U32 R5, R6, 0x10, RZ ;  /* 0x0000001006057819 */ /* 0x000fe200000006ff */
[----:B------:R-:W-:-:S02]  /*1f10*/  IMAD.U32 R84, R46, 0x10000, RZ ;  /* 0x000100002e547824 */ /* 0x000fc400078e00ff */
[C---:B------:R-:W-:Y:S01]  /*1f20*/  FFMA.FTZ R101, R88.reuse, R101, R25 ;  /* 0x0000006558657223 */ /* 0x040fe20000010019 */
[----:B------:R-:W-:Y:S01]  /*1f30*/  FFMA.FTZ R97, R88, R27, R82 ;  /* 0x0000001b58617223 */ /* 0x000fe20000010052 */
[----:B------:R-:W-:Y:S01]  /*1f40*/  FFMA.FTZ R8, R83, R24, R8 ;  /* 0x0000001853087223 */ /* 0x000fe20000010008 */
[----:B------:R-:W-:Y:S01]  /*1f50*/  PRMT R6, R6, 0x7632, R6 ;  /* 0x0000763206067816 */ /* 0x000fe20000000006 */
[----:B------:R-:W4:Y:S01]  /*1f60*/  LDG.E.128 R24, desc[UR6][R2.64+0x13000] ;  /* 0x0130000602187981 */ /* 0x000f22000c1e1d00 */
[----:B------:R-:W-:Y:S02]  /*1f70*/  PRMT R88, R46, 0x7632, R88 ;  /* 0x000076322e587816 */ /* 0x000fe40000000058 */
[C---:B------:R-:W-:Y:S01]  /*1f80*/  SHF.L.U32 R4, R9.reuse, 0x10, RZ ;  /* 0x0000001009047819 */ /* 0x040fe200000006ff */
        /* <DEDUP_REMOVED lines=15> */
[----:B------:R-:W-:Y:S02]  /*2080*/  SHF.L.U32 R4, R7, 0x10, RZ ;  /* 0x0000001007047819 */ /* 0x000fe400000006ff */
[----:B------:R-:W-:-:S02]  /*2090*/  SHF.L.U32 R5, R10, 0x10, RZ ;  /* 0x000000100a057819 */ /* 0x000fc400000006ff */
[----:B------:R-:W-:Y:S02]  /*20a0*/  SHF.L.U32 R93, R47, 0x10, RZ ;  /* 0x000000102f5d7819 */ /* 0x000fe400000006ff */
[----:B------:R-:W-:Y:S01]  /*20b0*/  PRMT R7, R7, 0x7632, R7 ;  /* 0x0000763207077816 */ /* 0x000fe20000000007 */
[--C-:B------:R-:W-:Y:S01]  /*20c0*/  FFMA.FTZ R46, R83, R8, R28.reuse ;  /* 0x00000008532e7223 */ /* 0x100fe2000001001c */
[----:B------:R-:W-:Y:S01]  /*20d0*/  FFMA.FTZ R10, R88, R5, R9 ;  /* 0x00000005580a7223 */ /* 0x000fe20000010009 */
[----:B------:R-:W-:Y:S01]  /*20e0*/  PRMT R28, R29, 0x7632, R28 ;  /* 0x000076321d1c7816 */ /* 0x000fe2000000001c */
[----:B------:R-:W-:Y:S01]  /*20f0*/  FFMA.FTZ R45, R93, R4, R6 ;  /* 0x000000045d2d7223 */ /* 0x000fe20000010006 */
[----:B------:R-:W-:Y:S01]  /*2100*/  SHF.L.U32 R9, R7, 0x10, RZ ;  /* 0x0000001007097819 */ /* 0x000fe200000006ff */
[----:B------:R-:W-:Y:S01]  /*2110*/  IMAD.U32 R44, R29, 0x10000, RZ ;  /* 0x000100001d2c7824 */ /* 0x000fe200078e00ff */
[----:B------:R-:W-:Y:S01]  /*2120*/  PRMT R90, R47, 0x7632, R90 ;  /* 0x000076322f5a7816 */ /* 0x000fe2000000005a */
[----:B------:R-:W4:Y:S01]  /*2130*/  LDG.E.128 R4, desc[UR6][R2.64+0x16800] ;  /* 0x0168000602047981 */ /* 0x000f22000c1e1d00 */
[----:B------:R-:W-:Y:S01]  /*2140*/  IMAD.U32 R29, R28, 0x10000, RZ ;  /* 0x000100001c1d7824 */ /* 0x000fe200078e00ff */
[----:B------:R-:W-:Y:S01]  /*2150*/  SHF.L.U32 R8, R11, 0x10, RZ ;  /* 0x000000100b087819 */ /* 0x000fe200000006ff */
[----:B------:R-:W-:Y:S01]  /*2160*/  FFMA.FTZ R47, R85, R44, R46 ;  /* 0x0000002c552f7223 */ /* 0x000fe2000001002e */
[----:B------:R-:W-:-:S02]  /*2170*/  SHF.L.U32 R90, R90, 0x10, RZ ;  /* 0x000000105a5a7819 */ /* 0x000fc400000006ff */
[C---:B------:R-:W-:Y:S02]  /*2180*/  PRMT R28, R32.reuse, 0x7632, R28 ;  /* 0x00007632201c7816 */ /* 0x040fe4000000001c */
[----:B------:R-:W-:Y:S02]  /*2190*/  PRMT R11, R11, 0x7632, R11 ;  /* 0x000076320b0b7816 */ /* 0x000fe4000000000b */
[----:B------:R-:W-:Y:S01]  /*21a0*/  SHF.L.U32 R32, R32, 0x10, RZ ;  /* 0x0000001020207819 */ /* 0x000fe200000006ff */
[----:B------:R-:W-:Y:S01]  /*21b0*/  FFMA.FTZ R94, R90, R9, R45 ;  /* 0x000000095a5e7223 */ /* 0x000fe2000001002d */
[----:B------:R-:W-:Y:S01]  /*21c0*/  FFMA.FTZ R95, R86, R29, R47 ;  /* 0x0000001d565f7223 */ /* 0x000fe2000001002f */
[----:B------:R-:W-:Y:S01]  /*21d0*/  FFMA.FTZ R45, R93, R8, R10 ;  /* 0x000000085d2d7223 */ /* 0x000fe2000001000a */
[----:B------:R-:W-:Y:S01]  /*21e0*/  SHF.L.U32 R29, R11, 0x10, RZ ;  /* 0x000000100b1d7819 */ /* 0x000fe200000006ff */
[----:B------:R-:W-:Y:S02]  /*21f0*/  IMAD.U32 R28, R28, 0x10000, RZ ;  /* 0x000100001c1c7824 */ /* 0x000fe400078e00ff */
[----:B------:R-:W-:Y:S01]  /*2200*/  FFMA.FTZ R32, R0, R32, R81 ;  /* 0x0000002000207223 */ /* 0x000fe20000010051 */
[----:B------:R-:W4:Y:S01]  /*2210*/  LDG.E.128 R8, desc[UR6][R2.64+0x1a000] ;  /* 0x01a0000602087981 */ /* 0x000f22000c1e1d00 */
[----:B------:R-:W-:-:S02]  /*2220*/  SHF.L.U32 R47, R30, 0x10, RZ ;  /* 0x000000101e2f7819 */ /* 0x000fc400000006ff */
[----:B------:R-:W-:Y:S01]  /*2230*/  FFMA.FTZ R80, R83, R28, R32 ;  /* 0x0000001c53507223 */ /* 0x000fe20000010020 */
[----:B------:R-:W-:Y:S02]  /*2240*/  PRMT R30, R30, 0x7632, R30 ;  /* 0x000076321e1e7816 */ /* 0x000fe4000000001e */
[C---:B------:R-:W-:Y:S02]  /*2250*/  PRMT R28, R33.reuse, 0x7632, R28 ;  /* 0x00007632211c7816 */ /* 0x040fe4000000001c */
[----:B------:R-:W-:Y:S01]  /*2260*/  SHF.L.U32 R46, R33, 0x10, RZ ;  /* 0x00000010212e7819 */ /* 0x000fe200000006ff */
[----:B------:R-:W-:Y:S01]  /*2270*/  FFMA.FTZ R92, R90, R29, R45 ;  /* 0x0000001d5a5c7223 */ /* 0x000fe2000001002d */
[----:B------:R-:W-:Y:S01]  /*2280*/  SHF.L.U32 R29, R30, 0x10, RZ ;  /* 0x000000101e1d7819 */ /* 0x000fe200000006ff */
[----:B------:R-:W-:Y:S01]  /*2290*/  FFMA.FTZ R47, R84, R47, R95 ;  /* 0x0000002f542f7223 */ /* 0x000fe2000001005f */
[C---:B------:R-:W-:Y:S02]  /*22a0*/  PRMT R32, R31.reuse, 0x7632, R32 ;  /* 0x000076321f207816 */ /* 0x040fe40000000020 */
[----:B------:R-:W-:Y:S01]  /*22b0*/  SHF.L.U32 R44, R31, 0x10, RZ ;  /* 0x000000101f2c7819 */ /* 0x000fe200000006ff */
[----:B------:R-:W-:-:S02]  /*22c0*/  IMAD.U32 R31, R28, 0x10000, RZ ;  /* 0x000100001c1f7824 */ /* 0x000fc400078e00ff */
[----:B------:R-:W-:Y:S01]  /*22d0*/  FFMA.FTZ R33, R85, R46, R80 ;  /* 0x0000002e55217223 */ /* 0x000fe20000010050 */
[----:B------:R-:W-:Y:S01]  /*22e0*/  FFMA.FTZ R46, R88, R29, R47 ;  /* 0x0000001d582e7223 */ /* 0x000fe2000001002f */
[C---:B------:R-:W-:Y:S02]  /*22f0*/  PRMT R45, R40.reuse, 0x7632, R45 ;  /* 0x00007632282d7816 */ /* 0x040fe4000000002d */
[----:B------:R-:W-:Y:S01]  /*2300*/  SHF.L.U32 R40, R40, 0x10, RZ ;  /* 0x0000001028287819 */ /* 0x000fe200000006ff */
[----:B------:R-:W-:Y:S02]  /*2310*/  FFMA.FTZ R47, R86, R31, R33 ;  /* 0x0000001f562f7223 */ /* 0x000fe40000010021 */
[----:B------:R-:W4:Y:S01]  /*2320*/  LDG.E.128 R28, desc[UR6][R2.64+0x1d800] ;  /* 0x01d80006021c7981 */ /* 0x000f22000c1e1d00 */
        /* <DEDUP_REMOVED lines=10> */
[----:B------:R-:W-:Y:S02]  /*23d0*/  SHF.L.U32 R33, R32, 0x10, RZ ;  /* 0x0000001020217819 */ /* 0x000fe400000006ff */
[C---:B------:R-:W-:Y:S01]  /*23e0*/  PRMT R34, R35.reuse, 0x7632, R34 ;  /* 0x0000763223227816 */ /* 0x040fe20000000022 */
[----:B------:R-:W-:Y:S01]  /*23f0*/  FFMA.FTZ R40, R88, R47, R81 ;  /* 0x0000002f58287223 */ /* 0x000fe20000010051 */
[----:B------:R-:W-:Y:S01]  /*2400*/  SHF.L.U32 R32, R35, 0x10, RZ ;  /* 0x0000001023207819 */ /* 0x000fe200000006ff */
[----:B------:R-:W-:-:S02]  /*2410*/  IMAD.U32 R35, R44, 0x10000, RZ ;  /* 0x000100002c237824 */ /* 0x000fc400078e00ff */
[----:B------:R-:W-:Y:S01]  /*2420*/  FFMA.FTZ R41, R85, R46, R80 ;  /* 0x0000002e55297223 */ /* 0x000fe20000010050 */
[----:B------:R-:W-:Y:S01]  /*2430*/  FFMA.FTZ R96, R90, R33, R45 ;  /* 0x000000215a607223 */ /* 0x000fe2000001002d */
[----:B------:R-:W-:Y:S01]  /*2440*/  SHF.L.U32 R81, R34, 0x10, RZ ;  /* 0x0000001022517819 */ /* 0x000fe200000006ff */
[----:B------:R-:W-:Y:S01]  /*2450*/  FFMA.FTZ R33, R93, R32, R40 ;  /* 0x000000205d217223 */ /* 0x000fe20000010028 */
[----:B------:R-:W-:Y:S01]  /*2460*/  FFMA.FTZ R41, R86, R35, R41 ;  /* 0x0000002356297223 */ /* 0x000fe20000010029 */
[----:B------:R-:W-:Y:S02]  /*2470*/  SHF.L.U32 R35, R42, 0x10, RZ ;  /* 0x000000102a237819 */ /* 0x000fe400000006ff */
[----:B------:R-:W-:Y:S01]  /*2480*/  SHF.L.U32 R32, R48, 0x10, RZ ;  /* 0x0000001030207819 */ /* 0x000fe200000006ff */
[----:B------:R-:W-:Y:S01]  /*2490*/  FFMA.FTZ R81, R90, R81, R33 ;  /* 0x000000515a517223 */ /* 0x000fe20000010021 */
[----:B------:R-:W-:Y:S01]  /*24a0*/  PRMT R42, R42, 0x7632, R42 ;  /* 0x000076322a2a7816 */ /* 0x000fe2000000002a */
[----:B------:R-:W-:Y:S01]  /*24b0*/  FFMA.FTZ R45, R84, R35, R41 ;  /* 0x00000023542d7223 */ /* 0x000fe20000010029 */
[----:B------:R-:W-:Y:S01]  /*24c0*/  PRMT R48, R48, 0x7632, R48 ;  /* 0x0000763230307816 */ /* 0x000fe20000000030 */
[----:B------:R-:W-:Y:S01]  /*24d0*/  FFMA.FTZ R40, R0, R32, R89 ;  /* 0x0000002000287223 */ /* 0x000fe20000010059 */
[C---:B------:R-:W-:Y:S01]  /*24e0*/  PRMT R44, R52.reuse, 0x7632, R44 ;  /* 0x00007632342c7816 */ /* 0x040fe2000000002c */
[----:B------:R-:W4:Y:S01]  /*24f0*/  LDG.E.128 R32, desc[UR6][R2.64+0x21000] ;  /* 0x0210000602207981 */ /* 0x000f22000c1e1d00 */
        /* <DEDUP_REMOVED lines=8> */
[----:B------:R-:W-:Y:S02]  /*2580*/  IMAD.U32 R40, R43, 0x10000, RZ ;  /* 0x000100002b287824 */ /* 0x000fe400078e00ff */
[----:B------:R-:W-:Y:S01]  /*2590*/  FFMA.FTZ R41, R83, R46, R80 ;  /* 0x0000002e53297223 */ /* 0x000fe20000010050 */
[----:B------:R-:W-:Y:S01]  /*25a0*/  SHF.L.U32 R44, R49, 0x10, RZ ;  /* 0x00000010312c7819 */ /* 0x000fe200000006ff */
[----:B------:R-:W-:Y:S02]  /*25b0*/  FFMA.FTZ R89, R93, R40, R42 ;  /* 0x000000285d597223 */ /* 0x000fe4000001002a */
[----:B------:R-:W-:Y:S01]  /*25c0*/  FFMA.FTZ R52, R85, R52, R41 ;  /* 0x0000003455347223 */ /* 0x000fe20000010029 */
[----:B------:R-:W-:-:S02]  /*25d0*/  PRMT R43, R43, 0x7632, R43 ;  /* 0x000076322b2b7816 */ /* 0x000fc4000000002b */
[----:B------:R-:W-:Y:S02]  /*25e0*/  PRMT R40, R49, 0x7632, R40 ;  /* 0x0000763231287816 */ /* 0x000fe40000000028 */
[----:B------:R-:W-:Y:S01]  /*25f0*/  PRMT R41, R53, 0x7632, R41 ;  /* 0x0000763235297816 */ /* 0x000fe20000000029 */
[----:B------:R-:W-:Y:S01]  /*2600*/  FFMA.FTZ R91, R85, R44, R48 ;  /* 0x0000002c555b7223 */ /* 0x000fe20000010030 */
[----:B------:R-:W-:Y:S01]  /*2610*/  SHF.L.U32 R49, R43, 0x10, RZ ;  /* 0x000000102b317819 */ /* 0x000fe200000006ff */
[----:B------:R-:W4:Y:S01]  /*2620*/  LDG.E.128 R44, desc[UR6][R2.64+0x2000] ;  /* 0x00200006022c7981 */ /* 0x000f22000c1e1d00 */
[----:B------:R-:W-:Y:S01]  /*2630*/  IMAD.U32 R53, R40, 0x10000, RZ ;  /* 0x0001000028357824 */ /* 0x000fe200078e00ff */
[----:B------:R-:W-:Y:S02]  /*2640*/  SHF.L.U32 R95, R41, 0x10, RZ ;  /* 0x00000010295f7819 */ /* 0x000fe400000006ff */
[----:B------:R-:W4:Y:S01]  /*2650*/  LDG.E.128 R40, desc[UR6][R36.64+0x2000] ;  /* 0x0020000624287981 */ /* 0x000f22000c1e1d00 */
[----:B------:R-:W-:Y:S01]  /*2660*/  SHF.L.U32 R48, R56, 0x10, RZ ;  /* 0x0000001038307819 */ /* 0x000fe200000006ff */
        /* <DEDUP_REMOVED lines=26> */
[----:B------:R-:W-:Y:S02]  /*2810*/  PRMT R58, R58, 0x7632, R58 ;  /* 0x000076323a3a7816 */ /* 0x000fe4000000003a */
[C---:B--2---:R-:W-:Y:S02]  /*2820*/  PRMT R54, R76.reuse, 0x7632, R54 ;  /* 0x000076324c367816 */ /* 0x044fe40000000036 */
[----:B------:R-:W-:Y:S02]  /*2830*/  PRMT R52, R51, 0x7632, R52 ;  /* 0x0000763233347816 */ /* 0x000fe40000000034 */
[----:B------:R-:W-:Y:S01]  /*2840*/  SHF.L.U32 R76, R76, 0x10, RZ ;  /* 0x000000104c4c7819 */ /* 0x000fe200000006ff */
[----:B------:R-:W-:Y:S01]  /*2850*/  FFMA.FTZ R80, R93, R80, R53 ;  /* 0x000000505d507223 */ /* 0x000fe20000010035 */
[----:B------:R-:W-:Y:S01]  /*2860*/  FFMA.FTZ R89, R84, R87, R89 ;  /* 0x0000005754597223 */ /* 0x000fe20000010059 */
[----:B------:R-:W-:Y:S01]  /*2870*/  SHF.L.U32 R53, R52, 0x10, RZ ;  /* 0x0000001034357819 */ /* 0x000fe200000006ff */
[----:B------:R-:W-:Y:S01]  /*2880*/  IMAD.U32 R87, R58, 0x10000, RZ ;  /* 0x000100003a577824 */ /* 0x000fe200078e00ff */
[----:B------:R-:W-:Y:S01]  /*2890*/  SHF.L.U32 R54, R54, 0x10, RZ ;  /* 0x0000001036367819 */ /* 0x000fe200000006ff */
[----:B------:R-:W-:Y:S01]  /*28a0*/  FFMA.FTZ R52, R0, R76, R101 ;  /* 0x0000004c00347223 */ /* 0x000fe20000010065 */
[----:B------:R-:W-:Y:S01]  /*28b0*/  SHF.L.U32 R56, R77, 0x10, RZ ;  /* 0x000000104d387819 */ /* 0x000fe200000006ff */
[--C-:B------:R-:W-:Y:S01]  /*28c0*/  FFMA.FTZ R58, R88, R87, R89.reuse ;  /* 0x00000057583a7223 */ /* 0x100fe20000010059 */
[C---:B-----5:R-:W-:Y:S01]  /*28d0*/  PRMT R89, R60.reuse, 0x7632, R89 ;  /* 0x000076323c597816 */ /* 0x060fe20000000059 */
[----:B------:R-:W-:Y:S01]  /*28e0*/  FFMA.FTZ R98, R83, R54, R52 ;  /* 0x0000003653627223 */ /* 0x000fe20000010034 */
[----:B------:R-:W-:Y:S01]  /*28f0*/  SHF.L.U32 R60, R60, 0x10, RZ ;  /* 0x000000103c3c7819 */ /* 0x000fe200000006ff */
[----:B------:R-:W2:Y:S01]  /*2900*/  LDG.E.128 R48, desc[UR6][R2.64+0x5800] ;  /* 0x0058000602307981 */ /* 0x000ea2000c1e1d00 */
[----:B------:R-:W-:Y:S01]  /*2910*/  PRMT R55, R55, 0x7632, R55 ;  /* 0x0000763237377816 */ /* 0x000fe20000000037 */
        /* <DEDUP_REMOVED lines=12> */
[----:B------:R-:W-:Y:S01]  /*29e0*/  FFMA.FTZ R80, R90, R55, R80 ;  /* 0x000000375a507223 */ /* 0x000fe20000010050 */
[----:B------:R-:W-:Y:S01]  /*29f0*/  PRMT R0, R59, 0x7632, R0 ;  /* 0x000076323b007816 */ /* 0x000fe20000000000 */
[----:B------:R-:W5:Y:S01]  /*2a00*/  LDG.E.128 R52, desc[UR6][R2.64+0x9000] ;  /* 0x0090000602347981 */ /* 0x000f62000c1e1d00 */
        /* <DEDUP_REMOVED lines=8> */
[----:B------:R-:W-:Y:S01]  /*2a90*/  IMAD.U32 R83, R62, 0x10000, RZ ;  /* 0x000100003e537824 */ /* 0x000fe200078e00ff */
[----:B------:R-:W-:Y:S01]  /*2aa0*/  SHF.L.U32 R61, R56, 0x10, RZ ;  /* 0x00000010383d7819 */ /* 0x000fe200000006ff */
[----:B------:R-:W-:Y:S01]  /*2ab0*/  FFMA.FTZ R85, R86, R59, R85 ;  /* 0x0000003b56557223 */ /* 0x000fe20000010055 */
[----:B------:R-:W-:Y:S01]  /*2ac0*/  PRMT R79, R62, 0x7632, R79 ;  /* 0x000076323e4f7816 */ /* 0x000fe2000000004f */
[----:B------:R-:W5:Y:S01]  /*2ad0*/  LDG.E.128 R56, desc[UR6][R2.64+0xc800] ;  /* 0x00c8000602387981 */ /* 0x000f62000c1e1d00 */
[----:B---3--:R-:W-:Y:S01]  /*2ae0*/  SHF.L.U32 R86, R68, 0x10, RZ ;  /* 0x0000001044567819 */ /* 0x008fe200000006ff */
[----:B------:R-:W-:Y:S01]  /*2af0*/  FFMA.FTZ R62, R88, R61, R87 ;  /* 0x0000003d583e7223 */ /* 0x000fe20000010057 */
[----:B------:R-:W-:Y:S01]  /*2b00*/  FFMA.FTZ R83, R84, R83, R85 ;  /* 0x0000005354537223 */ /* 0x000fe20000010055 */
[----:B------:R-:W-:-:S02]  /*2b10*/  SHF.L.U32 R79, R79, 0x10, RZ ;  /* 0x000000104f4f7819 */ /* 0x000fc400000006ff */
        /* <DEDUP_REMOVED lines=9> */
[--C-:B------:R-:W-:Y:S01]  /*2bb0*/  FFMA.FTZ R68, R93, R68, R79.reuse ;  /* 0x000000445d447223 */ /* 0x100fe2000001004f */
[C---:B------:R-:W-:Y:S01]  /*2bc0*/  PRMT R79, R69.reuse, 0x7632, R79 ;  /* 0x00007632454f7816 */ /* 0x040fe2000000004f */
[----:B------:R-:W-:Y:S01]  /*2bd0*/  FFMA.FTZ R89, R84, R61, R83 ;  /* 0x0000003d54597223 */ /* 0x000fe20000010053 */
[----:B------:R-:W-:-:S02]  /*2be0*/  SHF.L.U32 R87, R69, 0x10, RZ ;  /* 0x0000001045577819 */ /* 0x000fc400000006ff */
[C---:B------:R-:W-:Y:S02]  /*2bf0*/  PRMT R83, R65.reuse, 0x7632, R83 ;  /* 0x0000763241537816 */ /* 0x040fe40000000053 */
[----:B------:R-:W-:Y:S01]  /*2c00*/  SHF.L.U32 R88, R65, 0x10, RZ ;  /* 0x0000001041587819 */ /* 0x000fe200000006ff */
[----:B------:R-:W-:Y:S01]  /*2c10*/  FFMA.FTZ R98, R93, R60, R62 ;  /* 0x0000003c5d627223 */ /* 0x000fe2000001003e */
[----:B------:R-:W-:Y:S01]  /*2c20*/  SHF.L.U32 R65, R78, 0x10, RZ ;  /* 0x000000104e417819 */ /* 0x000fe200000006ff */
[----:B------:R-:W3:Y:S01]  /*2c30*/  LDG.E.128 R60, desc[UR6][R2.64+0x10000] ;  /* 0x01000006023c7981 */ /* 0x000ee2000c1e1d00 */
[----:B------:R-:W-:Y:S01]  /*2c40*/  SHF.L.U32 R69, R64, 0x10, RZ ;  /* 0x0000001040457819 */ /* 0x000fe200000006ff */
[----:B------:R-:W-:Y:S01]  /*2c50*/  IMAD.U32 R64, R79, 0x10000, RZ ;  /* 0x000100004f407824 */ /* 0x000fe200078e00ff */
[----:B------:R-:W-:Y:S01]  /*2c60*/  SHF.L.U32 R83, R83, 0x10, RZ ;  /* 0x0000001053537819 */ /* 0x000fe200000006ff */
[----:B------:R-:W-:Y:S01]  /*2c70*/  FFMA.FTZ R78, R88, R87, R89 ;  /* 0x00000057584e7223 */ /* 0x000fe20000010059 */
[C---:B------:R-:W-:Y:S01]  /*2c80*/  FFMA.FTZ R98, R90.reuse, R65, R98 ;  /* 0x000000415a627223 */ /* 0x040fe20000010062 */
[----:B------:R-:W-:Y:S01]  /*2c90*/  FFMA.FTZ R94, R90, R69, R68 ;  /* 0x000000455a5e7223 */ /* 0x000fe20000010044 */
[----:B------:R-:W-:Y:S01]  /*2ca0*/  SHF.L.U32 R65, R70, 0x10, RZ ;  /* 0x0000001046417819 */ /* 0x000fe200000006ff */
[----:B------:R-:W-:Y:S01]  /*2cb0*/  FFMA.FTZ R69, R83, R64, R78 ;  /* 0x0000004053457223 */ /* 0x000fe2000001004e */
[----:B------:R-:W-:Y:S01]  /*2cc0*/  SHF.L.U32 R86, R66, 0x10, RZ ;  /* 0x0000001042567819 */ /* 0x000fe200000006ff */
[----:B------:R-:W-:Y:S01]  /*2cd0*/  IMAD.U32 R0, R0, 0x10000, RZ ;  /* 0x0001000000007824 */ /* 0x000fe200078e00ff */
[C---:B----4-:R-:W-:Y:S01]  /*2ce0*/  PRMT R64, R72.reuse, 0x7632, R64 ;  /* 0x0000763248407816 */ /* 0x050fe20000000040 */
[----:B------:R-:W-:-:S02]  /*2cf0*/  IMAD.U32 R72, R72, 0x10000, RZ ;  /* 0x0001000048487824 */ /* 0x000fc400078e00ff */
[----:B------:R-:W-:Y:S01]  /*2d00*/  FFMA.FTZ R68, R86, R65, R69 ;  /* 0x0000004156447223 */ /* 0x000fe20000010045 */
[----:B------:R-:W-:Y:S01]  /*2d10*/  FFMA.FTZ R100, R90, R0, R77 ;  /* 0x000000005a647223 */ /* 0x000fe2000001004d */
[----:B------:R-:W-:Y:S01]  /*2d20*/  SHF.L.U32 R69, R64, 0x10, RZ ;  /* 0x0000001040457819 */ /* 0x000fe200000006ff */
[----:B------:R-:W-:Y:S01]  /*2d30*/  FFMA.FTZ R77, R85, R72, R92 ;  /* 0x00000048554d7223 */ /* 0x000fe2000001005c */
[C---:B------:R-:W-:Y:S02]  /*2d40*/  PRMT R72, R73.reuse, 0x7632, R72 ;  /* 0x0000763249487816 */ /* 0x040fe40000000048 */
[----:B------:R-:W-:Y:S01]  /*2d50*/  SHF.L.U32 R73, R73, 0x10, RZ ;  /* 0x0000001049497819 */ /* 0x000fe200000006ff */
[----:B------:R-:W-:Y:S01]  /*2d60*/  FFMA.FTZ R69, R84, R69, R77 ;  /* 0x0000004554457223 */ /* 0x000fe2000001004d */
[----:B------:R-:W-:Y:S02]  /*2d70*/  PRMT R89, R66, 0x7632, R89 ;  /* 0x0000763242597816 */ /* 0x000fe40000000059 */
[----:B------:R-:W-:-:S02]  /*2d80*/  PRMT R87, R67, 0x7632, R87 ;  /* 0x0000763243577816 */ /* 0x000fc40000000057 */
[----:B------:R-:W-:Y:S02]  /*2d90*/  SHF.L.U32 R0, R67, 0x10, RZ ;  /* 0x0000001043007819 */ /* 0x000fe400000006ff */
[----:B------:R-:W-:Y:S01]  /*2da0*/  PRMT R70, R70, 0x7632, R70 ;  /* 0x0000763246467816 */ /* 0x000fe20000000046 */
[----:B------:R-:W4:Y:S01]  /*2db0*/  LDG.E.128 R64, desc[UR6][R2.64+0x13800] ;  /* 0x0138000602407981 */ /* 0x000f22000c1e1d00 */
        /* <DEDUP_REMOVED lines=8> */
[----:B------:R-:W-:Y:S01]  /*2e40*/  IMAD.U32 R73, R74, 0x10000, RZ ;  /* 0x000100004a497824 */ /* 0x000fe200078e00ff */
[----:B------:R-:W-:-:S02]  /*2e50*/  SHF.L.U32 R78, R12, 0x10, RZ ;  /* 0x000000100c4e7819 */ /* 0x000fc400000006ff */
[----:B------:R-:W-:Y:S02]  /*2e60*/  PRMT R74, R74, 0x7632, R74 ;  /* 0x000076324a4a7816 */ /* 0x000fe4000000004a */
[----:B------:R-:W-:Y:S01]  /*2e70*/  PRMT R70, R12, 0x7632, R70 ;  /* 0x000076320c467816 */ /* 0x000fe20000000046 */
[----:B------:R-:W-:Y:S01]  /*2e80*/  FFMA.FTZ R12, R0, R71, R69 ;  /* 0x00000047000c7223 */ /* 0x000fe20000010045 */
[----:B------:R-:W-:Y:S01]  /*2e90*/  FFMA.FTZ R68, R86, R73, R77 ;  /* 0x0000004956447223 */ /* 0x000fe2000001004d */
[----:B------:R-:W-:Y:S01]  /*2ea0*/  SHF.L.U32 R74, R74, 0x10, RZ ;  /* 0x000000104a4a7819 */ /* 0x000fe200000006ff */
[----:B------:R-:W-:Y:S01]  /*2eb0*/  FFMA.FTZ R71, R85, R78, R96 ;  /* 0x0000004e55477223 */ /* 0x000fe20000010060 */
[----:B------:R-:W-:Y:S02]  /*2ec0*/  SHF.L.U32 R69, R70, 0x10, RZ ;  /* 0x0000001046457819 */ /* 0x000fe400000006ff */
[C---:B------:R-:W-:Y:S01]  /*2ed0*/  PRMT R73, R75.reuse, 0x7632, R73 ;  /* 0x000076324b497816 */ /* 0x040fe20000000049 */
[----:B------:R-:W-:-:S02]  /*2ee0*/  IMAD.U32 R75, R75, 0x10000, RZ ;  /* 0x000100004b4b7824 */ /* 0x000fc400078e00ff */
[----:B------:R-:W-:Y:S01]  /*2ef0*/  FFMA.FTZ R77, R89, R74, R68 ;  /* 0x0000004a594d7223 */ /* 0x000fe20000010044 */
[----:B------:R-:W-:Y:S01]  /*2f00*/  FFMA.FTZ R79, R84, R69, R71 ;  /* 0x00000045544f7223 */ /* 0x000fe20000010047 */
[----:B------:R-:W-:Y:S01]  /*2f10*/  SHF.L.U32 R72, R72, 0x10, RZ ;  /* 0x0000001048487819 */ /* 0x000fe200000006ff */
[----:B------:R-:W4:Y:S01]  /*2f20*/  LDG.E.128 R68, desc[UR6][R2.64+0x17000] ;  /* 0x0170000602447981 */ /* 0x000f22000c1e1d00 */
[----:B------:R-:W-:Y:S02]  /*2f30*/  SHF.L.U32 R87, R87, 0x10, RZ ;  /* 0x0000001057577819 */ /* 0x000fe400000006ff */
[C---:B------:R-:W-:Y:S02]  /*2f40*/  PRMT R74, R13.reuse, 0x7632, R74 ;  /* 0x000076320d4a7816 */ /* 0x040fe4000000004a */
[----:B------:R-:W-:Y:S01]  /*2f50*/  SHF.L.U32 R13, R13, 0x10, RZ ;  /* 0x000000100d0d7819 */ /* 0x000fe200000006ff */
[--C-:B------:R-:W-:Y:S01]  /*2f60*/  FFMA.FTZ R75, R0, R75, R77.reuse ;  /* 0x0000004b004b7223 */ /* 0x100fe2000001004d */
[----:B------:R-:W-:Y:S01]  /*2f70*/  PRMT R77, R16, 0x7632, R77 ;  /* 0x00007632104d7816 */ /* 0x000fe2000000004d */
        /* <DEDUP_REMOVED lines=8> */
[----:B------:R-:W-:Y:S02]  /*3000*/  SHF.L.U32 R81, R17, 0x10, RZ ;  /* 0x0000001011517819 */ /* 0x000fe400000006ff */
[----:B------:R-:W-:Y:S02]  /*3010*/  PRMT R12, R14, 0x7632, R12 ;  /* 0x000076320e0c7816 */ /* 0x000fe4000000000c */
[----:B------:R-:W-:Y:S02]  /*3020*/  SHF.L.U32 R79, R77, 0x10, RZ ;  /* 0x000000104d4f7819 */ /* 0x000fe400000006ff */
[----:B------:R-:W-:Y:S01]  /*3030*/  PRMT R17, R17, 0x7632, R17 ;  /* 0x0000763211117816 */ /* 0x000fe20000000011 */
[----:B------:R-:W-:Y:S01]  /*3040*/  FFMA.FTZ R90, R87, R90, R75 ;  /* 0x0000005a575a7223 */ /* 0x000fe2000001004b */
[----:B------:R-:W-:Y:S01]  /*3050*/  FFMA.FTZ R14, R86, R13, R73 ;  /* 0x0000000d560e7223 */ /* 0x000fe20000010049 */
[----:B------:R-:W-:Y:S01]  /*3060*/  IMAD.U32 R12, R12, 0x10000, RZ ;  /* 0x000100000c0c7824 */ /* 0x000fe200078e00ff */
[----:B------:R-:W4:Y:S01]  /*3070*/  LDG.E.128 R72, desc[UR6][R2.64+0x1a800] ;  /* 0x01a8000602487981 */ /* 0x000f22000c1e1d00 */
[----:B------:R-:W-:Y:S01]  /*3080*/  SHF.L.U32 R92, R17, 0x10, RZ ;  /* 0x00000010115c7819 */ /* 0x000fe200000006ff */
[----:B------:R-:W-:Y:S01]  /*3090*/  FFMA.FTZ R79, R84, R79, R91 ;  /* 0x0000004f544f7223 */ /* 0x000fe2000001005b */
[----:B------:R-:W-:-:S02]  /*30a0*/  SHF.L.U32 R17, R20, 0x10, RZ ;  /* 0x0000001014117819 */ /* 0x000fc400000006ff */
[----:B------:R-:W-:Y:S02]  /*30b0*/  PRMT R20, R20, 0x7632, R20 ;  /* 0x0000763214147816 */ /* 0x000fe40000000014 */
[----:B------:R-:W-:Y:S01]  /*30c0*/  SHF.L.U32 R13, R15, 0x10, RZ ;  /* 0x000000100f0d7819 */ /* 0x000fe200000006ff */
[----:B------:R-:W-:Y:S01]  /*30d0*/  FFMA.FTZ R77, R89, R12, R14 ;  /* 0x0000000c594d7223 */ /* 0x000fe2000001000e */
[----:B------:R-:W-:Y:S01]  /*30e0*/  PRMT R15, R15, 0x7632, R15 ;  /* 0x000076320f0f7816 */ /* 0x000fe2000000000f */
[----:B------:R-:W-:Y:S01]  /*30f0*/  FFMA.FTZ R102, R88, R81, R79 ;  /* 0x0000005158667223 */ /* 0x000fe2000001004f */
[----:B------:R-:W-:Y:S01]  /*3100*/  SHF.L.U32 R79, R20, 0x10, RZ ;  /* 0x00000010144f7819 */ /* 0x000fe200000006ff */
[----:B------:R-:W-:Y:S01]  /*3110*/  FFMA.FTZ R81, R85, R17, R82 ;  /* 0x0000001155517223 */ /* 0x000fe20000010052 */
[----:B------:R-:W-:Y:S01]  /*3120*/  FFMA.FTZ R78, R0, R13, R77 ;  /* 0x0000000d004e7223 */ /* 0x000fe2000001004d */
[----:B------:R-:W-:Y:S01]  /*3130*/  IMAD.U32 R16, R15, 0x10000, RZ ;  /* 0x000100000f107824 */ /* 0x000fe200078e00ff */
[C---:B------:R-:W-:Y:S01]  /*3140*/  PRMT R20, R21.reuse, 0x7632, R20 ;  /* 0x0000763215147816 */ /* 0x040fe20000000014 */
[----:B------:R-:W4:Y:S01]  /*3150*/  LDG.E.128 R12, desc[UR6][R2.64+0x1e000] ;  /* 0x01e00006020c7981 */ /* 0x000f22000c1e1d00 */
[----:B------:R-:W-:Y:S01]  /*3160*/  SHF.L.U32 R21, R21, 0x10, RZ ;  /* 0x0000001015157819 */ /* 0x000fe200000006ff */
[----:B------:R-:W-:Y:S01]  /*3170*/  FFMA.FTZ R79, R84, R79, R81 ;  /* 0x0000004f544f7223 */ /* 0x000fe20000010051 */
[----:B------:R-:W-:-:S02]  /*3180*/  IMAD.U32 R17, R18, 0x10000, RZ ;  /* 0x0001000012117824 */ /* 0x000fc400078e00ff */
[----:B------:R-:W-:Y:S01]  /*3190*/  FFMA.FTZ R91, R87, R16, R78 ;  /* 0x00000010575b7223 */ /* 0x000fe2000001004e */
        /* <DEDUP_REMOVED lines=19> */
[----:B------:R-:W4:Y:S01]  /*32d0*/  LDG.E.128 R16, desc[UR6][R2.64+0x21800] ;  /* 0x0218000602107981 */ /* 0x000f22000c1e1d00 */
[--C-:B------:R-:W-:Y:S01]  /*32e0*/  FFMA.FTZ R77, R89, R22, R24.reuse ;  /* 0x00000016594d7223 */ /* 0x100fe20000010018 */
[C---:B------:R-:W-:Y:S01]  /*32f0*/  PRMT R24, R25.reuse, 0x7632, R24 ;  /* 0x0000763219187816 */ /* 0x040fe20000000018 */
[----:B------:R-:W-:Y:S01]  /*3300*/  FFMA.FTZ R79, R84, R79, R81 ;  /* 0x0000004f544f7223 */ /* 0x000fe20000010051 */
[----:B------:R-:W-:Y:S02]  /*3310*/  SHF.L.U32 R25, R25, 0x10, RZ ;  /* 0x0000001019197819 */ /* 0x000fe400000006ff */
[----:B------:R-:W-:-:S03]  /*3320*/  SHF.L.U32 R24, R24, 0x10, RZ ;  /* 0x0000001018187819 */ /* 0x000fc600000006ff */
[----:B------:R-:W-:Y:S01]  /*3330*/  FFMA.FTZ R76, R88, R25, R79 ;  /* 0x00000019584c7223 */ /* 0x000fe2000001004f */
[----:B------:R-:W-:-:S03]  /*3340*/  SHF.L.U32 R25, R26, 0x10, RZ ;  /* 0x000000101a197819 */ /* 0x000fc600000006ff */
[----:B------:R-:W-:Y:S01]  /*3350*/  FFMA.FTZ R93, R83, R24, R76 ;  /* 0x00000018535d7223 */ /* 0x000fe2000001004c */
[----:B------:R-:W-:Y:S02]  /*3360*/  PRMT R26, R26, 0x7632, R26 ;  /* 0x000076321a1a7816 */ /* 0x000fe4000000001a */
[C---:B------:R-:W-:Y:S01]  /*3370*/  PRMT R21, R23.reuse, 0x7632, R21 ;  /* 0x0000763217157816 */ /* 0x040fe20000000015 */
[----:B------:R-:W-:Y:S01]  /*3380*/  FFMA.FTZ R24, R86, R25, R93 ;  /* 0x0000001956187223 */ /* 0x000fe2000001005d */
[----:B------:R-:W-:Y:S02]  /*3390*/  SHF.L.U32 R23, R23, 0x10, RZ ;  /* 0x0000001017177819 */ /* 0x000fe400000006ff */
[C---:B------:R-:W-:Y:S02]  /*33a0*/  PRMT R25, R4.reuse, 0x7632, R25 ;  /* 0x0000763204197816 */ /* 0x040fe40000000019 */
[----:B------:R-:W-:Y:S01]  /*33b0*/  SHF.L.U32 R92, R4, 0x10, RZ ;  /* 0x00000010045c7819 */ /* 0x000fe200000006ff */
[----:B------:R-:W-:Y:S01]  /*33c0*/  IMAD.U32 R26, R26, 0x10000, RZ ;  /* 0x000100001a1a7824 */ /* 0x000fe200078e00ff */
[----:B------:R-:W-:Y:S01]  /*33d0*/  SHF.L.U32 R20, R20, 0x10, RZ ;  /* 0x0000001014147819 */ /* 0x000fe200000006ff */
[----:B------:R-:W-:-:S02]  /*33e0*/  IMAD.U32 R22, R21, 0x10000, RZ ;  /* 0x0001000015167824 */ /* 0x000fc400078e00ff */
        /* <DEDUP_REMOVED lines=8> */
[C---:B------:R-:W-:Y:S01]  /*3470*/  PRMT R4, R27.reuse, 0x7632, R4 ;  /* 0x000076321b047816 */ /* 0x040fe20000000004 */
[----:B------:R-:W-:Y:S01]  /*3480*/  FFMA.FTZ R93, R84, R93, R95 ;  /* 0x0000005d545d7223 */ /* 0x000fe2000001005f */
[----:B------:R-:W4:Y:S01]  /*3490*/  LDG.E.128 R20, desc[UR6][R2.64+0x2800] ;  /* 0x0028000602147981 */ /* 0x000f22000c1e1d00 */
[----:B------:R-:W-:Y:S01]  /*34a0*/  SHF.L.U32 R27, R27, 0x10, RZ ;  /* 0x000000101b1b7819 */ /* 0x000fe200000006ff */
[C---:B------:R-:W-:Y:S01]  /*34b0*/  IMAD.U32 R80, R8.reuse, 0x10000, RZ ;  /* 0x0001000008507824 */ /* 0x040fe200078e00ff */
[----:B------:R-:W-:Y:S01]  /*34c0*/  PRMT R26, R8, 0x7632, R26 ;  /* 0x00007632081a7816 */ /* 0x000fe2000000001a */
[----:B------:R-:W4:Y:S01]  /*34d0*/  LDG.E.128 R76, desc[UR6][R36.64+0x2800] ;  /* 0x00280006244c7981 */ /* 0x000f22000c1e1d00 */
[----:B------:R-:W-:Y:S01]  /*34e0*/  SHF.L.U32 R24, R24, 0x10, RZ ;  /* 0x0000001018187819 */ /* 0x000fe200000006ff */
        /* <DEDUP_REMOVED lines=8> */
[C---:B------:R-:W-:Y:S01]  /*3570*/  PRMT R80, R9.reuse, 0x7632, R80 ;  /* 0x0000763209507816 */ /* 0x040fe20000000050 */
[----:B------:R-:W-:Y:S01]  /*3580*/  IMAD.U32 R9, R9, 0x10000, RZ ;  /* 0x0001000009097824 */ /* 0x000fe200078e00ff */
[----:B------:R-:W-:Y:S01]  /*3590*/  SHF.L.U32 R6, R5, 0x10, RZ ;  /* 0x0000001005067819 */ /* 0x000fe200000006ff */
[----:B------:R-:W-:-:S02]  /*35a0*/  FFMA.FTZ R8, R86, R25, R27 ;  /* 0x0000001956087223 */ /* 0x000fc4000001001b */
[----:B------:R-:W-:Y:S01]  /*35b0*/  FFMA.FTZ R100, R88, R9, R93 ;  /* 0x0000000958647223 */ /* 0x000fe2000001005d */
[----:B------:R-:W4:Y:S01]  /*35c0*/  LDG.E.128 R24, desc[UR6][R2.64+0x6000] ;  /* 0x0060000602187981 */ /* 0x000f22000c1e1d00 */
[----:B------:R-:W-:Y:S01]  /*35d0*/  FFMA.FTZ R9, R89, R6, R8 ;  /* 0x0000000659097223 */ /* 0x000fe20000010008 */
[C---:B------:R-:W-:Y:S02]  /*35e0*/  PRMT R6, R28.reuse, 0x7632, R6 ;  /* 0x000076321c067816 */ /* 0x040fe40000000006 */
[----:B------:R-:W-:Y:S02]  /*35f0*/  SHF.L.U32 R28, R28, 0x10, RZ ;  /* 0x000000101c1c7819 */ /* 0x000fe400000006ff */
[----:B------:R-:W-:-:S03]  /*3600*/  SHF.L.U32 R97, R6, 0x10, RZ ;  /* 0x0000001006617819 */ /* 0x000fc600000006ff */
[----:B------:R-:W-:Y:S01]  /*3610*/  FFMA.FTZ R99, R85, R28, R98 ;  /* 0x0000001c55637223 */ /* 0x000fe20000010062 */
[----:B------:R-:W-:Y:S02]  /*3620*/  SHF.L.U32 R80, R80, 0x10, RZ ;  /* 0x0000001050507819 */ /* 0x000fe400000006ff */
[C---:B------:R-:W-:Y:S01]  /*3630*/  PRMT R8, R29.reuse, 0x7632, R8 ;  /* 0x000076321d087816 */ /* 0x040fe20000000008 */
        /* <DEDUP_REMOVED lines=8> */
[----:B------:R-:W-:Y:S01]  /*36c0*/  SHF.L.U32 R8, R8, 0x10, RZ ;  /* 0x0000001008087819 */ /* 0x000fe200000006ff */
[----:B------:R-:W-:Y:S01]  /*36d0*/  FFMA.FTZ R5, R0, R5, R9 ;  /* 0x0000000500057223 */ /* 0x000fe20000010009 */
[----:B------:R-:W-:Y:S01]  /*36e0*/  FFMA.FTZ R6, R86, R93, R95 ;  /* 0x0000005d56067223 */ /* 0x000fe2000001005f */
[----:B------:R-:W-:Y:S01]  /*36f0*/  IMAD.U32 R4, R4, 0x10000, RZ ;  /* 0x0001000004047824 */ /* 0x000fe200078e00ff */
[----:B------:R-:W-:Y:S01]  /*3700*/  SHF.L.U32 R80, R7, 0x10, RZ ;  /* 0x0000001007507819 */ /* 0x000fe200000006ff */
[----:B------:R-:W-:Y:S01]  /*3710*/  FFMA.FTZ R95, R83, R8, R28 ;  /* 0x00000008535f7223 */ /* 0x000fe2000001001c */
[----:B------:R-:W-:Y:S02]  /*3720*/  SHF.L.U32 R10, R10, 0x10, RZ ;  /* 0x000000100a0a7819 */ /* 0x000fe400000006ff */
[C---:B------:R-:W-:Y:S02]  /*3730*/  PRMT R8, R30.reuse, 0x7632, R8 ;  /* 0x000076321e087816 */ /* 0x040fe40000000008 */
[----:B------:R-:W-:Y:S01]  /*3740*/  SHF.L.U32 R93, R30, 0x10, RZ ;  /* 0x000000101e5d7819 */ /* 0x000fe200000006ff */
[C---:B------:R-:W-:Y:S01]  /*3750*/  FFMA.FTZ R92, R87.reuse, R4, R92 ;  /* 0x00000004575c7223 */ /* 0x040fe2000001005c */
[----:B------:R-:W-:Y:S01]  /*3760*/  FFMA.FTZ R80, R87, R80, R5 ;  /* 0x0000005057507223 */ /* 0x000fe20000010005 */
[----:B------:R-:W-:Y:S01]  /*3770*/  FFMA.FTZ R29, R89, R10, R6 ;  /* 0x0000000a591d7223 */ /* 0x000fe20000010006 */
[----:B------:R-:W-:Y:S01]  /*3780*/  IMAD.U32 R9, R11, 0x10000, RZ ;  /* 0x000100000b097824 */ /* 0x000fe200078e00ff */
[----:B------:R-:W4:Y:S01]  /*3790*/  LDG.E.128 R4, desc[UR6][R2.64+0x9800] ;  /* 0x0098000602047981 */ /* 0x000f22000c1e1d00 */
[----:B------:R-:W-:Y:S01]  /*37a0*/  SHF.L.U32 R8, R8, 0x10, RZ ;  /* 0x0000001008087819 */ /* 0x000fe200000006ff */
[----:B------:R-:W-:Y:S01]  /*37b0*/  FFMA.FTZ R10, R86, R93, R95 ;  /* 0x0000005d560a7223 */ /* 0x000fe2000001005f */
[----:B------:R-:W-:-:S02]  /*37c0*/  PRMT R30, R32, 0x7632, R30 ;  /* 0x00007632201e7816 */ /* 0x000fc4000000001e */
[----:B------:R-:W-:Y:S01]  /*37d0*/  SHF.L.U32 R32, R32, 0x10, RZ ;  /* 0x0000001020207819 */ /* 0x000fe200000006ff */
[----:B------:R-:W-:Y:S01]  /*37e0*/  FFMA.FTZ R28, R0, R9, R29 ;  /* 0x00000009001c7223 */ /* 0x000fe2000001001d */
        /* <DEDUP_REMOVED lines=12> */
[----:B------:R-:W4:Y:S01]  /*38b0*/  LDG.E.128 R8, desc[UR6][R2.64+0xd000] ;  /* 0x00d0000602087981 */ /* 0x000f22000c1e1d00 */
[----:B------:R-:W-:Y:S02]  /*38c0*/  IMAD.U32 R30, R31, 0x10000, RZ ;  /* 0x000100001f1e7824 */ /* 0x000fe400078e00ff */
[----:B------:R-:W-:Y:S02]  /*38d0*/  FFMA.FTZ R88, R88, R33, R85 ;  /* 0x0000002158587223 */ /* 0x000fe40000010055 */
[----:B------:R-:W-:Y:S02]  /*38e0*/  FFMA.FTZ R85, R87, R30, R29 ;  /* 0x0000001e57557223 */ /* 0x000fe4000001001d */
[----:B------:R-:W-:Y:S01]  /*38f0*/  FFMA.FTZ R31, R83, R32, R88 ;  /* 0x00000020531f7223 */ /* 0x000fe20000010058 */
[----:B------:R-:W-:-:S02]  /*3900*/  SHF.L.U32 R30, R44, 0x10, RZ ;  /* 0x000000102c1e7819 */ /* 0x000fc400000006ff */
[----:B------:R-:W-:Y:S02]  /*3910*/  SHF.L.U32 R83, R40, 0x10, RZ ;  /* 0x0000001028537819 */ /* 0x000fe400000006ff */
[----:B------:R-:W-:Y:S02]  /*3920*/  PRMT R44, R44, 0x7632, R44 ;  /* 0x000076322c2c7816 */ /* 0x000fe4000000002c */
[----:B------:R-:W-:Y:S01]  /*3930*/  PRMT R88, R40, 0x7632, R88 ;  /* 0x0000763228587816 */ /* 0x000fe20000000058 */
[--C-:B------:R-:W-:Y:S01]  /*3940*/  FFMA.FTZ R84, R87, R84, R28.reuse ;  /* 0x0000005457547223 */ /* 0x100fe2000001001c */
[C---:B------:R-:W-:Y:S01]  /*3950*/  IMAD.U32 R29, R34.reuse, 0x10000, RZ ;  /* 0x00010000221d7824 */ /* 0x040fe200078e00ff */
        /* <DEDUP_REMOVED lines=8> */
[----:B------:R-:W-:-:S02]  /*39e0*/  FFMA.FTZ R33, R88, R33, R93 ;  /* 0x0000002158217223 */ /* 0x000fc4000001005d */
[----:B------:R-:W-:Y:S02]  /*39f0*/  FFMA.FTZ R93, R89, R28, R30 ;  /* 0x0000001c595d7223 */ /* 0x000fe4000001001e */
[----:B------:R-:W-:Y:S02]  /*3a00*/  FFMA.FTZ R34, R86, R29, R33 ;  /* 0x0000001d56227223 */ /* 0x000fe40000010021 */
[----:B------:R-:W4:Y:S01]  /*3a10*/  LDG.E.128 R28, desc[UR6][R2.64+0x10800] ;  /* 0x01080006021c7981 */ /* 0x000f22000c1e1d00 */
[----:B------:R-:W-:Y:S02]  /*3a20*/  PRMT R45, R45, 0x7632, R45 ;  /* 0x000076322d2d7816 */ /* 0x000fe4000000002d */
[----:B------:R-:W-:Y:S02]  /*3a30*/  PRMT R89, R41, 0x7632, R89 ;  /* 0x0000763229597816 */ /* 0x000fe40000000059 */
[C---:B--2---:R-:W-:Y:S02]  /*3a40*/  SHF.L.U32 R41, R48.reuse, 0x10, RZ ;  /* 0x0000001030297819 */ /* 0x044fe400000006ff */
        /* <DEDUP_REMOVED lines=8> */
[----:B------:R-:W-:-:S02]  /*3ad0*/  PRMT R40, R35, 0x7632, R40 ;  /* 0x0000763223287816 */ /* 0x000fc40000000028 */
[----:B------:R-:W-:Y:S01]  /*3ae0*/  SHF.L.U32 R46, R46, 0x10, RZ ;  /* 0x000000102e2e7819 */ /* 0x000fe200000006ff */
[----:B------:R-:W2:Y:S01]  /*3af0*/  LDG.E.128 R32, desc[UR6][R2.64+0x14000] ;  /* 0x0140000602207981 */ /* 0x000ea2000c1e1d00 */
[C---:B------:R-:W-:Y:S02]  /*3b00*/  PRMT R0, R42.reuse, 0x7632, R0 ;  /* 0x000076322a007816 */ /* 0x040fe40000000000 */
[----:B------:R-:W-:Y:S02]  /*3b10*/  SHF.L.U32 R93, R42, 0x10, RZ ;  /* 0x000000102a5d7819 */ /* 0x000fe400000006ff */
[----:B------:R-:W-:Y:S01]  /*3b20*/  SHF.L.U32 R95, R48, 0x10, RZ ;  /* 0x00000010305f7819 */ /* 0x000fe200000006ff */
[----:B------:R-:W-:Y:S01]  /*3b30*/  IMAD.U32 R40, R40, 0x10000, RZ ;  /* 0x0001000028287824 */ /* 0x000fe200078e00ff */
[----:B------:R-:W-:Y:S01]  /*3b40*/  SHF.L.U32 R41, R41, 0x10, RZ ;  /* 0x0000001029297819 */ /* 0x000fe200000006ff */
[----:B------:R-:W-:Y:S01]  /*3b50*/  FFMA.FTZ R45, R93, R46, R44 ;  /* 0x0000002e5d2d7223 */ /* 0x000fe2000001002c */
[----:B------:R-:W-:Y:S01]  /*3b60*/  SHF.L.U32 R0, R0, 0x10, RZ ;  /* 0x0000001000007819 */ /* 0x000fe200000006ff */
[C---:B------:R-:W-:Y:S01]  /*3b70*/  IMAD.U32 R97, R49.reuse, 0x10000, RZ ;  /* 0x0001000031617824 */ /* 0x040fe200078e00ff */
[----:B-----5:R-:W-:Y:S01]  /*3b80*/  SHF.L.U32 R48, R52, 0x10, RZ ;  /* 0x0000001034307819 */ /* 0x020fe200000006ff */
[----:B------:R-:W-:Y:S01]  /*3b90*/  FFMA.FTZ R95, R88, R95, R99 ;  /* 0x0000005f585f7223 */ /* 0x000fe20000010063 */
[----:B------:R-:W-:-:S02]  /*3ba0*/  PRMT R49, R49, 0x7632, R49 ;  /* 0x0000763231317816 */ /* 0x000fc40000000031 */
[----:B------:R-:W-:Y:S01]  /*3bb0*/  PRMT R52, R52, 0x7632, R52 ;  /* 0x0000763234347816 */ /* 0x000fe20000000034 */
[----:B------:R-:W-:Y:S01]  /*3bc0*/  FFMA.FTZ R98, R87, R40, R98 ;  /* 0x0000002857627223 */ /* 0x000fe20000010062 */
[----:B------:R-:W-:Y:S01]  /*3bd0*/  FFMA.FTZ R42, R0, R41, R45 ;  /* 0x00000029002a7223 */ /* 0x000fe2000001002d */
[----:B------:R-:W-:Y:S01]  /*3be0*/  SHF.L.U32 R40, R47, 0x10, RZ ;  /* 0x000000102f287819 */ /* 0x000fe200000006ff */
[----:B------:R-:W-:Y:S01]  /*3bf0*/  FFMA.FTZ R46, R86, R97, R95 ;  /* 0x00000061562e7223 */ /* 0x000fe2000001005f */
[----:B------:R-:W-:Y:S01]  /*3c00*/  SHF.L.U32 R44, R49, 0x10, RZ ;  /* 0x00000010312c7819 */ /* 0x000fe200000006ff */
[----:B------:R-:W-:Y:S01]  /*3c10*/  FFMA.FTZ R91, R83, R48, R91 ;  /* 0x00000030535b7223 */ /* 0x000fe2000001005b */
[----:B------:R-:W-:Y:S02]  /*3c20*/  SHF.L.U32 R45, R52, 0x10, RZ ;  /* 0x00000010342d7819 */ /* 0x000fe400000006ff */
[C---:B------:R-:W-:Y:S02]  /*3c30*/  SHF.L.U32 R87, R43.reuse, 0x10, RZ ;  /* 0x000000102b577819 */ /* 0x040fe400000006ff */
[----:B------:R-:W-:-:S02]  /*3c40*/  PRMT R90, R43, 0x7632, R90 ;  /* 0x000076322b5a7816 */ /* 0x000fc4000000005a */
[----:B------:R-:W-:Y:S01]  /*3c50*/  PRMT R47, R47, 0x7632, R47 ;  /* 0x000076322f2f7816 */ /* 0x000fe2000000002f */
[----:B------:R-:W-:Y:S01]  /*3c60*/  IMAD.U32 R49, R53, 0x10000, RZ ;  /* 0x0001000035317824 */ /* 0x000fe200078e00ff */
[C---:B------:R-:W-:Y:S02]  /*3c70*/  PRMT R52, R51.reuse, 0x7632, R52 ;  /* 0x0000763233347816 */ /* 0x040fe40000000034 */
[----:B------:R-:W-:Y:S01]  /*3c80*/  SHF.L.U32 R48, R51, 0x10, RZ ;  /* 0x0000001033307819 */ /* 0x000fe200000006ff */
[----:B------:R-:W-:Y:S01]  /*3c90*/  FFMA.FTZ R46, R89, R44, R46 ;  /* 0x0000002c592e7223 */ /* 0x000fe2000001002e */
[----:B------:R-:W-:Y:S01]  /*3ca0*/  SHF.L.U32 R51, R56, 0x10, RZ ;  /* 0x0000001038337819 */ /* 0x000fe200000006ff */
[----:B------:R-:W-:Y:S01]  /*3cb0*/  FFMA.FTZ R91, R88, R45, R91 ;  /* 0x0000002d585b7223 */ /* 0x000fe2000001005b */
[----:B------:R-:W-:Y:S01]  /*3cc0*/  SHF.L.U32 R90, R90, 0x10, RZ ;  /* 0x000000105a5a7819 */ /* 0x000fe200000006ff */
[----:B------:R-:W-:Y:S01]  /*3cd0*/  FFMA.FTZ R95, R87, R40, R42 ;  /* 0x00000028575f7223 */ /* 0x000fe2000001002a */
[----:B------:R-:W-:Y:S01]  /*3ce0*/  PRMT R53, R53, 0x7632, R53 ;  /* 0x0000763235357816 */ /* 0x000fe20000000035 */
[----:B------:R-:W-:Y:S01]  /*3cf0*/  IMAD.U32 R47, R47, 0x10000, RZ ;  /* 0x000100002f2f7824 */ /* 0x000fe200078e00ff */
[----:B------:R-:W-:-:S02]  /*3d00*/  PRMT R56, R56, 0x7632, R56 ;  /* 0x0000763238387816 */ /* 0x000fc40000000038 */
[----:B------:R-:W-:Y:S01]  /*3d10*/  SHF.L.U32 R44, R50, 0x10, RZ ;  /* 0x00000010322c7819 */ /* 0x000fe200000006ff */
        /* <DEDUP_REMOVED lines=8> */
[----:B------:R-:W5:Y:S01]  /*3da0*/  LDG.E.128 R40, desc[UR6][R2.64+0x17800] ;  /* 0x0178000602287981 */ /* 0x000f62000c1e1d00 */
[C---:B------:R-:W-:Y:S01]  /*3db0*/  PRMT R56, R57.reuse, 0x7632, R56 ;  /* 0x0000763239387816 */ /* 0x040fe20000000038 */
        /* <DEDUP_REMOVED lines=11> */
[----:B------:R-:W-:Y:S02]  /*3e70*/  SHF.L.U32 R52, R58, 0x10, RZ ;  /* 0x000000103a347819 */ /* 0x000fe400000006ff */
[C---:B---3--:R-:W-:Y:S02]  /*3e80*/  PRMT R58, R60.reuse, 0x7632, R58 ;  /* 0x000076323c3a7816 */ /* 0x048fe4000000003a */
[----:B------:R-:W-:Y:S01]  /*3e90*/  SHF.L.U32 R60, R60, 0x10, RZ ;  /* 0x000000103c3c7819 */ /* 0x000fe200000006ff */
[----:B------:R-:W-:Y:S01]  /*3ea0*/  FFMA.FTZ R51, R93, R54, R94 ;  /* 0x000000365d337223 */ /* 0x000fe2000001005e */
[----:B------:R-:W-:Y:S01]  /*3eb0*/  SHF.L.U32 R49, R49, 0x10, RZ ;  /* 0x0000001031317819 */ /* 0x000fe200000006ff */
[----:B------:R-:W-:Y:S01]  /*3ec0*/  FFMA.FTZ R56, R89, R56, R82 ;  /* 0x0000003859387223 */ /* 0x000fe20000010052 */
[----:B------:R-:W-:Y:S01]  /*3ed0*/  FFMA.FTZ R94, R90, R53, R57 ;  /* 0x000000355a5e7223 */ /* 0x000fe20000010039 */
[----:B------:R-:W-:Y:S01]  /*3ee0*/  SHF.L.U32 R53, R58, 0x10, RZ ;  /* 0x000000103a357819 */ /* 0x000fe200000006ff */
[----:B------:R-:W-:Y:S01]  /*3ef0*/  FFMA.FTZ R81, R83, R60, R81 ;  /* 0x0000003c53517223 */ /* 0x000fe20000010051 */
[----:B------:R-:W-:Y:S01]  /*3f00*/  FFMA.FTZ R49, R0, R49, R51 ;  /* 0x0000003100317223 */ /* 0x000fe20000010033 */
[----:B------:R-:W-:Y:S01]  /*3f10*/  SHF.L.U32 R54, R55, 0x10, RZ ;  /* 0x0000001037367819 */ /* 0x000fe200000006ff */
[--C-:B------:R-:W-:Y:S01]  /*3f20*/  FFMA.FTZ R97, R93, R52, R56.reuse ;  /* 0x000000345d617223 */ /* 0x100fe20000010038 */
[C---:B------:R-:W-:Y:S01]  /*3f30*/  PRMT R56, R61.reuse, 0x7632, R56 ;  /* 0x000076323d387816 */ /* 0x040fe20000000038 */
[----:B------:R-:W-:Y:S01]  /*3f40*/  IMAD.U32 R61, R61, 0x10000, RZ ;  /* 0x000100003d3d7824 */ /* 0x000fe200078e00ff */
[----:B------:R-:W-:Y:S01]  /*3f50*/  PRMT R55, R55, 0x7632, R55 ;  /* 0x0000763237377816 */ /* 0x000fe20000000037 */
[----:B------:R-:W-:Y:S01]  /*3f60*/  FFMA.FTZ R81, R88, R53, R81 ;  /* 0x0000003558517223 */ /* 0x000fe20000010051 */
[----:B------:R-:W-:Y:S01]  /*3f70*/  PRMT R58, R58, 0x7632, R58 ;  /* 0x000076323a3a7816 */ /* 0x000fe2000000003a */
[----:B------:R-:W-:Y:S01]  /*3f80*/  FFMA.FTZ R54, R87, R54, R49 ;  /* 0x0000003657367223 */ /* 0x000fe20000010031 */
[----:B------:R-:W-:Y:S01]  /*3f90*/  SHF.L.U32 R82, R56, 0x10, RZ ;  /* 0x0000001038527819 */ /* 0x000fe200000006ff */
[----:B------:R-:W3:Y:S01]  /*3fa0*/  LDG.E.128 R48, desc[UR6][R2.64+0x1e800] ;  /* 0x01e8000602307981 */ /* 0x000ee2000c1e1d00 */
[----:B------:R-:W-:Y:S01]  /*3fb0*/  SHF.L.U32 R55, R55, 0x10, RZ ;  /* 0x0000001037377819 */ /* 0x000fe200000006ff */
[----:B------:R-:W-:Y:S01]  /*3fc0*/  FFMA.FTZ R96, R86, R61, R81 ;  /* 0x0000003d56607223 */ /* 0x000fe20000010051 */
[----:B------:R-:W-:-:S02]  /*3fd0*/  SHF.L.U32 R57, R58, 0x10, RZ ;  /* 0x000000103a397819 */ /* 0x000fc400000006ff */
[C---:B----4-:R-:W-:Y:S01]  /*3fe0*/  PRMT R61, R64.reuse, 0x7632, R61 ;  /* 0x00007632403d7816 */ /* 0x050fe2000000003d */
[----:B------:R-:W-:Y:S02]  /*3ff0*/  IMAD.U32 R64, R64, 0x10000, RZ ;  /* 0x0001000040407824 */ /* 0x000fe400078e00ff */
[----:B------:R-:W-:Y:S01]  /*4000*/  FFMA.FTZ R96, R89, R82, R96 ;  /* 0x0000005259607223 */ /* 0x000fe20000010060 */
[----:B------:R-:W-:Y:S01]  /*4010*/  FFMA.FTZ R91, R90, R55, R54 ;  /* 0x000000375a5b7223 */ /* 0x000fe20000010036 */
[----:B------:R-:W-:Y:S01]  /*4020*/  FFMA.FTZ R60, R0, R57, R97 ;  /* 0x00000039003c7223 */ /* 0x000fe20000010061 */
[C---:B------:R-:W-:Y:S01]  /*4030*/  SHF.L.U32 R82, R62.reuse, 0x10, RZ ;  /* 0x000000103e527819 */ /* 0x040fe200000006ff */
[----:B------:R-:W4:Y:S01]  /*4040*/  LDG.E.128 R52, desc[UR6][R2.64+0x22000] ;  /* 0x0220000602347981 */ /* 0x000f22000c1e1d00 */
[----:B------:R-:W-:Y:S01]  /*4050*/  SHF.L.U32 R61, R61, 0x10, RZ ;  /* 0x000000103d3d7819 */ /* 0x000fe200000006ff */
[----:B------:R-:W-:Y:S01]  /*4060*/  FFMA.FTZ R97, R83, R64, R92 ;  /* 0x0000004053617223 */ /* 0x000fe2000001005c */
[----:B------:R-:W-:-:S02]  /*4070*/  PRMT R62, R62, 0x7632, R62 ;  /* 0x000076323e3e7816 */ /* 0x000fc4000000003e */
[C---:B------:R-:W-:Y:S02]  /*4080*/  PRMT R56, R59.reuse, 0x7632, R56 ;  /* 0x000076323b387816 */ /* 0x040fe40000000038 */
[----:B------:R-:W-:Y:S01]  /*4090*/  SHF.L.U32 R58, R59, 0x10, RZ ;  /* 0x000000103b3a7819 */ /* 0x000fe200000006ff */
[--C-:B------:R-:W-:Y:S01]  /*40a0*/  FFMA.FTZ R59, R93, R82, R96.reuse ;  /* 0x000000525d3b7223 */ /* 0x100fe20000010060 */
[----:B------:R-:W-:Y:S01]  /*40b0*/  SHF.L.U32 R57, R62, 0x10, RZ ;  /* 0x000000103e397819 */ /* 0x000fe200000006ff */
[----:B------:R-:W-:Y:S01]  /*40c0*/  FFMA.FTZ R99, R88, R61, R97 ;  /* 0x0000003d58637223 */ /* 0x000fe20000010061 */
[----:B------:R-:W-:Y:S01]  /*40d0*/  PRMT R96, R65, 0x7632, R96 ;  /* 0x0000763241607816 */ /* 0x000fe20000000060 */
[----:B------:R-:W-:Y:S01]  /*40e0*/  FFMA.FTZ R81, R87, R58, R60 ;  /* 0x0000003a57517223 */ /* 0x000fe2000001003c */
        /* <DEDUP_REMOVED lines=13> */
[----:B------:R0:W4:Y:S01]  /*41c0*/  LDG.E.128 R60, desc[UR6][R36.64+0x3000] ;  /* 0x00300006243c7981 */ /* 0x000122000c1e1d00 */
[----:B------:R-:W-:-:S02]  /*41d0*/  SHF.L.U32 R82, R68, 0x10, RZ ;  /* 0x0000001044527819 */ /* 0x000fc400000006ff */
[----:B------:R-:W-:Y:S01]  /*41e0*/  PRMT R68, R68, 0x7632, R68 ;  /* 0x0000763244447816 */ /* 0x000fe20000000044 */
[----:B------:R-:W-:Y:S01]  /*41f0*/  FFMA.FTZ R92, R90, R65, R81 ;  /* 0x000000415a5c7223 */ /* 0x000fe20000010051 */
[----:B------:R-:W-:Y:S01]  /*4200*/  FFMA.FTZ R65, R93, R64, R100 ;  /* 0x000000405d417223 */ /* 0x000fe20000010064 */
[----:B------:R-:W-:Y:S01]  /*4210*/  FFMA.FTZ R99, R83, R82, R80 ;  /* 0x0000005253637223 */ /* 0x000fe20000010050 */
[----:B------:R-:W-:Y:S01]  /*4220*/  SHF.L.U32 R81, R68, 0x10, RZ ;  /* 0x0000001044517819 */ /* 0x000fe200000006ff */
[----:B------:R-:W4:Y:S01]  /*4230*/  LDG.E.128 R56, desc[UR6][R2.64+0x3000] ;  /* 0x0030000602387981 */ /* 0x000f22000c1e1d00 */
[----:B0-----:R-:W-:Y:S01]  /*4240*/  IMAD.U32 R37, R66, 0x10000, RZ ;  /* 0x0001000042257824 */ /* 0x001fe200078e00ff */
[----:B------:R-:W-:Y:S02]  /*4250*/  SHF.L.U32 R68, R67, 0x10, RZ ;  /* 0x0000001043447819 */ /* 0x000fe400000006ff */
[----:B------:R-:W-:Y:S01]  /*4260*/  FFMA.FTZ R81, R88, R81, R99 ;  /* 0x0000005158517223 */ /* 0x000fe20000010063 */
[C---:B------:R-:W-:Y:S01]  /*4270*/  SHF.L.U32 R97, R69.reuse, 0x10, RZ ;  /* 0x0000001045617819 */ /* 0x040fe200000006ff */
[----:B------:R-:W-:Y:S01]  /*4280*/  FFMA.FTZ R80, R0, R37, R65 ;  /* 0x0000002500507223 */ /* 0x000fe20000010041 */
[----:B------:R-:W-:-:S02]  /*4290*/  PRMT R37, R69, 0x7632, R37 ;  /* 0x0000763245257816 */ /* 0x000fc40000000025 */
[----:B------:R-:W-:Y:S01]  /*42a0*/  PRMT R36, R67, 0x7632, R36 ;  /* 0x0000763243247816 */ /* 0x000fe20000000024 */
[----:B------:R-:W-:Y:S01]  /*42b0*/  FFMA.FTZ R69, R87, R68, R80 ;  /* 0x0000004457457223 */ /* 0x000fe20000010050 */
[----:B------:R-:W-:Y:S01]  /*42c0*/  SHF.L.U32 R68, R37, 0x10, RZ ;  /* 0x0000001025447819 */ /* 0x000fe200000006ff */
[--C-:B------:R-:W-:Y:S01]  /*42d0*/  FFMA.FTZ R80, R86, R97, R81.reuse ;  /* 0x0000006156507223 */ /* 0x100fe20000010051 */
        /* <DEDUP_REMOVED lines=21> */
[----:B------:R-:W-:Y:S02]  /*4430*/  FFMA.FTZ R85, R83, R80, R85 ;  /* 0x0000005053557223 */ /* 0x000fe40000010055 */
[--C-:B------:R-:W-:Y:S01]  /*4440*/  FFMA.FTZ R80, R89, R68, R12.reuse ;  /* 0x0000004459507223 */ /* 0x100fe2000001000c */
[C---:B------:R-:W-:Y:S01]  /*4450*/  PRMT R12, R13.reuse, 0x7632, R12 ;  /* 0x000076320d0c7816 */ /* 0x040fe2000000000c */
        /* <DEDUP_REMOVED lines=9> */
[----:B------:R-:W4:Y:S01]  /*44f0*/  LDG.E.128 R68, desc[UR6][R2.64+0xa000] ;  /* 0x00a0000602447981 */ /* 0x000f22000c1e1d00 */
        /* <DEDUP_REMOVED lines=9> */
[----:B------:R-:W-:-:S02]  /*4590*/  FFMA.FTZ R16, R0, R73, R81 ;  /* 0x0000004900107223 */ /* 0x000fc40000010051 */
[----:B------:R-:W-:Y:S02]  /*45a0*/  FFMA.FTZ R73, R93, R12, R82 ;  /* 0x0000000c5d497223 */ /* 0x000fe40000010052 */
[----:B------:R-:W-:Y:S02]  /*45b0*/  FFMA.FTZ R85, R88, R85, R83 ;  /* 0x0000005558557223 */ /* 0x000fe40000010053 */
[----:B------:R-:W4:Y:S01]  /*45c0*/  LDG.E.128 R80, desc[UR6][R2.64+0xd800] ;  /* 0x00d8000602507981 */ /* 0x000f22000c1e1d00 */
        /* <DEDUP_REMOVED lines=9> */
[--C-:B------:R-:W-:Y:S01]  /*4660*/  FFMA.FTZ R17, R87, R12, R16.reuse ;  /* 0x0000000c57117223 */ /* 0x100fe20000010010 */
[----:B------:R-:W-:Y:S02]  /*4670*/  PRMT R16, R20, 0x7632, R16 ;  /* 0x0000763214107816 */ /* 0x000fe40000000010 */
[----:B------:R-:W-:Y:S02]  /*4680*/  PRMT R13, R76, 0x7632, R13 ;  /* 0x000076324c0d7816 */ /* 0x000fe4000000000d */
[----:B------:R-:W-:Y:S01]  /*4690*/  SHF.L.U32 R12, R15, 0x10, RZ ;  /* 0x000000100f0c7819 */ /* 0x000fe200000006ff */
[----:B------:R-:W-:Y:S01]  /*46a0*/  FFMA.FTZ R72, R89, R72, R86 ;  /* 0x0000004859487223 */ /* 0x000fe20000010056 */
[----:B------:R-:W-:-:S02]  /*46b0*/  SHF.L.U32 R74, R20, 0x10, RZ ;  /* 0x00000010144a7819 */ /* 0x000fc400000006ff */
[----:B------:R-:W-:Y:S01]  /*46c0*/  SHF.L.U32 R85, R76, 0x10, RZ ;  /* 0x000000104c557819 */ /* 0x000fe200000006ff */
[----:B------:R-:W-:Y:S01]  /*46d0*/  FFMA.FTZ R86, R87, R12, R14 ;  /* 0x0000000c57567223 */ /* 0x000fe2000001000e */
[----:B------:R-:W-:Y:S02]  /*46e0*/  SHF.L.U32 R73, R16, 0x10, RZ ;  /* 0x0000001010497819 */ /* 0x000fe400000006ff */
[----:B------:R-:W-:Y:S02]  /*46f0*/  SHF.L.U32 R76, R13, 0x10, RZ ;  /* 0x000000100d4c7819 */ /* 0x000fe400000006ff */
[----:B------:R-:W-:Y:S02]  /*4700*/  PRMT R16, R15, 0x7632, R16 ;  /* 0x000076320f107816 */ /* 0x000fe40000000010 */
[----:B------:R-:W4:Y:S01]  /*4710*/  LDG.E.128 R12, desc[UR6][R2.64+0x11000] ;  /* 0x01100006020c7981 */ /* 0x000f22000c1e1d00 */
[----:B------:R-:W-:Y:S02]  /*4720*/  IMAD.U32 R20, R18, 0x10000, RZ ;  /* 0x0001000012147824 */ /* 0x000fe400078e00ff */
[----:B------:R-:W-:Y:S01]  /*4730*/  FFMA.FTZ R95, R85, R74, R95 ;  /* 0x0000004a555f7223 */ /* 0x000fe2000001005f */
[----:B------:R-:W-:-:S02]  /*4740*/  PRMT R75, R75, 0x7632, R75 ;  /* 0x000076324b4b7816 */ /* 0x000fc4000000004b */
[----:B------:R-:W-:Y:S01]  /*4750*/  PRMT R18, R18, 0x7632, R18 ;  /* 0x0000763212127816 */ /* 0x000fe20000000012 */
[----:B------:R-:W-:Y:S01]  /*4760*/  FFMA.FTZ R93, R93, R20, R72 ;  /* 0x000000145d5d7223 */ /* 0x000fe20000010048 */
[----:B------:R-:W-:Y:S01]  /*4770*/  FFMA.FTZ R74, R76, R73, R95 ;  /* 0x000000494c4a7223 */ /* 0x000fe2000001005f */
[----:B------:R-:W-:Y:S02]  /*4780*/  SHF.L.U32 R72, R21, 0x10, RZ ;  /* 0x0000001015487819 */ /* 0x000fe400000006ff */
[----:B------:R-:W-:Y:S02]  /*4790*/  SHF.L.U32 R75, R75, 0x10, RZ ;  /* 0x000000104b4b7819 */ /* 0x000fe400000006ff */
[C---:B------:R-:W-:Y:S01]  /*47a0*/  PRMT R84, R77.reuse, 0x7632, R84 ;  /* 0x000076324d547816 */ /* 0x040fe20000000054 */
        /* <DEDUP_REMOVED lines=9> */
[----:B------:R-:W4:Y:S01]  /*4840*/  LDG.E.128 R72, desc[UR6][R2.64+0x14800] ;  /* 0x0148000602487981 */ /* 0x000f22000c1e1d00 */
[C---:B------:R-:W-:Y:S01]  /*4850*/  PRMT R20, R24.reuse, 0x7632, R20 ;  /* 0x0000763218147816 */ /* 0x040fe20000000014 */
[----:B------:R-:W-:-:S02]  /*4860*/  IMAD.U32 R24, R24, 0x10000, RZ ;  /* 0x0001000018187824 */ /* 0x000fc400078e00ff */
[----:B------:R-:W-:Y:S01]  /*4870*/  FFMA.FTZ R86, R90, R21, R86 ;  /* 0x000000155a567223 */ /* 0x000fe20000010056 */
[----:B------:R-:W-:Y:S01]  /*4880*/  SHF.L.U32 R16, R19, 0x10, RZ ;  /* 0x0000001013107819 */ /* 0x000fe200000006ff */
[----:B------:R-:W-:Y:S01]  /*4890*/  FFMA.FTZ R95, R84, R89, R95 ;  /* 0x00000059545f7223 */ /* 0x000fe2000001005f */
[----:B------:R-:W-:Y:S02]  /*48a0*/  SHF.L.U32 R17, R22, 0x10, RZ ;  /* 0x0000001016117819 */ /* 0x000fe400000006ff */
[----:B------:R-:W-:Y:S01]  /*48b0*/  SHF.L.U32 R0, R78, 0x10, RZ ;  /* 0x000000104e007819 */ /* 0x000fe200000006ff */
[----:B------:R-:W-:Y:S01]  /*48c0*/  FFMA.FTZ R93, R85, R24, R94 ;  /* 0x00000018555d7223 */ /* 0x000fe2000001005e */
[----:B------:R-:W-:Y:S02]  /*48d0*/  SHF.L.U32 R21, R20, 0x10, RZ ;  /* 0x0000001014157819 */ /* 0x000fe400000006ff */
[----:B------:R-:W-:Y:S02]  /*48e0*/  PRMT R22, R22, 0x7632, R22 ;  /* 0x0000763216167816 */ /* 0x000fe40000000016 */
[----:B------:R-:W-:Y:S01]  /*48f0*/  PRMT R78, R78, 0x7632, R78 ;  /* 0x000076324e4e7816 */ /* 0x000fe2000000004e */
[----:B------:R-:W-:Y:S01]  /*4900*/  FFMA.FTZ R89, R87, R16, R18 ;  /* 0x0000001057597223 */ /* 0x000fe20000010012 */
[----:B------:R-:W-:Y:S01]  /*4910*/  FFMA.FTZ R95, R0, R17, R95 ;  /* 0x00000011005f7223 */ /* 0x000fe2000001005f */
[----:B------:R-:W-:Y:S01]  /*4920*/  FFMA.FTZ R24, R76, R21, R93 ;  /* 0x000000154c187223 */ /* 0x000fe2000001005d */
[C---:B------:R-:W-:Y:S01]  /*4930*/  PRMT R16, R25.reuse, 0x7632, R16 ;  /* 0x0000763219107816 */ /* 0x040fe20000000010 */
[----:B------:R-:W-:Y:S01]  /*4940*/  IMAD.U32 R18, R25, 0x10000, RZ ;  /* 0x0001000019127824 */ /* 0x000fe200078e00ff */
[----:B------:R-:W-:-:S02]  /*4950*/  SHF.L.U32 R17, R22, 0x10, RZ ;  /* 0x0000001016117819 */ /* 0x000fc400000006ff */
[----:B------:R-:W-:Y:S01]  /*4960*/  SHF.L.U32 R78, R78, 0x10, RZ ;  /* 0x000000104e4e7819 */ /* 0x000fe200000006ff */
[----:B------:R-:W-:Y:S01]  /*4970*/  FFMA.FTZ R25, R77, R18, R24 ;  /* 0x000000124d197223 */ /* 0x000fe20000010018 */
[----:B------:R-:W-:Y:S02]  /*4980*/  PRMT R20, R19, 0x7632, R20 ;  /* 0x0000763213147816 */ /* 0x000fe40000000014 */
[C---:B------:R-:W-:Y:S01]  /*4990*/  PRMT R87, R79.reuse, 0x7632, R87 ;  /* 0x000076324f577816 */ /* 0x040fe20000000057 */
[----:B------:R-:W-:Y:S01]  /*49a0*/  FFMA.FTZ R24, R78, R17, R95 ;  /* 0x000000114e187223 */ /* 0x000fe2000001005f */
[----:B------:R-:W-:Y:S01]  /*49b0*/  SHF.L.U32 R79, R79, 0x10, RZ ;  /* 0x000000104f4f7819 */ /* 0x000fe200000006ff */
[----:B------:R-:W-:Y:S01]  /*49c0*/  IMAD.U32 R22, R23, 0x10000, RZ ;  /* 0x0001000017167824 */ /* 0x000fe200078e00ff */
[----:B------:R-:W-:Y:S02]  /*49d0*/  SHF.L.U32 R19, R16, 0x10, RZ ;  /* 0x0000001010137819 */ /* 0x000fe400000006ff */
[----:B------:R-:W-:-:S02]  /*49e0*/  SHF.L.U32 R21, R26, 0x10, RZ ;  /* 0x000000101a157819 */ /* 0x000fc400000006ff */
[----:B------:R-:W-:Y:S01]  /*49f0*/  PRMT R23, R23, 0x7632, R23 ;  /* 0x0000763217177816 */ /* 0x000fe20000000017 */
[----:B------:R-:W-:Y:S01]  /*4a00*/  FFMA.FTZ R25, R84, R19, R25 ;  /* 0x0000001354197223 */ /* 0x000fe20000010019 */
[----:B------:R-:W-:Y:S01]  /*4a10*/  PRMT R26, R26, 0x7632, R26 ;  /* 0x000076321a1a7816 */ /* 0x000fe2000000001a */
[--C-:B------:R-:W-:Y:S01]  /*4a20*/  FFMA.FTZ R22, R79, R22, R24.reuse ;  /* 0x000000164f167223 */ /* 0x100fe20000010018 */
[----:B------:R-:W4:Y:S01]  /*4a30*/  LDG.E.128 R16, desc[UR6][R2.64+0x18000] ;  /* 0x0180000602107981 */ /* 0x000f22000c1e1d00 */
[C---:B------:R-:W-:Y:S02]  /*4a40*/  PRMT R24, R4.reuse, 0x7632, R24 ;  /* 0x0000763204187816 */ /* 0x040fe40000000018 */
[----:B------:R-:W-:Y:S02]  /*4a50*/  SHF.L.U32 R94, R4, 0x10, RZ ;  /* 0x00000010045e7819 */ /* 0x000fe400000006ff */
[----:B------:R-:W-:Y:S01]  /*4a60*/  SHF.L.U32 R4, R23, 0x10, RZ ;  /* 0x0000001017047819 */ /* 0x000fe200000006ff */
[----:B------:R-:W-:Y:S01]  /*4a70*/  FFMA.FTZ R25, R0, R21, R25 ;  /* 0x0000001500197223 */ /* 0x000fe20000010019 */
[----:B------:R-:W-:-:S02]  /*4a80*/  SHF.L.U32 R23, R26, 0x10, RZ ;  /* 0x000000101a177819 */ /* 0x000fc400000006ff */
[----:B------:R-:W-:Y:S02]  /*4a90*/  SHF.L.U32 R93, R24, 0x10, RZ ;  /* 0x00000010185d7819 */ /* 0x000fe400000006ff */
        /* <DEDUP_REMOVED lines=9> */
[----:B------:R-:W-:Y:S01]  /*4b30*/  FFMA.FTZ R89, R87, R4, R22 ;  /* 0x0000000457597223 */ /* 0x000fe20000010016 */
[----:B------:R-:W-:Y:S01]  /*4b40*/  FFMA.FTZ R100, R76, R93, R91 ;  /* 0x0000005d4c647223 */ /* 0x000fe2000001005b */
[C---:B------:R-:W-:Y:S01]  /*4b50*/  PRMT R24, R8.reuse, 0x7632, R24 ;  /* 0x0000763208187816 */ /* 0x040fe20000000018 */
[----:B------:R-:W4:Y:S01]  /*4b60*/  LDG.E.128 R20, desc[UR6][R2.64+0x1b800] ;  /* 0x01b8000602147981 */ /* 0x000f22000c1e1d00 */
[----:B------:R-:W-:Y:S01]  /*4b70*/  SHF.L.U32 R26, R8, 0x10, RZ ;  /* 0x00000010081a7819 */ /* 0x000fe200000006ff */
[----:B------:R-:W-:Y:S01]  /*4b80*/  IMAD.U32 R5, R5, 0x10000, RZ ;  /* 0x0001000005057824 */ /* 0x000fe200078e00ff */
[----:B------:R-:W-:Y:S01]  /*4b90*/  PRMT R4, R27, 0x7632, R4 ;  /* 0x000076321b047816 */ /* 0x000fe20000000004 */
[----:B------:R-:W-:Y:S01]  /*4ba0*/  FFMA.FTZ R27, R77, R98, R100 ;  /* 0x000000624d1b7223 */ /* 0x000fe20000010064 */
[----:B------:R-:W-:Y:S01]  /*4bb0*/  SHF.L.U32 R91, R24, 0x10, RZ ;  /* 0x00000010185b7819 */ /* 0x000fe200000006ff */
[----:B------:R-:W-:Y:S01]  /*4bc0*/  FFMA.FTZ R93, R85, R26, R96 ;  /* 0x0000001a555d7223 */ /* 0x000fe20000010060 */
[C---:B------:R-:W-:Y:S01]  /*4bd0*/  PRMT R8, R6.reuse, 0x7632, R8 ;  /* 0x0000763206087816 */ /* 0x040fe20000000008 */
[C---:B------:R-:W-:Y:S01]  /*4be0*/  IMAD.U32 R24, R9.reuse, 0x10000, RZ ;  /* 0x0001000009187824 */ /* 0x040fe200078e00ff */
        /* <DEDUP_REMOVED lines=13> */
[----:B------:R-:W4:Y:S01]  /*4cc0*/  LDG.E.128 R24, desc[UR6][R2.64+0x1f000] ;  /* 0x01f0000602187981 */ /* 0x000f22000c1e1d00 */
[----:B------:R-:W-:-:S02]  /*4cd0*/  SHF.L.U32 R4, R4, 0x10, RZ ;  /* 0x0000001004047819 */ /* 0x000fc400000006ff */
[----:B------:R-:W-:Y:S01]  /*4ce0*/  PRMT R10, R10, 0x7632, R10 ;  /* 0x000076320a0a7816 */ /* 0x000fe2000000000a */
[----:B------:R-:W-:Y:S01]  /*4cf0*/  FFMA.FTZ R5, R79, R6, R8 ;  /* 0x000000064f057223 */ /* 0x000fe20000010008 */
[----:B------:R-:W-:Y:S02]  /*4d00*/  IMAD.U32 R8, R7, 0x10000, RZ ;  /* 0x0001000007087824 */ /* 0x000fe400078e00ff */
[----:B------:R-:W-:Y:S01]  /*4d10*/  FFMA.FTZ R91, R0, R91, R9 ;  /* 0x0000005b005b7223 */ /* 0x000fe20000010009 */
[----:B------:R-:W-:Y:S01]  /*4d20*/  SHF.L.U32 R7, R10, 0x10, RZ ;  /* 0x000000100a077819 */ /* 0x000fe200000006ff */
[C---:B------:R-:W-:Y:S01]  /*4d30*/  FFMA.FTZ R9, R87.reuse, R4, R94 ;  /* 0x0000000457097223 */ /* 0x040fe2000001005e */
[C---:B------:R-:W-:Y:S02]  /*4d40*/  SHF.L.U32 R6, R28.reuse, 0x10, RZ ;  /* 0x000000101c067819 */ /* 0x040fe400000006ff */
[----:B------:R-:W-:Y:S01]  /*4d50*/  PRMT R4, R28, 0x7632, R4 ;  /* 0x000076321c047816 */ /* 0x000fe20000000004 */
[----:B------:R-:W-:Y:S01]  /*4d60*/  FFMA.FTZ R28, R78, R7, R91 ;  /* 0x000000074e1c7223 */ /* 0x000fe2000001005b */
[----:B------:R-:W-:Y:S01]  /*4d70*/  FFMA.FTZ R8, R87, R8, R5 ;  /* 0x0000000857087223 */ /* 0x000fe20000010005 */
[----:B------:R-:W-:Y:S01]  /*4d80*/  FFMA.FTZ R93, R85, R6, R92 ;  /* 0x00000006555d7223 */ /* 0x000fe2000001005c */
[----:B------:R-:W-:-:S02]  /*4d90*/  SHF.L.U32 R91, R4, 0x10, RZ ;  /* 0x00000010045b7819 */ /* 0x000fc400000006ff */
[----:B------:R0:W4:Y:S01]  /*4da0*/  LDG.E.128 R4, desc[UR6][R2.64+0x22800] ;  /* 0x0228000602047981 */ /* 0x000122000c1e1d00 */
[----:B------:R-:W-:Y:S01]  /*4db0*/  SHF.L.U32 R10, R11, 0x10, RZ ;  /* 0x000000100b0a7819 */ /* 0x000fe200000006ff */
[----:B--2---:R-:W-:Y:S02]  /*4dc0*/  IMAD.U32 R94, R32, 0x10000, RZ ;  /* 0x00010000205e7824 */ /* 0x004fe400078e00ff */
[----:B------:R-:W-:Y:S02]  /*4dd0*/  FFMA.FTZ R92, R76, R91, R93 ;  /* 0x0000005b4c5c7223 */ /* 0x000fe4000001005d */
[----:B------:R-:W-:Y:S01]  /*4de0*/  FFMA.FTZ R28, R79, R10, R28 ;  /* 0x0000000a4f1c7223 */ /* 0x000fe2000001001c */
[----:B------:R-:W-:Y:S02]  /*4df0*/  PRMT R10, R32, 0x7632, R10 ;  /* 0x00007632200a7816 */ /* 0x000fe4000000000a */
[----:B------:R-:W-:Y:S01]  /*4e00*/  SHF.L.U32 R32, R29, 0x10, RZ ;  /* 0x000000101d207819 */ /* 0x000fe200000006ff */
[----:B------:R-:W-:Y:S01]  /*4e10*/  FFMA.FTZ R93, R85, R94, R36 ;  /* 0x0000005e555d7223 */ /* 0x000fe20000010024 */
[----:B------:R-:W-:-:S02]  /*4e20*/  PRMT R29, R29, 0x7632, R29 ;  /* 0x000076321d1d7816 */ /* 0x000fc4000000001d */
[----:B------:R-:W-:Y:S01]  /*4e30*/  SHF.L.U32 R91, R10, 0x10, RZ ;  /* 0x000000100a5b7819 */ /* 0x000fe200000006ff */
[----:B0-----:R-:W-:Y:S01]  /*4e40*/  FFMA.FTZ R3, R77, R32, R92 ;  /* 0x000000204d037223 */ /* 0x001fe2000001005c */
[----:B------:R-:W-:Y:S01]  /*4e50*/  PRMT R11, R11, 0x7632, R11 ;  /* 0x000076320b0b7816 */ /* 0x000fe2000000000b */
        /* <DEDUP_REMOVED lines=12> */
[----:B------:R-:W-:-:S02]  /*4f20*/  PRMT R10, R31, 0x7632, R10 ;  /* 0x000076321f0a7816 */ /* 0x000fc4000000000a */
[----:B------:R-:W-:Y:S01]  /*4f30*/  SHF.L.U32 R28, R31, 0x10, RZ ;  /* 0x000000101f1c7819 */ /* 0x000fe200000006ff */
[----:B------:R-:W-:Y:S01]  /*4f40*/  FFMA.FTZ R29, R0, R3, R29 ;  /* 0x00000003001d7223 */ /* 0x000fe2000001001d */
[C---:B------:R-:W-:Y:S02]  /*4f50*/  PRMT R11, R34.reuse, 0x7632, R11 ;  /* 0x00007632220b7816 */ /* 0x040fe4000000000b */
[----:B------:R-:W-:Y:S01]  /*4f60*/  SHF.L.U32 R31, R34, 0x10, RZ ;  /* 0x00000010221f7819 */ /* 0x000fe200000006ff */
[----:B------:R-:W-:Y:S01]  /*4f70*/  IMAD.U32 R3, R30, 0x10000, RZ ;  /* 0x000100001e037824 */ /* 0x000fe200078e00ff */
[C---:B-----5:R-:W-:Y:S02]  /*4f80*/  PRMT R34, R40.reuse, 0x7632, R34 ;  /* 0x0000763228227816 */ /* 0x060fe40000000022 */
        /* <DEDUP_REMOVED lines=13> */
[----:B------:R-:W-:-:S02]  /*5060*/  IMAD.U32 R29, R29, 0x10000, RZ ;  /* 0x000100001d1d7824 */ /* 0x000fc400078e00ff */
[----:B------:R-:W-:Y:S01]  /*5070*/  FFMA.FTZ R31, R85, R44, R88 ;  /* 0x0000002c551f7223 */ /* 0x000fe20000010058 */
[----:B------:R-:W-:Y:S01]  /*5080*/  FFMA.FTZ R3, R79, R32, R11 ;  /* 0x000000204f037223 */ /* 0x000fe2000001000b */
[----:B------:R-:W-:Y:S01]  /*5090*/  SHF.L.U32 R41, R41, 0x10, RZ ;  /* 0x0000001029297819 */ /* 0x000fe200000006ff */
[----:B------:R-:W-:Y:S01]  /*50a0*/  FFMA.FTZ R11, R77, R34, R36 ;  /* 0x000000224d0b7223 */ /* 0x000fe20000010024 */
[--C-:B------:R-:W-:Y:S01]  /*50b0*/  FFMA.FTZ R34, R76, R29, R31.reuse ;  /* 0x0000001d4c227223 */ /* 0x100fe2000001001f */
[C---:B------:R-:W-:Y:S02]  /*50c0*/  PRMT R31, R45.reuse, 0x7632, R31 ;  /* 0x000076322d1f7816 */ /* 0x040fe4000000001f */
[----:B------:R-:W-:Y:S01]  /*50d0*/  SHF.L.U32 R32, R45, 0x10, RZ ;  /* 0x000000102d207819 */ /* 0x000fe200000006ff */
[--C-:B------:R-:W-:Y:S01]  /*50e0*/  FFMA.FTZ R41, R84, R41, R11.reuse ;  /* 0x0000002954297223 */ /* 0x100fe2000001000b */
[C---:B------:R-:W-:Y:S02]  /*50f0*/  PRMT R11, R42.reuse, 0x7632, R11 ;  /* 0x000076322a0b7816 */ /* 0x040fe4000000000b */
[----:B------:R-:W-:Y:S01]  /*5100*/  SHF.L.U32 R29, R42, 0x10, RZ ;  /* 0x000000102a1d7819 */ /* 0x000fe200000006ff */
[----:B------:R-:W-:Y:S01]  /*5110*/  FFMA.FTZ R33, R77, R32, R34 ;  /* 0x000000204d217223 */ /* 0x000fe20000010022 */
[----:B------:R-:W-:-:S02]  /*5120*/  SHF.L.U32 R31, R31, 0x10, RZ ;  /* 0x000000101f1f7819 */ /* 0x000fc400000006ff */
[----:B------:R-:W-:Y:S01]  /*5130*/  PRMT R35, R35, 0x7632, R35 ;  /* 0x0000763223237816 */ /* 0x000fe20000000023 */
[----:B------:R-:W-:Y:S01]  /*5140*/  FFMA.FTZ R29, R0, R29, R41 ;  /* 0x0000001d001d7223 */ /* 0x000fe20000010029 */
[C---:B---3--:R-:W-:Y:S02]  /*5150*/  PRMT R32, R48.reuse, 0x7632, R32 ;  /* 0x0000763230207816 */ /* 0x048fe40000000020 */
[----:B------:R-:W-:Y:S01]  /*5160*/  SHF.L.U32 R11, R11, 0x10, RZ ;  /* 0x000000100b0b7819 */ /* 0x000fe200000006ff */
[----:B------:R-:W-:Y:S01]  /*5170*/  FFMA.FTZ R28, R79, R28, R30 ;  /* 0x0000001c4f1c7223 */ /* 0x000fe2000001001e */
[----:B------:R-:W-:Y:S02]  /*5180*/  IMAD.U32 R48, R48, 0x10000, RZ ;  /* 0x0001000030307824 */ /* 0x000fe400078e00ff */
[----:B------:R-:W-:Y:S01]  /*5190*/  FFMA.FTZ R33, R84, R31, R33 ;  /* 0x0000001f54217223 */ /* 0x000fe20000010021 */
[----:B------:R-:W-:Y:S02]  /*51a0*/  SHF.L.U32 R30, R35, 0x10, RZ ;  /* 0x00000010231e7819 */ /* 0x000fe400000006ff */
[----:B------:R-:W-:-:S02]  /*51b0*/  SHF.L.U32 R31, R46, 0x10, RZ ;  /* 0x000000102e1f7819 */ /* 0x000fc400000006ff */
[----:B------:R-:W-:Y:S01]  /*51c0*/  SHF.L.U32 R35, R32, 0x10, RZ ;  /* 0x0000001020237819 */ /* 0x000fe200000006ff */
[--C-:B------:R-:W-:Y:S01]  /*51d0*/  FFMA.FTZ R32, R78, R11, R29.reuse ;  /* 0x0000000b4e207223 */ /* 0x100fe2000001001d */
[----:B------:R-:W-:Y:S01]  /*51e0*/  PRMT R46, R46, 0x7632, R46 ;  /* 0x000076322e2e7816 */ /* 0x000fe2000000002e */
[----:B------:R-:W-:Y:S01]  /*51f0*/  FFMA.FTZ R37, R85, R48, R86 ;  /* 0x0000003055257223 */ /* 0x000fe20000010056 */
[C---:B----4-:R-:W-:Y:S02]  /*5200*/  PRMT R29, R52.reuse, 0x7632, R29 ;  /* 0x00007632341d7816 */ /* 0x050fe4000000001d */
[----:B------:R-:W-:Y:S01]  /*5210*/  SHF.L.U32 R52, R52, 0x10, RZ ;  /* 0x0000001034347819 */ /* 0x000fe200000006ff */
[----:B------:R-:W-:Y:S01]  /*5220*/  FFMA.FTZ R31, R0, R31, R33 ;  /* 0x0000001f001f7223 */ /* 0x000fe20000010021 */
[----:B------:R-:W-:Y:S01]  /*5230*/  SHF.L.U32 R11, R46, 0x10, RZ ;  /* 0x000000102e0b7819 */ /* 0x000fe200000006ff */
[----:B------:R-:W-:Y:S01]  /*5240*/  FFMA.FTZ R40, R76, R35, R37 ;  /* 0x000000234c287223 */ /* 0x000fe20000010025 */
[----:B------:R-:W-:Y:S01]  /*5250*/  IMAD.U32 R36, R49, 0x10000, RZ ;  /* 0x0001000031247824 */ /* 0x000fe200078e00ff */
[----:B------:R-:W-:Y:S01]  /*5260*/  SHF.L.U32 R29, R29, 0x10, RZ ;  /* 0x000000101d1d7819 */ /* 0x000fe200000006ff */
[----:B------:R-:W-:Y:S01]  /*5270*/  FFMA.FTZ R85, R85, R52, R90 ;  /* 0x0000003455557223 */ /* 0x000fe2000001005a */
[----:B------:R-:W-:Y:S01]  /*5280*/  FFMA.FTZ R3, R87, R30, R3 ;  /* 0x0000001e57037223 */ /* 0x000fe20000010003 */
[----:B------:R-:W-:Y:S01]  /*5290*/  FFMA.FTZ R34, R78, R11, R31 ;  /* 0x0000000b4e227223 */ /* 0x000fe2000001001f */
[----:B------:R-:W-:Y:S01]  /*52a0*/  SHF.L.U32 R30, R43, 0x10, RZ ;  /* 0x000000102b1e7819 */ /* 0x000fe200000006ff */
[----:B------:R-:W-:Y:S01]  /*52b0*/  FFMA.FTZ R11, R77, R36, R40 ;  /* 0x000000244d0b7223 */ /* 0x000fe20000010028 */
[----:B------:R-:W-:Y:S01]  /*52c0*/  SHF.L.U32 R10, R10, 0x10, RZ ;  /* 0x000000100a0a7819 */ /* 0x000fe200000006ff */
[----:B------:R-:W-:Y:S01]  /*52d0*/  FFMA.FTZ R76, R76, R29, R85 ;  /* 0x0000001d4c4c7223 */ /* 0x000fe20000010055 */
        /* <DEDUP_REMOVED lines=20> */
[----:B------:R-:W-:Y:S01]  /*5420*/  PRMT R54, R54, 0x7632, R54 ;  /* 0x0000763236367816 */ /* 0x000fe20000000036 */
[----:B------:R-:W-:Y:S01]  /*5430*/  FFMA.FTZ R49, R0, R31, R49 ;  /* 0x0000001f00317223 */ /* 0x000fe20000010031 */
[----:B------:R-:W-:Y:S01]  /*5440*/  SHF.L.U32 R34, R56, 0x10, RZ ;  /* 0x0000001038227819 */ /* 0x000fe200000006ff */
[----:B------:R-:W-:Y:S01]  /*5450*/  FFMA.FTZ R36, R0, R33, R36 ;  /* 0x0000002100247223 */ /* 0x000fe20000010024 */
[----:B------:R-:W-:Y:S01]  /*5460*/  SHF.L.U32 R11, R60, 0x10, RZ ;  /* 0x000000103c0b7819 */ /* 0x000fe200000006ff */
[----:B------:R-:W-:Y:S01]  /*5470*/  FFMA.FTZ R30, R87, R32, R29 ;  /* 0x00000020571e7223 */ /* 0x000fe2000001001d */
[----:B------:R-:W-:Y:S02]  /*5480*/  PRMT R56, R56, 0x7632, R56 ;  /* 0x0000763238387816 */ /* 0x000fe40000000038 */
[----:B------:R-:W-:-:S02]  /*5490*/  PRMT R0, R60, 0x7632, R0 ;  /* 0x000076323c007816 */ /* 0x000fc40000000000 */
[----:B------:R-:W-:Y:S02]  /*54a0*/  SHF.L.U32 R29, R50, 0x10, RZ ;  /* 0x00000010321d7819 */ /* 0x000fe400000006ff */
[----:B------:R-:W-:Y:S01]  /*54b0*/  SHF.L.U32 R33, R54, 0x10, RZ ;  /* 0x0000001036217819 */ /* 0x000fe200000006ff */
[----:B------:R-:W-:Y:S01]  /*54c0*/  FFMA.FTZ R89, R11, R34, R89 ;  /* 0x000000220b597223 */ /* 0x000fe20000010059 */
[----:B------:R-:W-:Y:S01]  /*54d0*/  SHF.L.U32 R0, R0, 0x10, RZ ;  /* 0x0000001000007819 */ /* 0x000fe200000006ff */
[----:B------:R-:W-:Y:S01]  /*54e0*/  IMAD.U32 R35, R56, 0x10000, RZ ;  /* 0x0001000038237824 */ /* 0x000fe200078e00ff */
[C---:B------:R-:W-:Y:S01]  /*54f0*/  SHF.L.U32 R32, R51.reuse, 0x10, RZ ;  /* 0x0000001033207819 */ /* 0x040fe200000006ff */
[----:B------:R-:W-:Y:S01]  /*5500*/  FFMA.FTZ R34, R78, R29, R49 ;  /* 0x0000001d4e227223 */ /* 0x000fe20000010031 */
        /* <DEDUP_REMOVED lines=11> */
[----:B------:R-:W-:Y:S02]  /*55c0*/  PRMT R57, R57, 0x7632, R57 ;  /* 0x0000763239397816 */ /* 0x000fe40000000039 */
[----:B------:R-:W-:Y:S02]  /*55d0*/  SHF.L.U32 R32, R31, 0x10, RZ ;  /* 0x000000101f207819 */ /* 0x000fe400000006ff */
[----:B------:R-:W-:Y:S01]  /*55e0*/  PRMT R9, R61, 0x7632, R9 ;  /* 0x000076323d097816 */ /* 0x000fe20000000009 */
[----:B------:R-:W-:Y:S01]  /*55f0*/  FFMA.FTZ R33, R79, R36, R33 ;  /* 0x000000244f217223 */ /* 0x000fe20000010021 */
[----:B------:R-:W-:Y:S01]  /*5600*/  SHF.L.U32 R31, R64, 0x10, RZ ;  /* 0x00000010401f7819 */ /* 0x000fe200000006ff */
[----:B------:R-:W-:Y:S01]  /*5610*/  FFMA.FTZ R42, R29, R40, R42 ;  /* 0x000000281d2a7223 */ /* 0x000fe2000001002a */
[----:B------:R-:W-:Y:S01]  /*5620*/  SHF.L.U32 R36, R55, 0x10, RZ ;  /* 0x0000001037247819 */ /* 0x000fe200000006ff */
[----:B------:R-:W-:Y:S01]  /*5630*/  IMAD.U32 R40, R57, 0x10000, RZ ;  /* 0x0001000039287824 */ /* 0x000fe200078e00ff */
[----:B------:R-:W-:-:S02]  /*5640*/  SHF.L.U32 R9, R9, 0x10, RZ ;  /* 0x0000001009097819 */ /* 0x000fc400000006ff */
[C---:B------:R-:W-:Y:S01]  /*5650*/  SHF.L.U32 R44, R65.reuse, 0x10, RZ ;  /* 0x00000010412c7819 */ /* 0x040fe200000006ff */
[----:B------:R-:W-:Y:S01]  /*5660*/  FFMA.FTZ R46, R0, R31, R35 ;  /* 0x0000001f002e7223 */ /* 0x000fe20000010023 */
[----:B------:R-:W-:Y:S01]  /*5670*/  PRMT R65, R65, 0x7632, R65 ;  /* 0x0000763241417816 */ /* 0x000fe20000000041 */
[C---:B------:R-:W-:Y:S01]  /*5680*/  FFMA.FTZ R32, R87.reuse, R32, R34 ;  /* 0x0000002057207223 */ /* 0x040fe20000010022 */
[----:B------:R-:W-:Y:S01]  /*5690*/  FFMA.FTZ R34, R87, R36, R33 ;  /* 0x0000002457227223 */ /* 0x000fe20000010021 */
        /* <DEDUP_REMOVED lines=11> */
[C---:B------:R-:W-:Y:S02]  /*5750*/  SHF.L.U32 R42, R66.reuse, 0x10, RZ ;  /* 0x00000010422a7819 */ /* 0x040fe400000006ff */
[----:B------:R-:W-:Y:S02]  /*5760*/  PRMT R66, R66, 0x7632, R66 ;  /* 0x0000763242427816 */ /* 0x000fe40000000042 */
[----:B------:R-:W-:Y:S01]  /*5770*/  PRMT R35, R63, 0x7632, R35 ;  /* 0x000076323f237816 */ /* 0x000fe20000000023 */
        /* <DEDUP_REMOVED lines=14> */
[C---:B------:R-:W-:Y:S02]  /*5860*/  IMAD.U32 R40, R69.reuse, 0x10000, RZ ;  /* 0x0001000045287824 */ /* 0x040fe400078e00ff */
[----:B------:R-:W-:Y:S01]  /*5870*/  FFMA.FTZ R42, R0, R43, R45 ;  /* 0x0000002b002a7223 */ /* 0x000fe2000001002d */
[----:B------:R-:W-:Y:S01]  /*5880*/  PRMT R69, R69, 0x7632, R69 ;  /* 0x0000763245457816 */ /* 0x000fe20000000045 */
[----:B------:R-:W-:Y:S01]  /*5890*/  IMAD.U32 R43, R80, 0x10000, RZ ;  /* 0x00010000502b7824 */ /* 0x000fe200078e00ff */
[----:B------:R-:W-:Y:S01]  /*58a0*/  SHF.L.U32 R37, R37, 0x10, RZ ;  /* 0x0000001025257819 */ /* 0x000fe200000006ff */
[----:B------:R-:W-:Y:S01]  /*58b0*/  FFMA.FTZ R42, R29, R40, R42 ;  /* 0x000000281d2a7223 */ /* 0x000fe2000001002a */
[----:B------:R-:W-:-:S02]  /*58c0*/  SHF.L.U32 R8, R35, 0x10, RZ ;  /* 0x0000001023087819 */ /* 0x000fc400000006ff */
[----:B------:R-:W-:Y:S02]  /*58d0*/  SHF.L.U32 R40, R69, 0x10, RZ ;  /* 0x0000001045287819 */ /* 0x000fe400000006ff */
[----:B------:R-:W-:Y:S01]  /*58e0*/  PRMT R80, R80, 0x7632, R80 ;  /* 0x0000763250507816 */ /* 0x000fe20000000050 */
[----:B------:R-:W-:Y:S01]  /*58f0*/  FFMA.FTZ R43, R11, R43, R2 ;  /* 0x0000002b0b2b7223 */ /* 0x000fe20000010002 */
[--C-:B------:R-:W-:Y:S01]  /*5900*/  FFMA.FTZ R35, R8, R37, R41.reuse ;  /* 0x0000002508237223 */ /* 0x100fe20000010029 */
[----:B------:R-:W-:Y:S01]  /*5910*/  SHF.L.U32 R2, R70, 0x10, RZ ;  /* 0x0000001046027819 */ /* 0x000fe200000006ff */
[----:B------:R-:W-:Y:S01]  /*5920*/  FFMA.FTZ R40, R9, R40, R42 ;  /* 0x0000002809287223 */ /* 0x000fe2000001002a */
[----:B------:R-:W-:Y:S02]  /*5930*/  SHF.L.U32 R37, R80, 0x10, RZ ;  /* 0x0000001050257819 */ /* 0x000fe400000006ff */
[----:B------:R-:W-:Y:S01]  /*5940*/  PRMT R70, R70, 0x7632, R70 ;  /* 0x0000763246467816 */ /* 0x000fe20000000046 */
[----:B------:R-:W-:Y:S01]  /*5950*/  FFMA.FTZ R42, R31, R2, R40 ;  /* 0x000000021f2a7223 */ /* 0x000fe20000010028 */
[C---:B------:R-:W-:Y:S01]  /*5960*/  PRMT R41, R81.reuse, 0x7632, R41 ;  /* 0x0000763251297816 */ /* 0x040fe20000000029 */
[----:B------:R-:W-:Y:S01]  /*5970*/  FFMA.FTZ R48, R0, R37, R43 ;  /* 0x0000002500307223 */ /* 0x000fe2000001002b */
[----:B------:R-:W-:-:S02]  /*5980*/  SHF.L.U32 R44, R81, 0x10, RZ ;  /* 0x00000010512c7819 */ /* 0x000fc400000006ff */
[----:B------:R-:W-:Y:S01]  /*5990*/  SHF.L.U32 R70, R70, 0x10, RZ ;  /* 0x0000001046467819 */ /* 0x000fe200000006ff */
[----:B------:R-:W-:Y:S01]  /*59a0*/  IMAD.U32 R46, R41, 0x10000, RZ ;  /* 0x00010000292e7824 */ /* 0x000fe200078e00ff */
[----:B------:R-:W-:Y:S01]  /*59b0*/  SHF.L.U32 R40, R71, 0x10, RZ ;  /* 0x0000001047287819 */ /* 0x000fe200000006ff */
[----:B------:R-:W-:Y:S02]  /*59c0*/  FFMA.FTZ R44, R29, R44, R48 ;  /* 0x0000002c1d2c7223 */ /* 0x000fe40000010030 */
[----:B------:R-:W-:Y:S01]  /*59d0*/  FFMA.FTZ R42, R33, R70, R42 ;  /* 0x00000046212a7223 */ /* 0x000fe2000001002a */
        /* <DEDUP_REMOVED lines=14> */
[----:B------:R-:W-:Y:S02]  /*5ac0*/  FFMA.FTZ R42, R0, R41, R43 ;  /* 0x00000029002a7223 */ /* 0x000fe4000001002b */
[--C-:B------:R-:W-:Y:S01]  /*5ad0*/  FFMA.FTZ R10, R63, R10, R12.reuse ;  /* 0x0000000a3f0a7223 */ /* 0x100fe2000001000c */
[----:B------:R-:W-:Y:S01]  /*5ae0*/  PRMT R12, R13, 0x7632, R12 ;  /* 0x000076320d0c7816 */ /* 0x000fe2000000000c */
[----:B------:R-:W-:Y:S01]  /*5af0*/  FFMA.FTZ R40, R29, R40, R42 ;  /* 0x000000281d287223 */ /* 0x000fe2000001002a */
[----:B------:R-:W-:-:S02]  /*5b00*/  SHF.L.U32 R13, R2, 0x10, RZ ;  /* 0x00000010020d7819 */ /* 0x000fc400000006ff */
[----:B------:R-:W-:Y:S01]  /*5b10*/  SHF.L.U32 R42, R72, 0x10, RZ ;  /* 0x00000010482a7819 */ /* 0x000fe200000006ff */
[----:B------:R-:W-:Y:S01]  /*5b20*/  IMAD.U32 R12, R12, 0x10000, RZ ;  /* 0x000100000c0c7824 */ /* 0x000fe200078e00ff */
[----:B------:R-:W-:Y:S01]  /*5b30*/  PRMT R72, R72, 0x7632, R72 ;  /* 0x0000763248487816 */ /* 0x000fe20000000048 */
[----:B------:R-:W-:Y:S02]  /*5b40*/  FFMA.FTZ R2, R8, R13, R37 ;  /* 0x0000000d08027223 */ /* 0x000fe40000010025 */
[----:B------:R-:W-:Y:S01]  /*5b50*/  FFMA.FTZ R37, R11, R42, R3 ;  /* 0x0000002a0b257223 */ /* 0x000fe20000010003 */
[----:B------:R-:W-:Y:S01]  /*5b60*/  SHF.L.U32 R3, R72, 0x10, RZ ;  /* 0x0000001048037819 */ /* 0x000fe200000006ff */
[----:B------:R-:W-:Y:S01]  /*5b70*/  FFMA.FTZ R40, R9, R12, R40 ;  /* 0x0000000c09287223 */ /* 0x000fe20000010028 */
[C---:B------:R-:W-:Y:S02]  /*5b80*/  SHF.L.U32 R12, R14.reuse, 0x10, RZ ;  /* 0x000000100e0c7819 */ /* 0x040fe400000006ff */
[----:B------:R-:W-:Y:S01]  /*5b90*/  PRMT R14, R14, 0x7632, R14 ;  /* 0x000076320e0e7816 */ /* 0x000fe2000000000e */
[----:B------:R-:W-:Y:S01]  /*5ba0*/  FFMA.FTZ R46, R0, R3, R37 ;  /* 0x00000003002e7223 */ /* 0x000fe20000010025 */
[----:B------:R-:W-:-:S02]  /*5bb0*/  PRMT R13, R73, 0x7632, R13 ;  /* 0x00007632490d7816 */ /* 0x000fc4000000000d */
[----:B------:R-:W-:Y:S01]  /*5bc0*/  SHF.L.U32 R42, R73, 0x10, RZ ;  /* 0x00000010492a7819 */ /* 0x000fe200000006ff */
[----:B------:R-:W-:Y:S01]  /*5bd0*/  FFMA.FTZ R40, R31, R12, R40 ;  /* 0x0000000c1f287223 */ /* 0x000fe20000010028 */
[----:B------:R-:W-:Y:S01]  /*5be0*/  IMAD.U32 R14, R14, 0x10000, RZ ;  /* 0x000100000e0e7824 */ /* 0x000fe200078e00ff */
[----:B------:R-:W-:Y:S02]  /*5bf0*/  SHF.L.U32 R44, R13, 0x10, RZ ;  /* 0x000000100d2c7819 */ /* 0x000fe400000006ff */
[----:B------:R-:W-:Y:S01]  /*5c00*/  FFMA.FTZ R42, R29, R42, R46 ;  /* 0x0000002a1d2a7223 */ /* 0x000fe2000001002e */
[C---:B------:R-:W-:Y:S02]  /*5c10*/  PRMT R3, R15.reuse, 0x7632, R3 ;  /* 0x000076320f037816 */ /* 0x040fe40000000003 */
[----:B------:R-:W-:Y:S01]  /*5c20*/  SHF.L.U32 R12, R15, 0x10, RZ ;  /* 0x000000100f0c7819 */ /* 0x000fe200000006ff */
[----:B------:R-:W-:Y:S01]  /*5c30*/  FFMA.FTZ R14, R33, R14, R40 ;  /* 0x0000000e210e7223 */ /* 0x000fe20000010028 */
[C---:B------:R-:W-:Y:S01]  /*5c40*/  PRMT R15, R74.reuse, 0x7632, R15 ;  /* 0x000076324a0f7816 */ /* 0x040fe2000000000f */
[----:B------:R-:W-:Y:S01]  /*5c50*/  FFMA.FTZ R42, R9, R44, R42 ;  /* 0x0000002c092a7223 */ /* 0x000fe2000001002a */
[----:B------:R-:W-:-:S02]  /*5c60*/  SHF.L.U32 R74, R74, 0x10, RZ ;  /* 0x000000104a4a7819 */ /* 0x000fc400000006ff */
[C---:B------:R-:W-:Y:S02]  /*5c70*/  SHF.L.U32 R37, R16.reuse, 0x10, RZ ;  /* 0x0000001010257819 */ /* 0x040fe400000006ff */
[----:B------:R-:W-:Y:S01]  /*5c80*/  PRMT R16, R16, 0x7632, R16 ;  /* 0x0000763210107816 */ /* 0x000fe20000000010 */
[----:B------:R-:W-:Y:S01]  /*5c90*/  FFMA.FTZ R13, R63, R12, R14 ;  /* 0x0000000c3f0d7223 */ /* 0x000fe2000001000e */
        /* <DEDUP_REMOVED lines=12> */
[----:B------:R-:W-:-:S02]  /*5d60*/  SHF.L.U32 R14, R17, 0x10, RZ ;  /* 0x00000010110e7819 */ /* 0x000fc400000006ff */
[C---:B------:R-:W-:Y:S02]  /*5d70*/  SHF.L.U32 R15, R20.reuse, 0x10, RZ ;  /* 0x00000010140f7819 */ /* 0x040fe400000006ff */
[----:B------:R-:W-:Y:S01]  /*5d80*/  PRMT R20, R20, 0x7632, R20 ;  /* 0x0000763214147816 */ /* 0x000fe20000000014 */
[----:B------:R-:W-:Y:S01]  /*5d90*/  FFMA.FTZ R3, R8, R3, R13 ;  /* 0x0000000308037223 */ /* 0x000fe2000001000d */
[----:B------:R-:W-:Y:S01]  /*5da0*/  FFMA.FTZ R16, R9, R14, R16 ;  /* 0x0000000e09107223 */ /* 0x000fe20000010010 */
[----:B------:R-:W-:Y:S01]  /*5db0*/  FFMA.FTZ R17, R11, R15, R30 ;  /* 0x0000000f0b117223 */ /* 0x000fe2000001001e */
[----:B------:R-:W-:Y:S02]  /*5dc0*/  SHF.L.U32 R13, R20, 0x10, RZ ;  /* 0x00000010140d7819 */ /* 0x000fe400000006ff */
[C---:B------:R-:W-:Y:S02]  /*5dd0*/  SHF.L.U32 R14, R18.reuse, 0x10, RZ ;  /* 0x00000010120e7819 */ /* 0x040fe400000006ff */
[----:B------:R-:W-:Y:S01]  /*5de0*/  PRMT R18, R18, 0x7632, R18 ;  /* 0x0000763212127816 */ /* 0x000fe20000000012 */
[C---:B------:R-:W-:Y:S01]  /*5df0*/  IMAD.U32 R20, R21.reuse, 0x10000, RZ ;  /* 0x0001000015147824 */ /* 0x040fe200078e00ff */
[----:B------:R-:W-:Y:S01]  /*5e00*/  PRMT R15, R21, 0x7632, R15 ;  /* 0x00007632150f7816 */ /* 0x000fe2000000000f */
[--C-:B------:R-:W-:Y:S01]  /*5e10*/  FFMA.FTZ R30, R0, R13, R17.reuse ;  /* 0x0000000d001e7223 */ /* 0x100fe20000010011 */
        /* <DEDUP_REMOVED lines=8> */
[----:B------:R-:W-:-:S02]  /*5ea0*/  SHF.L.U32 R22, R22, 0x10, RZ ;  /* 0x0000001016167819 */ /* 0x000fc400000006ff */
[C---:B------:R-:W-:Y:S01]  /*5eb0*/  PRMT R18, R24.reuse, 0x7632, R18 ;  /* 0x0000763218127816 */ /* 0x040fe20000000012 */
        /* <DEDUP_REMOVED lines=18> */
[----:B------:R-:W-:-:S02]  /*5fe0*/  FFMA.FTZ R11, R11, R4, R34 ;  /* 0x000000040b0b7223 */ /* 0x000fc40000010022 */
[----:B------:R-:W-:Y:S01]  /*5ff0*/  FFMA.FTZ R16, R9, R16, R18 ;  /* 0x0000001009107223 */ /* 0x000fe20000010012 */
[C---:B------:R-:W-:Y:S01]  /*6000*/  SHF.L.U32 R18, R5.reuse, 0x10, RZ ;  /* 0x0000001005127819 */ /* 0x040fe200000006ff */
[----:B------:R-:W-:Y:S01]  /*6010*/  FFMA.FTZ R0, R0, R17, R11 ;  /* 0x0000001100007223 */ /* 0x000fe2000001000b */
[----:B------:R-:W-:-:S03]  /*6020*/  PRMT R5, R5, 0x7632, R5 ;  /* 0x0000763205057816 */ /* 0x000fc60000000005 */
[----:B------:R-:W-:Y:S01]  /*6030*/  FFMA.FTZ R22, R29, R18, R0 ;  /* 0x000000121d167223 */ /* 0x000fe20000010000 */
[----:B------:R-:W-:Y:S01]  /*6040*/  SHF.L.U32 R18, R5, 0x10, RZ ;  /* 0x0000001005127819 */ /* 0x000fe200000006ff */
[C---:B------:R-:W-:Y:S01]  /*6050*/  IMAD.U32 R4, R26.reuse, 0x10000, RZ ;  /* 0x000100001a047824 */ /* 0x040fe200078e00ff */
[----:B------:R-:W-:Y:S01]  /*6060*/  PRMT R26, R26, 0x7632, R26 ;  /* 0x000076321a1a7816 */ /* 0x000fe2000000001a */
[C---:B------:R-:W-:Y:S01]  /*6070*/  IMAD.U32 R20, R6.reuse, 0x10000, RZ ;  /* 0x0001000006147824 */ /* 0x040fe200078e00ff */
[----:B------:R-:W-:Y:S01]  /*6080*/  PRMT R6, R6, 0x7632, R6 ;  /* 0x0000763206067816 */ /* 0x000fe20000000006 */
        /* <DEDUP_REMOVED lines=9> */
[----:B------:R-:W-:-:S02]  /*6120*/  PRMT R75, R75, 0x7632, R75 ;  /* 0x000076324b4b7816 */ /* 0x000fc4000000004b */
[----:B------:R-:W-:Y:S02]  /*6130*/  PRMT R23, R23, 0x7632, R23 ;  /* 0x0000763217177816 */ /* 0x000fe40000000017 */
[C---:B------:R-:W-:Y:S02]  /*6140*/  PRMT R0, R27.reuse, 0x7632, R0 ;  /* 0x000076321b007816 */ /* 0x040fe40000000000 */
[----:B------:R-:W-:Y:S02]  /*6150*/  SHF.L.U32 R4, R27, 0x10, RZ ;  /* 0x000000101b047819 */ /* 0x000fe400000006ff */
[C---:B------:R-:W-:Y:S02]  /*6160*/  PRMT R9, R7.reuse, 0x7632, R9 ;  /* 0x0000763207097816 */ /* 0x040fe40000000009 */
[----:B------:R-:W-:Y:S01]  /*6170*/  SHF.L.U32 R18, R7, 0x10, RZ ;  /* 0x0000001007127819 */ /* 0x000fe200000006ff */
[----:B------:R-:W-:Y:S01]  /*6180*/  IMAD.U32 R75, R75, 0x10000, RZ ;  /* 0x000100004b4b7824 */ /* 0x000fe200078e00ff */
        /* <DEDUP_REMOVED lines=8> */
[C---:B------:R-:W-:Y:S01]  /*6210*/  FFMA.FTZ R36, R8.reuse, R67, R36 ;  /* 0x0000004308247223 */ /* 0x040fe20000010024 */
[C---:B------:R-:W-:Y:S01]  /*6220*/  FFMA.FTZ R10, R8.reuse, R83, R10 ;  /* 0x00000053080a7223 */ /* 0x040fe2000001000a */
        /* <DEDUP_REMOVED lines=189> */
.L_x_19:
[----:B------:R-:W-:Y:S05]  /*6e00*/  BSYNC B0 ;  /* 0x0000000000007941 */ /* 0x000fea0003800000 */
.L_x_18:
[----:B------:R-:W-:Y:S01]  /*6e10*/  PREEXIT ;  /* 0x000000000000782d */ /* 0x000fe20000000000 */
[----:B------:R-:W-:Y:S05]  /*6e20*/  EXIT ;  /* 0x000000000000794d */ /* 0x000fea0003800000 */
.L_x_20:
        /* <DEDUP_REMOVED lines=13> */
.L_x_106:


//--------------------- .text._Z31router_gemm_kernel_float_outputI13__nv_bfloat16Li128ELi8ELi9ELi384ELi7168EEvPfPKT_S4_ --------------------------
	.section	.text._Z31router_gemm_kernel_float_outputI13__nv_bfloat16Li128ELi8ELi9ELi384ELi7168EEvPfPKT_S4_,"ax",@progbits
	.align	128
        .global         _Z31router_gemm_kernel_float_outputI13__nv_bfloat16Li128ELi8ELi9ELi384ELi7168EEvPfPKT_S4_
        .type           _Z31router_gemm_kernel_float_outputI13__nv_bfloat16Li128ELi8ELi9ELi384ELi7168EEvPfPKT_S4_,@function
        .size           _Z31router_gemm_kernel_float_outputI13__nv_bfloat16Li128ELi8ELi9ELi384ELi7168EEvPfPKT_S4_,(.L_x_107 - _Z31router_gemm_kernel_float_outputI13__nv_bfloat16Li128ELi8ELi9ELi384ELi7168EEvPfPKT_S4_)
        .other          _Z31router_gemm_kernel_float_outputI13__nv_bfloat16Li128ELi8ELi9ELi384ELi7168EEvPfPKT_S4_,@"STO_CUDA_ENTRY STV_DEFAULT"
_Z31router_gemm_kernel_float_outputI13__nv_bfloat16Li128ELi8ELi9ELi384ELi7168EEvPfPKT_S4_:
.text._Z31router_gemm_kernel_float_outputI13__nv_bfloat16Li128ELi8ELi9ELi384ELi7168EEvPfPKT_S4_:
        /* <DEDUP_REMOVED lines=41> */
[C---:B------:R-:W-:Y:S01]  /*0290*/  PRMT R86, R25.reuse, 0x7632, R86 ;  /* 0x0000763219567816 */ /* 0x040fe20000000056 */
[----:B------:R-:W2:Y:S01]  /*02a0*/  LDG.E.128 R16, desc[UR6][R2.64+0x12000] ;  /* 0x0120000602107981 */ /* 0x000ea2000c1e1d00 */
[----:B------:R-:W-:Y:S01]  /*02b0*/  SHF.L.U32 R83, R25, 0x10, RZ ;  /* 0x0000001019537819 */ /* 0x000fe200000006ff */
[----:B------:R-:W-:Y:S01]  /*02c0*/  IMAD.U32 R25, R24, 0x10000, RZ ;  /* 0x0001000018197824 */ /* 0x000fe200078e00ff */
[----:B------:R-:W-:-:S03]  /*02d0*/  SHF.L.U32 R86, R86, 0x10, RZ ;  /* 0x0000001056567819 */ /* 0x000fc600000006ff */
[----:B------:R-:W-:Y:S01]  /*02e0*/  FFMA.FTZ R73, R83, R72, R76 ;  /* 0x0000004853497223 */ /* 0x000fe2000001004c */
[----:B---3--:R-:W-:-:S03]  /*02f0*/  PRMT R72, R8, 0x7632, R72 ;  /* 0x0000763208487816 */ /* 0x008fc60000000048 */
[----:B------:R-:W-:Y:S01]  /*0300*/  FFMA.FTZ R24, R86, R25, R73 ;  /* 0x0000001956187223 */ /* 0x000fe20000010049 */
[----:B------:R-:W-:Y:S01]  /*0310*/  SHF.L.U32 R25, R8, 0x10, RZ ;  /* 0x0000001008197819 */ /* 0x000fe200000006ff */
[----:B------:R-:W-:Y:S01]  /*0320*/  IMAD.U32 R76, R72, 0x10000, RZ ;  /* 0x00010000484c7824 */ /* 0x000fe200078e00ff */
[----:B------:R-:W-:Y:S02]  /*0330*/  SHF.L.U32 R8, R74, 0x10, RZ ;  /* 0x000000104a087819 */ /* 0x000fe400000006ff */
[C---:B------:R-:W-:Y:S02]  /*0340*/  SHF.L.U32 R85, R26.reuse, 0x10, RZ ;  /* 0x000000101a557819 */ /* 0x040fe400000006ff */
[----:B------:R-:W-:Y:S01]  /*0350*/  PRMT R87, R26, 0x7632, R87 ;  /* 0x000076321a577816 */ /* 0x000fe20000000057 */
[----:B------:R-:W-:Y:S01]  /*0360*/  FFMA.FTZ R26, R0, R25, RZ ;  /* 0x00000019001a7223 */ /* 0x000fe200000100ff */
[----:B------:R-:W-:Y:S01]  /*0370*/  PRMT R74, R74, 0x7632, R74 ;  /* 0x000076324a4a7816 */ /* 0x000fe2000000004a */
        /* <DEDUP_REMOVED lines=8> */
[----:B------:R-:W3:Y:S01]  /*0400*/  LDG.E.128 R24, desc[UR6][R2.64+0x15800] ;  /* 0x0158000602187981 */ /* 0x000ee2000c1e1d00 */
[----:B------:R-:W-:Y:S01]  /*0410*/  SHF.L.U32 R73, R8, 0x10, RZ ;  /* 0x0000001008497819 */ /* 0x000fe200000006ff */
[----:B------:R-:W-:Y:S02]  /*0420*/  FFMA.FTZ R77, R83, R76, R78 ;  /* 0x0000004c534d7223 */ /* 0x000fe4000001004e */
[--C-:B------:R-:W-:Y:S02]  /*0430*/  FFMA.FTZ R9, R87, R74, R72.reuse ;  /* 0x0000004a57097223 */ /* 0x100fe40000010048 */
[----:B------:R-:W-:Y:S01]  /*0440*/  FFMA.FTZ R74, R86, R73, R77 ;  /* 0x00000049564a7223 */ /* 0x000fe2000001004d */
[C---:B----4-:R-:W-:Y:S01]  /*0450*/  PRMT R73, R4.reuse, 0x7632, R73 ;  /* 0x0000763204497816 */ /* 0x050fe20000000049 */
[----:B------:R-:W-:Y:S01]  /*0460*/  IMAD.U32 R89, R4, 0x10000, RZ ;  /* 0x0001000004597824 */ /* 0x000fe200078e00ff */
[C---:B------:R-:W-:Y:S01]  /*0470*/  PRMT R72, R10.reuse, 0x7632, R72 ;  /* 0x000076320a487816 */ /* 0x040fe20000000048 */
[----:B------:R-:W4:Y:S01]  /*0480*/  LDG.E.128 R76, desc[UR6][R2.64+0x19000] ;  /* 0x01900006024c7981 */ /* 0x000f22000c1e1d00 */
[----:B------:R-:W-:Y:S01]  /*0490*/  SHF.L.U32 R10, R10, 0x10, RZ ;  /* 0x000000100a0a7819 */ /* 0x000fe200000006ff */
[----:B------:R-:W-:Y:S01]  /*04a0*/  FFMA.FTZ R82, R0, R89, RZ ;  /* 0x0000005900527223 */ /* 0x000fe200000100ff */
[----:B------:R-:W-:-:S02]  /*04b0*/  SHF.L.U32 R4, R73, 0x10, RZ ;  /* 0x0000001049047819 */ /* 0x000fc400000006ff */
[----:B------:R-:W-:Y:S01]  /*04c0*/  PRMT R73, R5, 0x7632, R73 ;  /* 0x0000763205497816 */ /* 0x000fe20000000049 */
[----:B------:R-:W-:Y:S01]  /*04d0*/  FFMA.FTZ R10, R85, R10, R74 ;  /* 0x0000000a550a7223 */ /* 0x000fe2000001004a */
[----:B------:R-:W-:Y:S02]  /*04e0*/  IMAD.U32 R74, R5, 0x10000, RZ ;  /* 0x00010000054a7824 */ /* 0x000fe400078e00ff */
[----:B------:R-:W-:Y:S01]  /*04f0*/  FFMA.FTZ R4, R81, R4, R82 ;  /* 0x0000000451047223 */ /* 0x000fe20000010052 */
[----:B------:R-:W-:Y:S02]  /*0500*/  SHF.L.U32 R72, R72, 0x10, RZ ;  /* 0x0000001048487819 */ /* 0x000fe400000006ff */
[----:B------:R-:W-:Y:S01]  /*0510*/  SHF.L.U32 R73, R73, 0x10, RZ ;  /* 0x0000001049497819 */ /* 0x000fe200000006ff */
[----:B------:R-:W-:Y:S01]  /*0520*/  FFMA.FTZ R89, R83, R74, R4 ;  /* 0x0000004a53597223 */ /* 0x000fe20000010004 */
[----:B------:R-:W-:Y:S01]  /*0530*/  SHF.L.U32 R5, R11, 0x10, RZ ;  /* 0x000000100b057819 */ /* 0x000fe200000006ff */
[----:B------:R-:W-:Y:S01]  /*0540*/  FFMA.FTZ R10, R87, R72, R10 ;  /* 0x00000048570a7223 */ /* 0x000fe2000001000a */
[C---:B------:R-:W-:Y:S01]  /*0550*/  PRMT R8, R75.reuse, 0x7632, R8 ;  /* 0x000076324b087816 */ /* 0x040fe20000000008 */
[----:B------:R-:W-:Y:S01]  /*0560*/  FFMA.FTZ R72, R86, R73, R89 ;  /* 0x0000004956487223 */ /* 0x000fe20000010059 */
[----:B------:R-:W-:-:S02]  /*0570*/  SHF.L.U32 R75, R75, 0x10, RZ ;  /* 0x000000104b4b7819 */ /* 0x000fc400000006ff */
[----:B------:R-:W-:Y:S01]  /*0580*/  SHF.L.U32 R4, R6, 0x10, RZ ;  /* 0x0000001006047819 */ /* 0x000fe200000006ff */
[----:B------:R-:W-:Y:S01]  /*0590*/  FFMA.FTZ R10, R80, R5, R10 ;  /* 0x00000005500a7223 */ /* 0x000fe2000001000a */
[C---:B------:R-:W-:Y:S02]  /*05a0*/  PRMT R6, R68.reuse, 0x7632, R6 ;  /* 0x0000763244067816 */ /* 0x040fe40000000006 */
[----:B------:R-:W-:Y:S02]  /*05b0*/  SHF.L.U32 R73, R68, 0x10, RZ ;  /* 0x0000001044497819 */ /* 0x000fe400000006ff */
[----:B------:R-:W-:Y:S01]  /*05c0*/  PRMT R11, R11, 0x7632, R11 ;  /* 0x000076320b0b7816 */ /* 0x000fe2000000000b */
[----:B------:R-:W-:Y:S01]  /*05d0*/  FFMA.FTZ R9, R80, R75, R9 ;  /* 0x0000004b50097223 */ /* 0x000fe20000010009 */
[----:B------:R-:W-:Y:S01]  /*05e0*/  SHF.L.U32 R5, R8, 0x10, RZ ;  /* 0x0000001008057819 */ /* 0x000fe200000006ff */
[----:B------:R-:W-:Y:S02]  /*05f0*/  IMAD.U32 R90, R90, 0x10000, RZ ;  /* 0x000100005a5a7824 */ /* 0x000fe400078e00ff */
[----:B------:R-:W-:Y:S01]  /*0600*/  FFMA.FTZ R72, R85, R4, R72 ;  /* 0x0000000455487223 */ /* 0x000fe20000010048 */
[----:B------:R-:W-:Y:S01]  /*0610*/  SHF.L.U32 R11, R11, 0x10, RZ ;  /* 0x000000100b0b7819 */ /* 0x000fe200000006ff */
[----:B------:R-:W-:-:S02]  /*0620*/  IMAD.U32 R4, R6, 0x10000, RZ ;  /* 0x0001000006047824 */ /* 0x000fc400078e00ff */
[----:B------:R-:W-:Y:S01]  /*0630*/  FFMA.FTZ R8, R0, R73, RZ ;  /* 0x0000004900087223 */ /* 0x000fe200000100ff */
        /* <DEDUP_REMOVED lines=8> */
[----:B------:R-:W-:Y:S01]  /*06c0*/  SHF.L.U32 R69, R5, 0x10, RZ ;  /* 0x0000001005457819 */ /* 0x000fe200000006ff */
[----:B------:R-:W-:-:S02]  /*06d0*/  FFMA.FTZ R73, R83, R68, R4 ;  /* 0x0000004453497223 */ /* 0x000fc40000010004 */
[----:B------:R-:W-:Y:S01]  /*06e0*/  FFMA.FTZ R5, R87, R6, R72 ;  /* 0x0000000657057223 */ /* 0x000fe20000010048 */
[----:B------:R-:W-:Y:S01]  /*06f0*/  SHF.L.U32 R6, R70, 0x10, RZ ;  /* 0x0000001046067819 */ /* 0x000fe200000006ff */
[----:B------:R-:W-:Y:S01]  /*0700*/  FFMA.FTZ R68, R86, R69, R73 ;  /* 0x0000004556447223 */ /* 0x000fe20000010049 */
[C---:B------:R-:W-:Y:S01]  /*0710*/  PRMT R4, R7.reuse, 0x7632, R4 ;  /* 0x0000763207047816 */ /* 0x040fe20000000004 */
[----:B------:R-:W-:Y:S01]  /*0720*/  IMAD.U32 R7, R7, 0x10000, RZ ;  /* 0x0001000007077824 */ /* 0x000fe200078e00ff */
[C---:B------:R-:W-:Y:S02]  /*0730*/  PRMT R69, R64.reuse, 0x7632, R69 ;  /* 0x0000763240457816 */ /* 0x040fe40000000045 */
[----:B------:R-:W-:Y:S02]  /*0740*/  SHF.L.U32 R75, R64, 0x10, RZ ;  /* 0x00000010404b7819 */ /* 0x000fe400000006ff */
[----:B------:R-:W-:Y:S01]  /*0750*/  PRMT R70, R70, 0x7632, R70 ;  /* 0x0000763246467816 */ /* 0x000fe20000000046 */
[----:B------:R-:W-:Y:S01]  /*0760*/  FFMA.FTZ R6, R85, R6, R68 ;  /* 0x0000000655067223 */ /* 0x000fe20000010044 */
[----:B------:R-:W-:Y:S01]  /*0770*/  FFMA.FTZ R73, R80, R7, R5 ;  /* 0x0000000750497223 */ /* 0x000fe20000010005 */
[----:B------:R-:W-:-:S02]  /*0780*/  IMAD.U32 R68, R69, 0x10000, RZ ;  /* 0x0001000045447824 */ /* 0x000fc400078e00ff */
[----:B------:R-:W-:Y:S01]  /*0790*/  FFMA.FTZ R72, R0, R75, RZ ;  /* 0x0000004b00487223 */ /* 0x000fe200000100ff */
[----:B------:R-:W-:Y:S02]  /*07a0*/  SHF.L.U32 R70, R70, 0x10, RZ ;  /* 0x0000001046467819 */ /* 0x000fe400000006ff */
[----:B------:R-:W-:Y:S01]  /*07b0*/  PRMT R5, R65, 0x7632, R5 ;  /* 0x0000763241057816 */ /* 0x000fe20000000005 */
[----:B------:R-:W-:Y:S01]  /*07c0*/  FFMA.FTZ R74, R81, R68, R72 ;  /* 0x00000044514a7223 */ /* 0x000fe20000010048 */
[----:B------:R-:W-:Y:S01]  /*07d0*/  SHF.L.U32 R72, R65, 0x10, RZ ;  /* 0x0000001041487819 */ /* 0x000fe200000006ff */
[----:B------:R-:W-:Y:S01]  /*07e0*/  FFMA.FTZ R89, R87, R70, R6 ;  /* 0x0000004657597223 */ /* 0x000fe20000010006 */
[----:B------:R-:W-:Y:S01]  /*07f0*/  PRMT R64, R71, 0x7632, R64 ;  /* 0x0000763247407816 */ /* 0x000fe20000000040 */
[----:B------:R-:W-:Y:S01]  /*0800*/  IMAD.U32 R91, R5, 0x10000, RZ ;  /* 0x00010000055b7824 */ /* 0x000fe200078e00ff */
[----:B------:R-:W-:Y:S02]  /*0810*/  SHF.L.U32 R75, R71, 0x10, RZ ;  /* 0x00000010474b7819 */ /* 0x000fe400000006ff */
[----:B------:R-:W-:Y:S01]  /*0820*/  SHF.L.U32 R65, R4, 0x10, RZ ;  /* 0x0000001004417819 */ /* 0x000fe200000006ff */
[----:B------:R-:W5:Y:S04]  /*0830*/  LDG.E.128 R68, desc[UR6][R2.64+0x1000] ;  /* 0x0010000602447981 */ /* 0x000f68000c1e1d00 */
[----:B------:R-:W5:Y:S01]  /*0840*/  LDG.E.128 R4, desc[UR6][R40.64+0x1000] ;  /* 0x0010000628047981 */ /* 0x000f62000c1e1d00 */
[----:B------:R-:W-:Y:S01]  /*0850*/  FFMA.FTZ R93, R83, R72, R74 ;  /* 0x00000048535d7223 */ /* 0x000fe2000001004a */
[----:B------:R-:W-:Y:S01]  /*0860*/  FFMA.FTZ R98, R90, R65, R73 ;  /* 0x000000415a627223 */ /* 0x000fe20000010049 */
        /* <DEDUP_REMOVED lines=8> */
[----:B------:R-:W-:Y:S01]  /*08f0*/  SHF.L.U32 R74, R57, 0x10, RZ ;  /* 0x00000010394a7819 */ /* 0x000fe200000006ff */
[--C-:B------:R-:W-:Y:S01]  /*0900*/  FFMA.FTZ R64, R85, R64, R72.reuse ;  /* 0x0000004055407223 */ /* 0x100fe20000010048 */
[----:B------:R-:W-:Y:S01]  /*0910*/  PRMT R72, R57, 0x7632, R72 ;  /* 0x0000763239487816 */ /* 0x000fe20000000048 */
[----:B------:R-:W-:Y:S01]  /*0920*/  FFMA.FTZ R56, R81, R56, R84 ;  /* 0x0000003851387223 */ /* 0x000fe20000010054 */
[----:B------:R-:W-:-:S03]  /*0930*/  FFMA.FTZ R82, R90, R65, R75 ;  /* 0x000000415a527223 */ /* 0x000fc6000001004b */
[----:B------:R-:W-:Y:S02]  /*0940*/  IMAD.U32 R91, R72, 0x10000, RZ ;  /* 0x00010000485b7824 */ /* 0x000fe400078e00ff */
[----:B------:R-:W-:Y:S02]  /*0950*/  FFMA.FTZ R93, R83, R74, R56 ;  /* 0x0000004a535d7223 */ /* 0x000fe40000010038 */
[----:B------:R-:W5:Y:S01]  /*0960*/  LDG.E.128 R72, desc[UR6][R2.64+0x4800] ;  /* 0x0048000602487981 */ /* 0x000f62000c1e1d00 */
[----:B------:R-:W-:-:S04]  /*0970*/  PRMT R66, R66, 0x7632, R66 ;  /* 0x0000763242427816 */ /* 0x000fc80000000042 */
        /* <DEDUP_REMOVED lines=8> */
[C---:B------:R-:W-:Y:S01]  /*0a00*/  SHF.L.U32 R48, R58.reuse, 0x10, RZ ;  /* 0x000000103a307819 */ /* 0x040fe200000006ff */
[----:B------:R-:W5:Y:S01]  /*0a10*/  LDG.E.128 R64, desc[UR6][R2.64+0x8000] ;  /* 0x0080000602407981 */ /* 0x000f62000c1e1d00 */
[----:B------:R-:W-:Y:S01]  /*0a20*/  PRMT R58, R58, 0x7632, R58 ;  /* 0x000076323a3a7816 */ /* 0x000fe2000000003a */
[----:B------:R-:W-:Y:S01]  /*0a30*/  FFMA.FTZ R96, R0, R91, RZ ;  /* 0x0000005b00607223 */ /* 0x000fe200000100ff */
        /* <DEDUP_REMOVED lines=10> */
[----:B------:R-:W-:Y:S01]  /*0ae0*/  SHF.L.U32 R91, R60, 0x10, RZ ;  /* 0x000000103c5b7819 */ /* 0x000fe200000006ff */
[----:B------:R-:W-:Y:S01]  /*0af0*/  FFMA.FTZ R89, R83, R96, R100 ;  /* 0x0000006053597223 */ /* 0x000fe20000010064 */
[C---:B------:R-:W-:Y:S02]  /*0b00*/  PRMT R48, R59.reuse, 0x7632, R48 ;  /* 0x000076323b307816 */ /* 0x040fe40000000030 */
[----:B------:R-:W-:Y:S01]  /*0b10*/  SHF.L.U32 R49, R59, 0x10, RZ ;  /* 0x000000103b317819 */ /* 0x000fe200000006ff */
[----:B------:R-:W-:Y:S01]  /*0b20*/  IMAD.U32 R59, R56, 0x10000, RZ ;  /* 0x00010000383b7824 */ /* 0x000fe200078e00ff */
[----:B------:R-:W-:Y:S01]  /*0b30*/  SHF.L.U32 R56, R50, 0x10, RZ ;  /* 0x0000001032387819 */ /* 0x000fe200000006ff */
[----:B------:R-:W-:Y:S01]  /*0b40*/  FFMA.FTZ R96, R0, R91, RZ ;  /* 0x0000005b00607223 */ /* 0x000fe200000100ff */
[----:B------:R-:W-:Y:S01]  /*0b50*/  SHF.L.U32 R88, R88, 0x10, RZ ;  /* 0x0000001058587819 */ /* 0x000fe200000006ff */
[----:B------:R-:W-:Y:S01]  /*0b60*/  FFMA.FTZ R58, R86, R59, R89 ;  /* 0x0000003b563a7223 */ /* 0x000fe20000010059 */
[----:B------:R-:W-:-:S02]  /*0b70*/  PRMT R50, R50, 0x7632, R50 ;  /* 0x0000763232327816 */ /* 0x000fc40000000032 */
[----:B------:R-:W-:Y:S01]  /*0b80*/  PRMT R89, R61, 0x7632, R89 ;  /* 0x000076323d597816 */ /* 0x000fe20000000059 */
[----:B------:R-:W-:Y:S01]  /*0b90*/  FFMA.FTZ R100, R81, R88, R96 ;  /* 0x0000005851647223 */ /* 0x000fe20000010060 */
[----:B------:R-:W-:Y:S01]  /*0ba0*/  FFMA.FTZ R60, R85, R56, R58 ;  /* 0x00000038553c7223 */ /* 0x000fe2000001003a */
[----:B------:R-:W-:Y:S01]  /*0bb0*/  IMAD.U32 R50, R50, 0x10000, RZ ;  /* 0x0001000032327824 */ /* 0x000fe200078e00ff */
[----:B------:R-:W-:Y:S02]  /*0bc0*/  SHF.L.U32 R96, R61, 0x10, RZ ;  /* 0x000000103d607819 */ /* 0x000fe400000006ff */
[----:B------:R-:W-:Y:S01]  /*0bd0*/  SHF.L.U32 R89, R89, 0x10, RZ ;  /* 0x0000001059597819 */ /* 0x000fe200000006ff */
[--C-:B------:R-:W-:Y:S01]  /*0be0*/  FFMA.FTZ R61, R87, R50, R60.reuse ;  /* 0x00000032573d7223 */ /* 0x100fe2000001003c */
[----:B------:R-:W-:Y:S01]  /*0bf0*/  PRMT R60, R52, 0x7632, R60 ;  /* 0x00007632343c7816 */ /* 0x000fe2000000003c */
[----:B------:R-:W-:Y:S01]  /*0c00*/  FFMA.FTZ R91, R83, R96, R100 ;  /* 0x00000060535b7223 */ /* 0x000fe20000010064 */
[----:B------:R-:W-:Y:S01]  /*0c10*/  FFMA.FTZ R49, R80, R49, R57 ;  /* 0x0000003150317223 */ /* 0x000fe20000010039 */
[----:B------:R-:W-:Y:S01]  /*0c20*/  IMAD.U32 R93, R52, 0x10000, RZ ;  /* 0x00010000345d7824 */ /* 0x000fe200078e00ff */
[----:B------:R-:W5:Y:S01]  /*0c30*/  LDG.E.128 R56, desc[UR6][R2.64+0xb800] ;  /* 0x00b8000602387981 */ /* 0x000f62000c1e1d00 */
[----:B------:R-:W-:Y:S01]  /*0c40*/  PRMT R50, R62, 0x7632, R50 ;  /* 0x000076323e327816 */ /* 0x000fe20000000032 */
[----:B------:R-:W-:Y:S01]  /*0c50*/  FFMA.FTZ R52, R86, R89, R91 ;  /* 0x0000005956347223 */ /* 0x000fe2000001005b */
[----:B------:R-:W-:Y:S01]  /*0c60*/  SHF.L.U32 R62, R62, 0x10, RZ ;  /* 0x000000103e3e7819 */ /* 0x000fe200000006ff */
[----:B------:R-:W-:Y:S01]  /*0c70*/  FFMA.FTZ R96, R0, R93, RZ ;  /* 0x0000005d00607223 */ /* 0x000fe200000100ff */
[----:B------:R-:W-:-:S02]  /*0c80*/  SHF.L.U32 R60, R60, 0x10, RZ ;  /* 0x000000103c3c7819 */ /* 0x000fc400000006ff */
[----:B------:R-:W-:Y:S01]  /*0c90*/  PRMT R0, R53, 0x7632, R0 ;  /* 0x0000763235007816 */ /* 0x000fe20000000000 */
[----:B------:R-:W-:Y:S01]  /*0ca0*/  FFMA.FTZ R52, R85, R62, R52 ;  /* 0x0000003e55347223 */ /* 0x000fe20000010034 */
[----:B------:R-:W-:Y:S01]  /*0cb0*/  SHF.L.U32 R50, R50, 0x10, RZ ;  /* 0x0000001032327819 */ /* 0x000fe200000006ff */
[----:B------:R-:W-:Y:S02]  /*0cc0*/  IMAD.U32 R62, R53, 0x10000, RZ ;  /* 0x00010000353e7824 */ /* 0x000fe400078e00ff */
[----:B------:R-:W-:Y:S01]  /*0cd0*/  FFMA.FTZ R60, R81, R60, R96 ;  /* 0x0000003c513c7223 */ /* 0x000fe20000010060 */
[----:B------:R-:W-:Y:S01]  /*0ce0*/  SHF.L.U32 R81, R0, 0x10, RZ ;  /* 0x0000001000517819 */ /* 0x000fe200000006ff */
[----:B------:R-:W-:Y:S02]  /*0cf0*/  FFMA.FTZ R50, R87, R50, R52 ;  /* 0x0000003257327223 */ /* 0x000fe40000010034 */
[----:B------:R-:W-:Y:S01]  /*0d00*/  FFMA.FTZ R83, R83, R62, R60 ;  /* 0x0000003e53537223 */ /* 0x000fe2000001003c */
[----:B------:R-:W-:-:S02]  /*0d10*/  SHF.L.U32 R53, R63, 0x10, RZ ;  /* 0x000000103f357819 */ /* 0x000fc400000006ff */
[----:B------:R-:W-:Y:S01]  /*0d20*/  PRMT R52, R54, 0x7632, R52 ;  /* 0x0000763236347816 */ /* 0x000fe20000000034 */
[----:B------:R-:W-:Y:S01]  /*0d30*/  FFMA.FTZ R86, R86, R81, R83 ;  /* 0x0000005156567223 */ /* 0x000fe20000010053 */
[C---:B------:R-:W-:Y:S02]  /*0d40*/  PRMT R88, R51.reuse, 0x7632, R88 ;  /* 0x0000763233587816 */ /* 0x040fe40000000058 */
[----:B------:R-:W-:Y:S02]  /*0d50*/  SHF.L.U32 R54, R54, 0x10, RZ ;  /* 0x0000001036367819 */ /* 0x000fe400000006ff */
[----:B------:R-:W-:Y:S02]  /*0d60*/  SHF.L.U32 R51, R51, 0x10, RZ ;  /* 0x0000001033337819 */ /* 0x000fe400000006ff */
[----:B------:R-:W-:Y:S01]  /*0d70*/  PRMT R0, R63, 0x7632, R0 ;  /* 0x000076323f007816 */ /* 0x000fe20000000000 */
[----:B------:R-:W-:Y:S01]  /*0d80*/  FFMA.FTZ R50, R80, R53, R50 ;  /* 0x0000003550327223 */ /* 0x000fe20000010032 */
[----:B------:R-:W-:Y:S01]  /*0d90*/  SHF.L.U32 R52, R52, 0x10, RZ ;  /* 0x0000001034347819 */ /* 0x000fe200000006ff */
[----:B------:R-:W-:Y:S01]  /*0da0*/  FFMA.FTZ R54, R85, R54, R86 ;  /* 0x0000003655367223 */ /* 0x000fe20000010056 */
[----:B------:R-:W-:Y:S01]  /*0db0*/  SHF.L.U32 R53, R0, 0x10, RZ ;  /* 0x0000001000357819 */ /* 0x000fe200000006ff */
[----:B------:R-:W-:-:S02]  /*0dc0*/  FFMA.FTZ R96, R80, R51, R61 ;  /* 0x0000003350607223 */ /* 0x000fc4000001003d */
[----:B------:R-:W5:Y:S01]  /*0dd0*/  LDG.E.128 R60, desc[UR6][R2.64+0xf000] ;  /* 0x00f00006023c7981 */ /* 0x000f62000c1e1d00 */
[----:B------:R-:W-:Y:S01]  /*0de0*/  SHF.L.U32 R51, R88, 0x10, RZ ;  /* 0x0000001058337819 */ /* 0x000fe200000006ff */
[----:B------:R-:W-:Y:S01]  /*0df0*/  FFMA.FTZ R87, R87, R52, R54 ;  /* 0x0000003457577223 */ /* 0x000fe20000010036 */
[----:B------:R-:W-:Y:S02]  /*0e00*/  IMAD.U32 R48, R48, 0x10000, RZ ;  /* 0x0001000030307824 */ /* 0x000fe400078e00ff */
[----:B------:R-:W-:Y:S01]  /*0e10*/  FFMA.FTZ R88, R90, R53, R50 ;  /* 0x000000355a587223 */ /* 0x000fe20000010032 */
[C---:B------:R-:W-:Y:S01]  /*0e20*/  PRMT R52, R36.reuse, 0x7632, R52 ;  /* 0x0000763224347816 */ /* 0x040fe20000000034 */
[----:B------:R-:W-:Y:S01]  /*0e30*/  IMAD.U32 R53, R55, 0x10000, RZ ;  /* 0x0001000037357824 */ /* 0x000fe200078e00ff */
[----:B------:R-:W-:Y:S02]  /*0e40*/  SHF.L.U32 R36, R36, 0x10, RZ ;  /* 0x0000001024247819 */ /* 0x000fe400000006ff */
[----:B------:R-:W-:-:S02]  /*0e50*/  PRMT R0, R44, 0x7632, R0 ;  /* 0x000076322c007816 */ /* 0x000fc40000000000 */
[----:B------:R-:W-:Y:S01]  /*0e60*/  SHF.L.U32 R85, R44, 0x10, RZ ;  /* 0x000000102c557819 */ /* 0x000fe200000006ff */
[C---:B------:R-:W-:Y:S01]  /*0e70*/  FFMA.FTZ R100, R90.reuse, R48, R49 ;  /* 0x000000305a647223 */ /* 0x040fe20000010031 */
[----:B------:R-:W-:Y:S01]  /*0e80*/  FFMA.FTZ R96, R90, R51, R96 ;  /* 0x000000335a607223 */ /* 0x000fe20000010060 */
[----:B------:R-:W-:Y:S01]  /*0e90*/  FFMA.FTZ R53, R80, R53, R87 ;  /* 0x0000003550357223 */ /* 0x000fe20000010057 */
[----:B------:R-:W-:Y:S01]  /*0ea0*/  SHF.L.U32 R52, R52, 0x10, RZ ;  /* 0x0000001034347819 */ /* 0x000fe200000006ff */
[----:B------:R-:W5:Y:S01]  /*0eb0*/  LDG.E.128 R48, desc[UR6][R2.64+0x12800] ;  /* 0x0128000602307981 */ /* 0x000f62000c1e1d00 */
[----:B------:R-:W-:Y:S02]  /*0ec0*/  IMAD.U32 R87, R0, 0x10000, RZ ;  /* 0x0001000000577824 */ /* 0x000fe400078e00ff */
[----:B------:R-:W-:Y:S01]  /*0ed0*/  FFMA.FTZ R36, R85, R36, R94 ;  /* 0x0000002455247223 */ /* 0x000fe2000001005e */
[----:B------:R-:W-:Y:S02]  /*0ee0*/  SHF.L.U32 R0, R37, 0x10, RZ ;  /* 0x0000001025007819 */ /* 0x000fe400000006ff */
[----:B------:R-:W-:Y:S01]  /*0ef0*/  SHF.L.U32 R89, R45, 0x10, RZ ;  /* 0x000000102d597819 */ /* 0x000fe200000006ff */
[----:B------:R-:W-:Y:S01]  /*0f00*/  FFMA.FTZ R36, R87, R52, R36 ;  /* 0x0000003457247223 */ /* 0x000fe20000010024 */
[----:B------:R-:W-:-:S02]  /*0f10*/  PRMT R37, R37, 0x7632, R37 ;  /* 0x0000763225257816 */ /* 0x000fc40000000025 */
[----:B------:R-:W-:Y:S01]  /*0f20*/  PRMT R83, R45, 0x7632, R83 ;  /* 0x000076322d537816 */ /* 0x000fe20000000053 */
[----:B------:R-:W-:Y:S02]  /*0f30*/  FFMA.FTZ R44, R89, R0, R36 ;  /* 0x00000000592c7223 */ /* 0x000fe40000010024 */
[----:B------:R-:W-:Y:S01]  /*0f40*/  IMAD.U32 R36, R37, 0x10000, RZ ;  /* 0x0001000025247824 */ /* 0x000fe200078e00ff */
[----:B------:R-:W-:Y:S02]  /*0f50*/  SHF.L.U32 R83, R83, 0x10, RZ ;  /* 0x0000001053537819 */ /* 0x000fe400000006ff */
[----:B------:R-:W-:Y:S01]  /*0f60*/  PRMT R55, R55, 0x7632, R55 ;  /* 0x0000763237377816 */ /* 0x000fe20000000037 */
[C---:B------:R-:W-:Y:S02]  /*0f70*/  IMAD.U32 R37, R38.reuse, 0x10000, RZ ;  /* 0x0001000026257824 */ /* 0x040fe400078e00ff */
[----:B------:R-:W-:Y:S01]  /*0f80*/  FFMA.FTZ R45, R83, R36, R44 ;  /* 0x00000024532d7223 */ /* 0x000fe2000001002c */
[----:B------:R-:W-:-:S02]  /*0f90*/  PRMT R36, R38, 0x7632, R36 ;  /* 0x0000763226247816 */ /* 0x000fc40000000024 */
[C---:B------:R-:W-:Y:S02]  /*0fa0*/  PRMT R38, R28.reuse, 0x7632, R38 ;  /* 0x000076321c267816 */ /* 0x040fe40000000026 */
[----:B------:R-:W-:Y:S02]  /*0fb0*/  SHF.L.U32 R44, R28, 0x10, RZ ;  /* 0x000000101c2c7819 */ /* 0x000fe400000006ff */
[----:B------:R-:W-:Y:S02]  /*0fc0*/  SHF.L.U32 R55, R55, 0x10, RZ ;  /* 0x0000001037377819 */ /* 0x000fe400000006ff */
[----:B------:R-:W-:Y:S01]  /*0fd0*/  SHF.L.U32 R38, R38, 0x10, RZ ;  /* 0x0000001026267819 */ /* 0x000fe200000006ff */
[----:B------:R-:W-:Y:S01]  /*0fe0*/  FFMA.FTZ R92, R85, R44, R92 ;  /* 0x0000002c555c7223 */ /* 0x000fe2000001005c */
[----:B------:R-:W-:Y:S01]  /*0ff0*/  PRMT R80, R46, 0x7632, R80 ;  /* 0x000076322e507816 */ /* 0x000fe20000000050 */
[----:B------:R-:W-:Y:S01]  /*1000*/  FFMA.FTZ R90, R90, R55, R53 ;  /* 0x000000375a5a7223 */ /* 0x000fe20000010035 */
[----:B------:R-:W-:Y:S01]  /*1010*/  SHF.L.U32 R86, R46, 0x10, RZ ;  /* 0x000000102e567819 */ /* 0x000fe200000006ff */
[----:B------:R-:W5:Y:S01]  /*1020*/  LDG.E.128 R52, desc[UR6][R2.64+0x16000] ;  /* 0x0160000602347981 */ /* 0x000f62000c1e1d00 */
[C---:B------:R-:W-:Y:S01]  /*1030*/  PRMT R44, R29.reuse, 0x7632, R44 ;  /* 0x000076321d2c7816 */ /* 0x040fe2000000002c */
[----:B------:R-:W-:-:S02]  /*1040*/  IMAD.U32 R46, R29, 0x10000, RZ ;  /* 0x000100001d2e7824 */ /* 0x000fc400078e00ff */
[----:B------:R-:W-:Y:S01]  /*1050*/  FFMA.FTZ R38, R87, R38, R92 ;  /* 0x0000002657267223 */ /* 0x000fe2000001005c */
[----:B------:R-:W-:Y:S01]  /*1060*/  SHF.L.U32 R29, R36, 0x10, RZ ;  /* 0x00000010241d7819 */ /* 0x000fe200000006ff */
[----:B------:R-:W-:Y:S01]  /*1070*/  FFMA.FTZ R37, R86, R37, R45 ;  /* 0x0000002556257223 */ /* 0x000fe2000001002d */
[----:B------:R-:W-:Y:S01]  /*1080*/  SHF.L.U32 R80, R80, 0x10, RZ ;  /* 0x0000001050507819 */ /* 0x000fe200000006ff */
[----:B------:R-:W-:Y:S01]  /*1090*/  FFMA.FTZ R38, R89, R46, R38 ;  /* 0x0000002e59267223 */ /* 0x000fe20000010026 */
[----:B------:R-:W-:Y:S02]  /*10a0*/  SHF.L.U32 R44, R44, 0x10, RZ ;  /* 0x000000102c2c7819 */ /* 0x000fe400000006ff */
[----:B------:R-:W-:Y:S01]  /*10b0*/  PRMT R28, R39, 0x7632, R28 ;  /* 0x00007632271c7816 */ /* 0x000fe2000000001c */
[----:B------:R-:W-:Y:S01]  /*10c0*/  FFMA.FTZ R29, R80, R29, R37 ;  /* 0x0000001d501d7223 */ /* 0x000fe20000010025 */
[----:B------:R-:W-:Y:S02]  /*10d0*/  SHF.L.U32 R0, R47, 0x10, RZ ;  /* 0x000000102f007819 */ /* 0x000fe400000006ff */
[----:B------:R-:W-:-:S02]  /*10e0*/  SHF.L.U32 R39, R39, 0x10, RZ ;  /* 0x0000001027277819 */ /* 0x000fc400000006ff */
[C---:B------:R-:W-:Y:S01]  /*10f0*/  PRMT R36, R32.reuse, 0x7632, R36 ;  /* 0x0000763220247816 */ /* 0x040fe20000000024 */
[----:B------:R-:W-:Y:S01]  /*1100*/  IMAD.U32 R32, R32, 0x10000, RZ ;  /* 0x0001000020207824 */ /* 0x000fe200078e00ff */
        /* <DEDUP_REMOVED lines=13> */
[----:B------:R-:W5:Y:S01]  /*11e0*/  LDG.E.128 R44, desc[UR6][R2.64+0x19800] ;  /* 0x01980006022c7981 */ /* 0x000f62000c1e1d00 */
[----:B------:R-:W-:Y:S01]  /*11f0*/  SHF.L.U32 R29, R31, 0x10, RZ ;  /* 0x000000101f1d7819 */ /* 0x000fe200000006ff */
[----:B------:R-:W-:-:S02]  /*1200*/  IMAD.U32 R30, R30, 0x10000, RZ ;  /* 0x000100001e1e7824 */ /* 0x000fc400078e00ff */
[----:B------:R-:W-:Y:S01]  /*1210*/  FFMA.FTZ R36, R89, R32, R36 ;  /* 0x0000002059247223 */ /* 0x000fe20000010024 */
[----:B------:R-:W-:Y:S02]  /*1220*/  SHF.L.U32 R28, R28, 0x10, RZ ;  /* 0x000000101c1c7819 */ /* 0x000fe400000006ff */
[----:B------:R-:W-:Y:S01]  /*1230*/  SHF.L.U32 R81, R81, 0x10, RZ ;  /* 0x0000001051517819 */ /* 0x000fe200000006ff */
[----:B------:R-:W-:Y:S01]  /*1240*/  FFMA.FTZ R92, R0, R29, R37 ;  /* 0x0000001d005c7223 */ /* 0x000fe20000010025 */
        /* <DEDUP_REMOVED lines=20> */
[----:B------:R-:W-:Y:S01]  /*1390*/  PRMT R13, R13, 0x7632, R13 ;  /* 0x000076320d0d7816 */ /* 0x000fe2000000000d */
[----:B------:R-:W-:Y:S01]  /*13a0*/  FFMA.FTZ R98, R89, R32, R36 ;  /* 0x0000002059627223 */ /* 0x000fe20000010024 */
[----:B------:R-:W-:Y:S01]  /*13b0*/  PRMT R12, R35, 0x7632, R12 ;  /* 0x00007632230c7816 */ /* 0x000fe2000000000c */
[----:B------:R-:W-:Y:S01]  /*13c0*/  FFMA.FTZ R102, R85, R34, R84 ;  /* 0x0000002255667223 */ /* 0x000fe20000010054 */
[----:B------:R-:W5:Y:S01]  /*13d0*/  LDG.E.128 R36, desc[UR6][R40.64+0x1800] ;  /* 0x0018000628247981 */ /* 0x000f62000c1e1d00 */
[----:B------:R-:W-:-:S03]  /*13e0*/  SHF.L.U32 R20, R20, 0x10, RZ ;  /* 0x0000001014147819 */ /* 0x000fc600000006ff */
[----:B------:R-:W5:Y:S01]  /*13f0*/  LDG.E.128 R32, desc[UR6][R2.64+0x1800] ;  /* 0x0018000602207981 */ /* 0x000f62000c1e1d00 */
[----:B------:R-:W-:Y:S02]  /*1400*/  SHF.L.U32 R82, R13, 0x10, RZ ;  /* 0x000000100d527819 */ /* 0x000fe400000006ff */
[----:B------:R-:W-:Y:S01]  /*1410*/  PRMT R13, R21, 0x7632, R13 ;  /* 0x00007632150d7816 */ /* 0x000fe2000000000d */
[----:B------:R-:W-:Y:S01]  /*1420*/  FFMA.FTZ R102, R87, R20, R102 ;  /* 0x0000001457667223 */ /* 0x000fe20000010066 */
[----:B------:R-:W-:Y:S01]  /*1430*/  SHF.L.U32 R84, R21, 0x10, RZ ;  /* 0x0000001015547819 */ /* 0x000fe200000006ff */
[----:B------:R-:W-:Y:S02]  /*1440*/  FFMA.FTZ R21, R83, R82, R98 ;  /* 0x0000005253157223 */ /* 0x000fe40000010062 */
        /* <DEDUP_REMOVED lines=10> */
[C---:B--2---:R-:W-:Y:S02]  /*14f0*/  SHF.L.U32 R22, R16.reuse, 0x10, RZ ;  /* 0x0000001010167819 */ /* 0x044fe400000006ff */
[----:B------:R-:W-:Y:S01]  /*1500*/  PRMT R16, R16, 0x7632, R16 ;  /* 0x0000763210107816 */ /* 0x000fe20000000010 */
[----:B------:R-:W-:Y:S02]  /*1510*/  IMAD.U32 R93, R84, 0x10000, RZ ;  /* 0x00010000545d7824 */ /* 0x000fe400078e00ff */
[----:B------:R-:W-:Y:S01]  /*1520*/  FFMA.FTZ R82, R86, R91, R82 ;  /* 0x0000005b56527223 */ /* 0x000fe20000010052 */
        /* <DEDUP_REMOVED lines=19> */
[----:B------:R-:W-:Y:S01]  /*1660*/  FFMA.FTZ R84, R81, R84, R21 ;  /* 0x0000005451547223 */ /* 0x000fe20000010015 */
[----:B------:R-:W2:Y:S01]  /*1670*/  LDG.E.128 R12, desc[UR6][R2.64+0x5000] ;  /* 0x00500006020c7981 */ /* 0x000ea2000c1e1d00 */
[----:B------:R-:W-:-:S02]  /*1680*/  SHF.L.U32 R16, R17, 0x10, RZ ;  /* 0x0000001011107819 */ /* 0x000fc400000006ff */
[C---:B------:R-:W-:Y:S02]  /*1690*/  PRMT R20, R18.reuse, 0x7632, R20 ;  /* 0x0000763212147816 */ /* 0x040fe40000000014 */
[----:B------:R-:W-:Y:S02]  /*16a0*/  SHF.L.U32 R21, R18, 0x10, RZ ;  /* 0x0000001012157819 */ /* 0x000fe400000006ff */
[C---:B---3--:R-:W-:Y:S02]  /*16b0*/  PRMT R17, R24.reuse, 0x7632, R17 ;  /* 0x0000763218117816 */ /* 0x048fe40000000011 */
[----:B------:R-:W-:Y:S01]  /*16c0*/  SHF.L.U32 R18, R24, 0x10, RZ ;  /* 0x0000001018127819 */ /* 0x000fe200000006ff */
[----:B------:R-:W-:Y:S01]  /*16d0*/  FFMA.FTZ R91, R83, R16, R22 ;  /* 0x00000010535b7223 */ /* 0x000fe20000010016 */
[----:B------:R-:W-:Y:S01]  /*16e0*/  SHF.L.U32 R22, R17, 0x10, RZ ;  /* 0x0000001011167819 */ /* 0x000fe200000006ff */
[C---:B------:R-:W-:Y:S01]  /*16f0*/  IMAD.U32 R23, R19.reuse, 0x10000, RZ ;  /* 0x0001000013177824 */ /* 0x040fe200078e00ff */
[----:B------:R-:W-:Y:S01]  /*1700*/  PRMT R24, R19, 0x7632, R24 ;  /* 0x0000763213187816 */ /* 0x000fe20000000018 */
[----:B------:R-:W-:Y:S01]  /*1710*/  FFMA.FTZ R102, R85, R18, R96 ;  /* 0x0000001255667223 */ /* 0x000fe20000010060 */
[----:B------:R-:W-:Y:S01]  /*1720*/  FFMA.FTZ R91, R86, R21, R91 ;  /* 0x00000015565b7223 */ /* 0x000fe2000001005b */
[----:B------:R-:W3:Y:S01]  /*1730*/  LDG.E.128 R16, desc[UR6][R2.64+0x8800] ;  /* 0x0088000602107981 */ /* 0x000ee2000c1e1d00 */
[----:B------:R-:W-:Y:S01]  /*1740*/  PRMT R82, R25, 0x7632, R82 ;  /* 0x0000763219527816 */ /* 0x000fe20000000052 */
[----:B------:R-:W-:Y:S01]  /*1750*/  FFMA.FTZ R22, R87, R22, R102 ;  /* 0x0000001657167223 */ /* 0x000fe20000010066 */
[----:B------:R-:W-:-:S02]  /*1760*/  SHF.L.U32 R96, R25, 0x10, RZ ;  /* 0x0000001019607819 */ /* 0x000fc400000006ff */
[----:B------:R-:W-:Y:S02]  /*1770*/  SHF.L.U32 R21, R20, 0x10, RZ ;  /* 0x0000001014157819 */ /* 0x000fe400000006ff */
[C---:B----4-:R-:W-:Y:S02]  /*1780*/  PRMT R20, R76.reuse, 0x7632, R20 ;  /* 0x000076324c147816 */ /* 0x050fe40000000014 */
        /* <DEDUP_REMOVED lines=11> */
[----:B------:R-:W-:Y:S01]  /*1840*/  FFMA.FTZ R91, R86, R25, R91 ;  /* 0x00000019565b7223 */ /* 0x000fe2000001005b */
[----:B------:R-:W4:Y:S01]  /*1850*/  LDG.E.128 R20, desc[UR6][R2.64+0xc000] ;  /* 0x00c0000602147981 */ /* 0x000f22000c1e1d00 */
[----:B------:R-:W-:Y:S01]  /*1860*/  IMAD.U32 R25, R26, 0x10000, RZ ;  /* 0x000100001a197824 */ /* 0x000fe200078e00ff */
[----:B------:R-:W-:-:S02]  /*1870*/  SHF.L.U32 R76, R77, 0x10, RZ ;  /* 0x000000104d4c7819 */ /* 0x000fc400000006ff */
[----:B------:R-:W-:Y:S02]  /*1880*/  PRMT R77, R77, 0x7632, R77 ;  /* 0x000076324d4d7816 */ /* 0x000fe4000000004d */
[C---:B------:R-:W-:Y:S01]  /*1890*/  PRMT R26, R27.reuse, 0x7632, R26 ;  /* 0x000076321b1a7816 */ /* 0x040fe2000000001a */
        /* <DEDUP_REMOVED lines=9> */
[C---:B------:R-:W-:Y:S01]  /*1930*/  FFMA.FTZ R96, R81.reuse, R24, R96 ;  /* 0x0000001851607223 */ /* 0x040fe20000010060 */
[----:B------:R-:W-:Y:S01]  /*1940*/  FFMA.FTZ R82, R81, R26, R25 ;  /* 0x0000001a51527223 */ /* 0x000fe20000010019 */
[----:B------:R-:W-:-:S02]  /*1950*/  PRMT R78, R78, 0x7632, R78 ;  /* 0x000076324e4e7816 */ /* 0x000fc4000000004e */
[C---:B-----5:R-:W-:Y:S02]  /*1960*/  PRMT R24, R8.reuse, 0x7632, R24 ;  /* 0x0000763208187816 */ /* 0x060fe40000000018 */
[----:B------:R-:W-:Y:S01]  /*1970*/  SHF.L.U32 R26, R8, 0x10, RZ ;  /* 0x00000010081a7819 */ /* 0x000fe200000006ff */
[----:B------:R-:W-:Y:S01]  /*1980*/  FFMA.FTZ R27, R86, R27, R77 ;  /* 0x0000001b561b7223 */ /* 0x000fe2000001004d */
[----:B------:R-:W-:Y:S01]  /*1990*/  SHF.L.U32 R24, R24, 0x10, RZ ;  /* 0x0000001018187819 */ /* 0x000fe200000006ff */
[----:B------:R-:W-:Y:S02]  /*19a0*/  IMAD.U32 R25, R78, 0x10000, RZ ;  /* 0x000100004e197824 */ /* 0x000fe400078e00ff */
[----:B------:R-:W-:Y:S01]  /*19b0*/  FFMA.FTZ R90, R85, R26, R90 ;  /* 0x0000001a555a7223 */ /* 0x000fe2000001005a */
[C---:B------:R-:W-:Y:S01]  /*19c0*/  PRMT R8, R79.reuse, 0x7632, R8 ;  /* 0x000076324f087816 */ /* 0x040fe20000000008 */
[----:B------:R-:W-:Y:S01]  /*19d0*/  FFMA.FTZ R25, R80, R25, R27 ;  /* 0x0000001950197223 */ /* 0x000fe2000001001b */
[----:B------:R-:W-:Y:S01]  /*19e0*/  SHF.L.U32 R79, R79, 0x10, RZ ;  /* 0x000000104f4f7819 */ /* 0x000fe200000006ff */
[----:B------:R-:W-:Y:S01]  /*19f0*/  FFMA.FTZ R24, R87, R24, R90 ;  /* 0x0000001857187223 */ /* 0x000fe2000001005a */
[----:B------:R-:W-:-:S02]  /*1a00*/  PRMT R26, R9, 0x7632, R26 ;  /* 0x00007632091a7816 */ /* 0x000fc4000000001a */
[----:B------:R-:W-:Y:S01]  /*1a10*/  SHF.L.U32 R78, R9, 0x10, RZ ;  /* 0x00000010094e7819 */ /* 0x000fe200000006ff */
[----:B------:R-:W-:Y:S01]  /*1a20*/  FFMA.FTZ R76, R0, R79, R25 ;  /* 0x0000004f004c7223 */ /* 0x000fe20000010019 */
[----:B------:R-:W-:-:S03]  /*1a30*/  SHF.L.U32 R88, R26, 0x10, RZ ;  /* 0x000000101a587819 */ /* 0x000fc600000006ff */
[----:B------:R-:W-:Y:S02]  /*1a40*/  FFMA.FTZ R78, R89, R78, R24 ;  /* 0x0000004e594e7223 */ /* 0x000fe40000010018 */
[----:B------:R-:W5:Y:S01]  /*1a50*/  LDG.E.128 R24, desc[UR6][R2.64+0xf800] ;  /* 0x00f8000602187981 */ /* 0x000f62000c1e1d00 */
[----:B------:R-:W-:Y:S01]  /*1a60*/  SHF.L.U32 R9, R10, 0x10, RZ ;  /* 0x000000100a097819 */ /* 0x000fe200000006ff */
[--C-:B------:R-:W-:Y:S01]  /*1a70*/  FFMA.FTZ R83, R83, R88, R78.reuse ;  /* 0x0000005853537223 */ /* 0x100fe2000001004e */
[----:B------:R-:W-:Y:S01]  /*1a80*/  PRMT R78, R68, 0x7632, R78 ;  /* 0x00007632444e7816 */ /* 0x000fe2000000004e */
[----:B------:R-:W-:Y:S01]  /*1a90*/  IMAD.U32 R8, R8, 0x10000, RZ ;  /* 0x0001000008087824 */ /* 0x000fe200078e00ff */
[----:B------:R-:W-:Y:S01]  /*1aa0*/  PRMT R88, R4, 0x7632, R88 ;  /* 0x0000763204587816 */ /* 0x000fe20000000058 */
[----:B------:R-:W-:Y:S01]  /*1ab0*/  IMAD.U32 R68, R68, 0x10000, RZ ;  /* 0x0001000044447824 */ /* 0x000fe200078e00ff */
[----:B------:R-:W-:Y:S02]  /*1ac0*/  SHF.L.U32 R89, R4, 0x10, RZ ;  /* 0x0000001004597819 */ /* 0x000fe400000006ff */
[----:B------:R-:W-:Y:S01]  /*1ad0*/  PRMT R10, R10, 0x7632, R10 ;  /* 0x000076320a0a7816 */ /* 0x000fe2000000000a */
[----:B------:R-:W-:Y:S01]  /*1ae0*/  FFMA.FTZ R85, R81, R8, R76 ;  /* 0x0000000851557223 */ /* 0x000fe2000001004c */
[----:B------:R-:W-:Y:S01]  /*1af0*/  SHF.L.U32 R87, R78, 0x10, RZ ;  /* 0x000000104e577819 */ /* 0x000fe200000006ff */
[----:B------:R-:W-:-:S02]  /*1b00*/  IMAD.U32 R88, R88, 0x10000, RZ ;  /* 0x0001000058587824 */ /* 0x000fc400078e00ff */
[----:B------:R-:W-:Y:S01]  /*1b10*/  FFMA.FTZ R93, R89, R68, R94 ;  /* 0x00000044595d7223 */ /* 0x000fe2000001005e */
[C---:B------:R-:W-:Y:S01]  /*1b20*/  PRMT R76, R11.reuse, 0x7632, R76 ;  /* 0x000076320b4c7816 */ /* 0x040fe2000000004c */
[----:B------:R-:W-:Y:S01]  /*1b30*/  FFMA.FTZ R83, R86, R9, R83 ;  /* 0x0000000956537223 */ /* 0x000fe20000010053 */
[----:B------:R-:W-:Y:S02]  /*1b40*/  SHF.L.U32 R79, R11, 0x10, RZ ;  /* 0x000000100b4f7819 */ /* 0x000fe400000006ff */
[----:B------:R-:W-:Y:S02]  /*1b50*/  SHF.L.U32 R77, R10, 0x10, RZ ;  /* 0x000000100a4d7819 */ /* 0x000fe400000006ff */
[----:B------:R-:W5:Y:S01]  /*1b60*/  LDG.E.128 R8, desc[UR6][R2.64+0x13000] ;  /* 0x0130000602087981 */ /* 0x000f62000c1e1d00 */
[----:B------:R-:W-:Y:S01]  /*1b70*/  SHF.L.U32 R4, R69, 0x10, RZ ;  /* 0x0000001045047819 */ /* 0x000fe200000006ff */
[----:B------:R-:W-:Y:S01]  /*1b80*/  FFMA.FTZ R68, R88, R87, R93 ;  /* 0x0000005758447223 */ /* 0x000fe2000001005d */
[----:B------:R-:W-:-:S02]  /*1b90*/  SHF.L.U32 R91, R5, 0x10, RZ ;  /* 0x00000010055b7819 */ /* 0x000fc400000006ff */
[----:B------:R-:W-:Y:S02]  /*1ba0*/  PRMT R69, R69, 0x7632, R69 ;  /* 0x0000763245457816 */ /* 0x000fe40000000045 */
[----:B------:R-:W-:Y:S01]  /*1bb0*/  PRMT R87, R5, 0x7632, R87 ;  /* 0x0000763205577816 */ /* 0x000fe20000000057 */
[----:B------:R-:W-:Y:S01]  /*1bc0*/  FFMA.FTZ R77, R80, R77, R83 ;  /* 0x0000004d504d7223 */ /* 0x000fe20000010053 */
[----:B------:R-:W-:Y:S01]  /*1bd0*/  FFMA.FTZ R68, R91, R4, R68 ;  /* 0x000000045b447223 */ /* 0x000fe20000010044 */
[----:B------:R-:W-:Y:S02]  /*1be0*/  SHF.L.U32 R4, R69, 0x10, RZ ;  /* 0x0000001045047819 */ /* 0x000fe400000006ff */
[----:B------:R-:W-:Y:S02]  /*1bf0*/  IMAD.U32 R87, R87, 0x10000, RZ ;  /* 0x0001000057577824 */ /* 0x000fe400078e00ff */
[----:B------:R-:W-:Y:S01]  /*1c00*/  FFMA.FTZ R78, R0, R79, R77 ;  /* 0x0000004f004e7223 */ /* 0x000fe2000001004d */
[----:B------:R-:W-:-:S02]  /*1c10*/  PRMT R83, R6, 0x7632, R83 ;  /* 0x0000763206537816 */ /* 0x000fc40000000053 */
[----:B------:R-:W-:Y:S02]  /*1c20*/  SHF.L.U32 R86, R6, 0x10, RZ ;  /* 0x0000001006567819 */ /* 0x000fe400000006ff */
[C---:B------:R-:W-:Y:S02]  /*1c30*/  PRMT R80, R7.reuse, 0x7632, R80 ;  /* 0x0000763207507816 */ /* 0x040fe40000000050 */
[----:B------:R-:W-:Y:S01]  /*1c40*/  SHF.L.U32 R0, R7, 0x10, RZ ;  /* 0x0000001007007819 */ /* 0x000fe200000006ff */
[----:B------:R-:W-:Y:S01]  /*1c50*/  FFMA.FTZ R7, R87, R4, R68 ;  /* 0x0000000457077223 */ /* 0x000fe20000010044 */
[C---:B------:R-:W-:Y:S02]  /*1c60*/  SHF.L.U32 R5, R70.reuse, 0x10, RZ ;  /* 0x0000001046057819 */ /* 0x040fe400000006ff */
[----:B------:R-:W-:Y:S02]  /*1c70*/  PRMT R70, R70, 0x7632, R70 ;  /* 0x0000763246467816 */ /* 0x000fe40000000046 */
[C---:B------:R-:W-:Y:S01]  /*1c80*/  PRMT R6, R72.reuse, 0x7632, R6 ;  /* 0x0000763248067816 */ /* 0x040fe20000000006 */
[----:B------:R-:W-:-:S02]  /*1c90*/  IMAD.U32 R72, R72, 0x10000, RZ ;  /* 0x0001000048487824 */ /* 0x000fc400078e00ff */
[----:B------:R-:W-:Y:S01]  /*1ca0*/  FFMA.FTZ R4, R86, R5, R7 ;  /* 0x0000000556047223 */ /* 0x000fe20000010007 */
[----:B------:R-:W-:Y:S02]  /*1cb0*/  SHF.L.U32 R70, R70, 0x10, RZ ;  /* 0x0000001046467819 */ /* 0x000fe400000006ff */
[----:B------:R-:W-:Y:S01]  /*1cc0*/  SHF.L.U32 R83, R83, 0x10, RZ ;  /* 0x0000001053537819 */ /* 0x000fe200000006ff */
[----:B------:R-:W-:Y:S01]  /*1cd0*/  FFMA.FTZ R7, R89, R72, R92 ;  /* 0x0000004859077223 */ /* 0x000fe2000001005c */
[----:B------:R-:W-:-:S03]  /*1ce0*/  SHF.L.U32 R5, R6, 0x10, RZ ;  /* 0x0000001006057819 */ /* 0x000fc600000006ff */
[----:B------:R-:W-:Y:S02]  /*1cf0*/  FFMA.FTZ R77, R83, R70, R4 ;  /* 0x00000046534d7223 */ /* 0x000fe40000010004 */
[----:B------:R-:W-:Y:S02]  /*1d00*/  FFMA.FTZ R70, R88, R5, R7 ;  /* 0x0000000558467223 */ /* 0x000fe40000010007 */
[----:B------:R-:W5:Y:S01]  /*1d10*/  LDG.E.128 R4, desc[UR6][R2.64+0x16800] ;  /* 0x0168000602047981 */ /* 0x000f62000c1e1d00 */
[C---:B------:R-:W-:Y:S01]  /*1d20*/  PRMT R68, R64.reuse, 0x7632, R68 ;  /* 0x0000763240447816 */ /* 0x040fe20000000044 */
[----:B------:R-:W-:Y:S01]  /*1d30*/  IMAD.U32 R64, R64, 0x10000, RZ ;  /* 0x0001000040407824 */ /* 0x000fe200078e00ff */
[----:B------:R-:W-:Y:S02]  /*1d40*/  SHF.L.U32 R69, R71, 0x10, RZ ;  /* 0x0000001047457819 */ /* 0x000fe400000006ff */
[----:B------:R-:W-:Y:S01]  /*1d50*/  SHF.L.U32 R79, R68, 0x10, RZ ;  /* 0x00000010444f7819 */ /* 0x000fe200000006ff */
[----:B------:R-:W-:Y:S01]  /*1d60*/  FFMA.FTZ R93, R89, R64, R100 ;  /* 0x00000040595d7223 */ /* 0x000fe20000010064 */
[----:B------:R-:W-:Y:S01]  /*1d70*/  SHF.L.U32 R68, R73, 0x10, RZ ;  /* 0x0000001049447819 */ /* 0x000fe200000006ff */
[----:B------:R-:W-:Y:S01]  /*1d80*/  IMAD.U32 R90, R65, 0x10000, RZ ;  /* 0x00010000415a7824 */ /* 0x000fe200078e00ff */
[----:B------:R-:W-:Y:S01]  /*1d90*/  PRMT R64, R71, 0x7632, R64 ;  /* 0x0000763247407816 */ /* 0x000fe20000000040 */
[----:B------:R-:W-:Y:S01]  /*1da0*/  FFMA.FTZ R79, R88, R79, R93 ;  /* 0x0000004f584f7223 */ /* 0x000fe2000001005d */
[----:B------:R-:W-:Y:S01]  /*1db0*/  FFMA.FTZ R77, R0, R69, R77 ;  /* 0x00000045004d7223 */ /* 0x000fe2000001004d */
[----:B------:R-:W-:Y:S01]  /*1dc0*/  FFMA.FTZ R72, R91, R68, R70 ;  /* 0x000000445b487223 */ /* 0x000fe20000010046 */
[----:B------:R-:W-:Y:S01]  /*1dd0*/  PRMT R73, R73, 0x7632, R73 ;  /* 0x0000763249497816 */ /* 0x000fe20000000049 */
[----:B------:R-:W5:Y:S01]  /*1de0*/  LDG.E.128 R68, desc[UR6][R2.64+0x1a000] ;  /* 0x01a0000602447981 */ /* 0x000f62000c1e1d00 */
[--C-:B------:R-:W-:Y:S01]  /*1df0*/  FFMA.FTZ R93, R91, R90, R79.reuse ;  /* 0x0000005a5b5d7223 */ /* 0x100fe2000001004f */
[----:B------:R-:W-:-:S02]  /*1e00*/  PRMT R79, R65, 0x7632, R79 ;  /* 0x00007632414f7816 */ /* 0x000fc4000000004f */
[----:B------:R-:W-:Y:S01]  /*1e10*/  SHF.L.U32 R65, R64, 0x10, RZ ;  /* 0x0000001040417819 */ /* 0x000fe200000006ff */
[----:B------:R-:W-:Y:S01]  /*1e20*/  IMAD.U32 R64, R73, 0x10000, RZ ;  /* 0x0001000049407824 */ /* 0x000fe200078e00ff */
[----:B------:R-:W-:Y:S02]  /*1e30*/  SHF.L.U32 R80, R80, 0x10, RZ ;  /* 0x0000001050507819 */ /* 0x000fe400000006ff */
[----:B------:R-:W-:Y:S01]  /*1e40*/  SHF.L.U32 R90, R79, 0x10, RZ ;  /* 0x000000104f5a7819 */ /* 0x000fe200000006ff */
[----:B------:R-:W-:Y:S01]  /*1e50*/  FFMA.FTZ R73, R87, R64, R72 ;  /* 0x0000004057497223 */ /* 0x000fe20000010048 */
[----:B------:R-:W-:Y:S01]  /*1e60*/  SHF.L.U32 R76, R76, 0x10, RZ ;  /* 0x000000104c4c7819 */ /* 0x000fe200000006ff */
[----:B------:R-:W-:Y:S01]  /*1e70*/  FFMA.FTZ R100, R80, R65, R77 ;  /* 0x0000004150647223 */ /* 0x000fe2000001004d */
[C---:B------:R-:W-:Y:S02]  /*1e80*/  SHF.L.U32 R79, R56.reuse, 0x10, RZ ;  /* 0x00000010384f7819 */ /* 0x040fe400000006ff */
[----:B------:R-:W-:-:S02]  /*1e90*/  PRMT R64, R56, 0x7632, R64 ;  /* 0x0000763238407816 */ /* 0x000fc40000000040 */
[C---:B------:R-:W-:Y:S01]  /*1ea0*/  SHF.L.U32 R65, R74.reuse, 0x10, RZ ;  /* 0x000000104a417819 */ /* 0x040fe200000006ff */
[----:B------:R-:W-:Y:S01]  /*1eb0*/  FFMA.FTZ R90, R87, R90, R93 ;  /* 0x0000005a575a7223 */ /* 0x000fe2000001005d */
[----:B------:R-:W-:Y:S01]  /*1ec0*/  PRMT R56, R74, 0x7632, R56 ;  /* 0x000076324a387816 */ /* 0x000fe20000000038 */
[----:B------:R-:W-:Y:S01]  /*1ed0*/  FFMA.FTZ R92, R81, R76, R78 ;  /* 0x0000004c515c7223 */ /* 0x000fe2000001004e */
[----:B------:R-:W-:Y:S01]  /*1ee0*/  FFMA.FTZ R93, R89, R79, R98 ;  /* 0x0000004f595d7223 */ /* 0x000fe20000010062 */
[----:B------:R-:W-:Y:S01]  /*1ef0*/  IMAD.U32 R79, R66, 0x10000, RZ ;  /* 0x00010000424f7824 */ /* 0x000fe200078e00ff */
[----:B------:R-:W-:Y:S01]  /*1f00*/  SHF.L.U32 R81, R64, 0x10, RZ ;  /* 0x0000001040517819 */ /* 0x000fe200000006ff */
[----:B------:R-:W-:Y:S01]  /*1f10*/  FFMA.FTZ R76, R86, R65, R73 ;  /* 0x00000041564c7223 */ /* 0x000fe20000010049 */
[C---:B------:R-:W-:Y:S02]  /*1f20*/  PRMT R64, R75.reuse, 0x7632, R64 ;  /* 0x000076324b407816 */ /* 0x040fe40000000040 */
[----:B------:R-:W-:-:S02]  /*1f30*/  SHF.L.U32 R77, R75, 0x10, RZ ;  /* 0x000000104b4d7819 */ /* 0x000fc400000006ff */
[----:B------:R-:W-:Y:S01]  /*1f40*/  PRMT R66, R66, 0x7632, R66 ;  /* 0x0000763242427816 */ /* 0x000fe20000000042 */
[----:B------:R-:W5:Y:S01]  /*1f50*/  LDG.E.128 R72, desc[UR6][R2.64+0x1d800] ;  /* 0x01d8000602487981 */ /* 0x000f62000c1e1d00 */
[----:B------:R-:W-:Y:S02]  /*1f60*/  SHF.L.U32 R56, R56, 0x10, RZ ;  /* 0x0000001038387819 */ /* 0x000fe400000006ff */
[C---:B------:R-:W-:Y:S01]  /*1f70*/  PRMT R65, R57.reuse, 0x7632, R65 ;  /* 0x0000763239417816 */ /* 0x040fe20000000041 */
[----:B------:R-:W-:Y:S01]  /*1f80*/  FFMA.FTZ R79, R86, R79, R90 ;  /* 0x0000004f564f7223 */ /* 0x000fe2000001005a */
[----:B------:R-:W-:Y:S01]  /*1f90*/  SHF.L.U32 R66, R66, 0x10, RZ ;  /* 0x0000001042427819 */ /* 0x000fe200000006ff */
[----:B------:R-:W-:Y:S02]  /*1fa0*/  IMAD.U32 R78, R57, 0x10000, RZ ;  /* 0x00010000394e7824 */ /* 0x000fe400078e00ff */
[----:B------:R-:W-:Y:S01]  /*1fb0*/  FFMA.FTZ R57, R83, R56, R76 ;  /* 0x0000003853397223 */ /* 0x000fe2000001004c */
[----:B------:R-:W-:Y:S01]  /*1fc0*/  FFMA.FTZ R90, R88, R81, R93 ;  /* 0x00000051585a7223 */ /* 0x000fe2000001005d */
[----:B------:R-:W-:Y:S01]  /*1fd0*/  SHF.L.U32 R56, R65, 0x10, RZ ;  /* 0x0000001041387819 */ /* 0x000fe200000006ff */
[----:B------:R-:W-:Y:S01]  /*1fe0*/  FFMA.FTZ R66, R83, R66, R79 ;  /* 0x0000004253427223 */ /* 0x000fe2000001004f */
[----:B------:R-:W-:Y:S01]  /*1ff0*/  SHF.L.U32 R65, R67, 0x10, RZ ;  /* 0x0000001043417819 */ /* 0x000fe200000006ff */
[----:B------:R-:W-:Y:S01]  /*2000*/  FFMA.FTZ R78, R91, R78, R90 ;  /* 0x0000004e5b4e7223 */ /* 0x000fe2000001005a */
[C---:B------:R-:W-:Y:S01]  /*2010*/  IMAD.U32 R79, R58.reuse, 0x10000, RZ ;  /* 0x000100003a4f7824 */ /* 0x040fe200078e00ff */
[----:B------:R-:W-:-:S02]  /*2020*/  PRMT R58, R58, 0x7632, R58 ;  /* 0x000076323a3a7816 */ /* 0x000fc4000000003a */
[----:B------:R-:W-:Y:S01]  /*2030*/  FFMA.FTZ R66, R0, R65, R66 ;  /* 0x0000004100427223 */ /* 0x000fe20000010042 */
[C---:B------:R-:W-:Y:S01]  /*2040*/  PRMT R65, R60.reuse, 0x7632, R65 ;  /* 0x000076323c417816 */ /* 0x040fe20000000041 */
        /* <DEDUP_REMOVED lines=10> */
[----:B------:R-:W-:Y:S01]  /*20f0*/  FFMA.FTZ R102, R80, R57, R77 ;  /* 0x0000003950667223 */ /* 0x000fe2000001004d */
[C---:B------:R-:W-:Y:S01]  /*2100*/  PRMT R57, R48.reuse, 0x7632, R57 ;  /* 0x0000763230397816 */ /* 0x040fe20000000039 */
[----:B------:R-:W-:Y:S01]  /*2110*/  FFMA.FTZ R81, R83, R58, R56 ;  /* 0x0000003a53517223 */ /* 0x000fe20000010038 */
[----:B------:R-:W-:Y:S01]  /*2120*/  SHF.L.U32 R48, R48, 0x10, RZ ;  /* 0x0000001030307819 */ /* 0x000fe200000006ff */
[----:B------:R-:W-:Y:S01]  /*2130*/  FFMA.FTZ R94, R80, R67, R66 ;  /* 0x00000043505e7223 */ /* 0x000fe20000010042 */
[----:B------:R-:W-:Y:S01]  /*2140*/  FFMA.FTZ R58, R88, R65, R79 ;  /* 0x00000041583a7223 */ /* 0x000fe2000001004f */
[C---:B------:R-:W-:Y:S01]  /*2150*/  SHF.L.U32 R56, R61.reuse, 0x10, RZ ;  /* 0x000000103d387819 */ /* 0x040fe200000006ff */
[----:B------:R-:W5:Y:S01]  /*2160*/  LDG.E.128 R64, desc[UR6][R2.64+0x2000] ;  /* 0x0020000602407981 */ /* 0x000f62000c1e1d00 */
[----:B------:R-:W-:-:S03]  /*2170*/  PRMT R61, R61, 0x7632, R61 ;  /* 0x000076323d3d7816 */ /* 0x000fc6000000003d */
[----:B------:R-:W5:Y:S01]  /*2180*/  LDG.E.128 R76, desc[UR6][R40.64+0x2000] ;  /* 0x00200006284c7981 */ /* 0x000f62000c1e1d00 */
[----:B------:R-:W-:Y:S02]  /*2190*/  IMAD.U32 R93, R57, 0x10000, RZ ;  /* 0x00010000395d7824 */ /* 0x000fe400078e00ff */
[----:B------:R-:W-:Y:S01]  /*21a0*/  FFMA.FTZ R95, R89, R48, R96 ;  /* 0x00000030595f7223 */ /* 0x000fe20000010060 */
[----:B------:R-:W-:Y:S01]  /*21b0*/  FFMA.FTZ R58, R91, R56, R58 ;  /* 0x000000385b3a7223 */ /* 0x000fe2000001003a */
[----:B------:R-:W-:Y:S02]  /*21c0*/  SHF.L.U32 R56, R61, 0x10, RZ ;  /* 0x000000103d387819 */ /* 0x000fe400000006ff */
[C---:B------:R-:W-:Y:S01]  /*21d0*/  SHF.L.U32 R60, R49.reuse, 0x10, RZ ;  /* 0x00000010313c7819 */ /* 0x040fe200000006ff */
[----:B------:R-:W-:Y:S01]  /*21e0*/  FFMA.FTZ R84, R88, R93, R95 ;  /* 0x0000005d58547223 */ /* 0x000fe2000001005f */
[----:B------:R-:W-:Y:S01]  /*21f0*/  PRMT R49, R49, 0x7632, R49 ;  /* 0x0000763231317816 */ /* 0x000fe20000000031 */
[----:B------:R-:W-:Y:S01]  /*2200*/  IMAD.U32 R61, R62, 0x10000, RZ ;  /* 0x000100003e3d7824 */ /* 0x000fe200078e00ff */
        /* <DEDUP_REMOVED lines=10> */
[C---:B------:R-:W-:Y:S02]  /*22b0*/  IMAD.U32 R93, R50.reuse, 0x10000, RZ ;  /* 0x00010000325d7824 */ /* 0x040fe400078e00ff */
[----:B------:R-:W-:Y:S01]  /*22c0*/  FFMA.FTZ R95, R87, R60, R84 ;  /* 0x0000003c575f7223 */ /* 0x000fe20000010054 */
[----:B------:R-:W-:Y:S01]  /*22d0*/  PRMT R50, R50, 0x7632, R50 ;  /* 0x0000763232327816 */ /* 0x000fe20000000032 */
[----:B------:R-:W-:Y:S01]  /*22e0*/  FFMA.FTZ R96, R80, R49, R81 ;  /* 0x0000003150607223 */ /* 0x000fe20000010051 */
[----:B------:R-:W-:Y:S01]  /*22f0*/  FFMA.FTZ R61, R83, R62, R48 ;  /* 0x0000003e533d7223 */ /* 0x000fe20000010030 */
[----:B------:R-:W5:Y:S01]  /*2300*/  LDG.E.128 R56, desc[UR6][R2.64+0x5800] ;  /* 0x0058000602387981 */ /* 0x000f62000c1e1d00 */
[----:B------:R-:W-:-:S02]  /*2310*/  SHF.L.U32 R49, R63, 0x10, RZ ;  /* 0x000000103f317819 */ /* 0x000fc400000006ff */
[----:B------:R-:W-:Y:S01]  /*2320*/  PRMT R62, R52, 0x7632, R62 ;  /* 0x00007632343e7816 */ /* 0x000fe2000000003e */
[----:B------:R-:W-:Y:S01]  /*2330*/  FFMA.FTZ R60, R86, R93, R95 ;  /* 0x0000005d563c7223 */ /* 0x000fe2000001005f */
[----:B------:R-:W-:Y:S02]  /*2340*/  SHF.L.U32 R52, R52, 0x10, RZ ;  /* 0x0000001034347819 */ /* 0x000fe400000006ff */
[----:B------:R-:W-:Y:S01]  /*2350*/  SHF.L.U32 R50, R50, 0x10, RZ ;  /* 0x0000001032327819 */ /* 0x000fe200000006ff */
[----:B------:R-:W-:Y:S01]  /*2360*/  FFMA.FTZ R81, R0, R49, R61 ;  /* 0x0000003100517223 */ /* 0x000fe2000001003d */
[----:B------:R-:W-:Y:S02]  /*2370*/  IMAD.U32 R49, R62, 0x10000, RZ ;  /* 0x000100003e317824 */ /* 0x000fe400078e00ff */
[----:B------:R-:W-:Y:S01]  /*2380*/  FFMA.FTZ R95, R89, R52, R82 ;  /* 0x00000034595f7223 */ /* 0x000fe20000010052 */
[----:B------:R-:W-:Y:S01]  /*2390*/  PRMT R48, R63, 0x7632, R48 ;  /* 0x000076323f307816 */ /* 0x000fe20000000030 */
        /* <DEDUP_REMOVED lines=12> */
[C---:B------:R-:W-:Y:S02]  /*2460*/  SHF.L.U32 R49, R54.reuse, 0x10, RZ ;  /* 0x0000001036317819 */ /* 0x040fe400000006ff */
[----:B------:R-:W-:Y:S02]  /*2470*/  PRMT R54, R54, 0x7632, R54 ;  /* 0x0000763236367816 */ /* 0x000fe40000000036 */
[C---:B------:R-:W-:Y:S02]  /*2480*/  PRMT R50, R44.reuse, 0x7632, R50 ;  /* 0x000076322c327816 */ /* 0x040fe40000000032 */
        /* <DEDUP_REMOVED lines=9> */
[C---:B------:R-:W-:Y:S01]  /*2520*/  PRMT R52, R45.reuse, 0x7632, R52 ;  /* 0x000076322d347816 */ /* 0x040fe20000000034 */
[----:B------:R-:W-:Y:S01]  /*2530*/  FFMA.FTZ R82, R88, R49, R85 ;  /* 0x0000003158527223 */ /* 0x000fe20000010055 */
[----:B------:R-:W-:Y:S01]  /*2540*/  SHF.L.U32 R54, R45, 0x10, RZ ;  /* 0x000000102d367819 */ /* 0x000fe200000006ff */
[----:B------:R-:W5:Y:S01]  /*2550*/  LDG.E.128 R48, desc[UR6][R2.64+0xc800] ;  /* 0x00c8000602307981 */ /* 0x000f62000c1e1d00 */
[C---:B------:R-:W-:Y:S01]  /*2560*/  PRMT R44, R55.reuse, 0x7632, R44 ;  /* 0x00007632372c7816 */ /* 0x040fe2000000002c */
[----:B------:R-:W-:Y:S01]  /*2570*/  IMAD.U32 R45, R28, 0x10000, RZ ;  /* 0x000100001c2d7824 */ /* 0x000fe200078e00ff */
[----:B------:R-:W-:-:S02]  /*2580*/  SHF.L.U32 R55, R55, 0x10, RZ ;  /* 0x0000001037377819 */ /* 0x000fc400000006ff */
        /* <DEDUP_REMOVED lines=13> */
[----:B------:R-:W-:Y:S01]  /*2660*/  FFMA.FTZ R28, R86, R55, R81 ;  /* 0x00000037561c7223 */ /* 0x000fe20000010051 */
[----:B------:R-:W-:Y:S01]  /*2670*/  SHF.L.U32 R45, R32, 0x10, RZ ;  /* 0x00000010202d7819 */ /* 0x000fe200000006ff */
[----:B------:R-:W-:Y:S01]  /*2680*/  FFMA.FTZ R88, R91, R44, R88 ;  /* 0x0000002c5b587223 */ /* 0x000fe20000010058 */
[----:B------:R-:W-:Y:S01]  /*2690*/  SHF.L.U32 R81, R36, 0x10, RZ ;  /* 0x0000001024517819 */ /* 0x000fe200000006ff */
[----:B------:R-:W5:Y:S01]  /*26a0*/  LDG.E.128 R52, desc[UR6][R2.64+0x10000] ;  /* 0x0100000602347981 */ /* 0x000f62000c1e1d00 */
[----:B------:R-:W-:Y:S01]  /*26b0*/  PRMT R46, R46, 0x7632, R46 ;  /* 0x000076322e2e7816 */ /* 0x000fe2000000002e */
[----:B------:R-:W-:Y:S01]  /*26c0*/  IMAD.U32 R44, R29, 0x10000, RZ ;  /* 0x000100001d2c7824 */ /* 0x000fe200078e00ff */
        /* <DEDUP_REMOVED lines=8> */
[----:B------:R-:W-:Y:S01]  /*2750*/  FFMA.FTZ R29, R83, R46, R28 ;  /* 0x0000002e531d7223 */ /* 0x000fe2000001001c */
[----:B------:R-:W-:Y:S01]  /*2760*/  SHF.L.U32 R91, R33, 0x10, RZ ;  /* 0x00000010215b7819 */ /* 0x000fe200000006ff */
[----:B------:R-:W-:Y:S01]  /*2770*/  FFMA.FTZ R28, R86, R45, R87 ;  /* 0x0000002d561c7223 */ /* 0x000fe20000010057 */
[----:B------:R-:W-:Y:S01]  /*2780*/  SHF.L.U32 R84, R37, 0x10, RZ ;  /* 0x0000001025547819 */ /* 0x000fe200000006ff */
[----:B------:R-:W-:Y:S01]  /*2790*/  FFMA.FTZ R93, R85, R32, R100 ;  /* 0x00000020555d7223 */ /* 0x000fe20000010064 */
[----:B------:R-:W-:-:S02]  /*27a0*/  PRMT R33, R33, 0x7632, R33 ;  /* 0x0000763221217816 */ /* 0x000fc40000000021 */
[----:B------:R-:W-:Y:S01]  /*27b0*/  PRMT R87, R37, 0x7632, R87 ;  /* 0x0000763225577816 */ /* 0x000fe20000000057 */
[C---:B------:R-:W-:Y:S01]  /*27c0*/  IMAD.U32 R89, R47.reuse, 0x10000, RZ ;  /* 0x000100002f597824 */ /* 0x040fe200078e00ff */
[----:B------:R-:W-:Y:S02]  /*27d0*/  PRMT R32, R47, 0x7632, R32 ;  /* 0x000076322f207816 */ /* 0x000fe40000000020 */
[----:B------:R-:W5:Y:S01]  /*27e0*/  LDG.E.128 R44, desc[UR6][R2.64+0x13800] ;  /* 0x01380006022c7981 */ /* 0x000f62000c1e1d00 */
[----:B------:R-:W-:Y:S01]  /*27f0*/  SHF.L.U32 R87, R87, 0x10, RZ ;  /* 0x0000001057577819 */ /* 0x000fe200000006ff */
[----:B------:R-:W-:Y:S01]  /*2800*/  FFMA.FTZ R82, R84, R91, R93 ;  /* 0x0000005b54527223 */ /* 0x000fe2000001005d */
[----:B------:R-:W-:Y:S01]  /*2810*/  IMAD.U32 R36, R33, 0x10000, RZ ;  /* 0x0001000021247824 */ /* 0x000fe200078e00ff */
[----:B------:R-:W-:Y:S01]  /*2820*/  PRMT R30, R30, 0x7632, R30 ;  /* 0x000076321e1e7816 */ /* 0x000fe2000000001e */
[----:B------:R-:W-:Y:S01]  /*2830*/  FFMA.FTZ R89, R0, R89, R29 ;  /* 0x0000005900597223 */ /* 0x000fe2000001001d */
[----:B------:R-:W-:Y:S01]  /*2840*/  SHF.L.U32 R33, R34, 0x10, RZ ;  /* 0x0000001022217819 */ /* 0x000fe200000006ff */
[----:B------:R-:W-:Y:S01]  /*2850*/  FFMA.FTZ R37, R87, R36, R82 ;  /* 0x0000002457257223 */ /* 0x000fe20000010052 */
[----:B------:R-:W-:-:S02]  /*2860*/  SHF.L.U32 R88, R38, 0x10, RZ ;  /* 0x0000001026587819 */ /* 0x000fc400000006ff */
[----:B------:R-:W-:Y:S02]  /*2870*/  PRMT R29, R34, 0x7632, R29 ;  /* 0x00007632221d7816 */ /* 0x000fe4000000001d */
[----:B------:R-:W-:Y:S01]  /*2880*/  PRMT R86, R38, 0x7632, R86 ;  /* 0x0000763226567816 */ /* 0x000fe20000000056 */
[----:B------:R-:W-:Y:S01]  /*2890*/  IMAD.U32 R30, R30, 0x10000, RZ ;  /* 0x000100001e1e7824 */ /* 0x000fe200078e00ff */
[----:B------:R-:W-:Y:S01]  /*28a0*/  SHF.L.U32 R29, R29, 0x10, RZ ;  /* 0x000000101d1d7819 */ /* 0x000fe200000006ff */
[----:B------:R-:W-:Y:S01]  /*28b0*/  FFMA.FTZ R37, R88, R33, R37 ;  /* 0x0000002158257223 */ /* 0x000fe20000010025 */
[----:B------:R-:W-:Y:S02]  /*28c0*/  SHF.L.U32 R86, R86, 0x10, RZ ;  /* 0x0000001056567819 */ /* 0x000fe400000006ff */
[----:B------:R-:W-:Y:S01]  /*28d0*/  PRMT R33, R31, 0x7632, R33 ;  /* 0x000076321f217816 */ /* 0x000fe20000000021 */
[----:B------:R-:W-:Y:S01]  /*28e0*/  FFMA.FTZ R83, R83, R30, R28 ;  /* 0x0000001e53537223 */ /* 0x000fe2000001001c */
[----:B------:R-:W-:Y:S01]  /*28f0*/  SHF.L.U32 R31, R31, 0x10, RZ ;  /* 0x000000101f1f7819 */ /* 0x000fe200000006ff */
[----:B------:R-:W-:Y:S01]  /*2900*/  FFMA.FTZ R37, R86, R29, R37 ;  /* 0x0000001d56257223 */ /* 0x000fe20000010025 */
[----:B------:R-:W-:Y:S01]  /*2910*/  IMAD.U32 R29, R35, 0x10000, RZ ;  /* 0x00010000231d7824 */ /* 0x000fe200078e00ff */
[----:B------:R-:W-:-:S02]  /*2920*/  SHF.L.U32 R82, R39, 0x10, RZ ;  /* 0x0000001027527819 */ /* 0x000fc400000006ff */
[----:B--2---:R-:W-:Y:S01]  /*2930*/  SHF.L.U32 R28, R12, 0x10, RZ ;  /* 0x000000100c1c7819 */ /* 0x004fe200000006ff */
[----:B------:R-:W-:Y:S01]  /*2940*/  FFMA.FTZ R34, R0, R31, R83 ;  /* 0x0000001f00227223 */ /* 0x000fe20000010053 */
[----:B------:R-:W-:Y:S02]  /*2950*/  PRMT R0, R39, 0x7632, R0 ;  /* 0x0000763227007816 */ /* 0x000fe40000000000 */
[----:B------:R-:W-:Y:S02]  /*2960*/  PRMT R35, R35, 0x7632, R35 ;  /* 0x0000763223237816 */ /* 0x000fe40000000023 */
[----:B------:R-:W-:Y:S01]  /*2970*/  PRMT R12, R12, 0x7632, R12 ;  /* 0x000076320c0c7816 */ /* 0x000fe2000000000c */
[----:B------:R-:W-:Y:S01]  /*2980*/  FFMA.FTZ R37, R82, R29, R37 ;  /* 0x0000001d52257223 */ /* 0x000fe20000010025 */
[----:B------:R-:W-:Y:S01]  /*2990*/  FFMA.FTZ R36, R81, R28, R102 ;  /* 0x0000001c51247223 */ /* 0x000fe20000010066 */
[----:B------:R-:W-:Y:S01]  /*29a0*/  SHF.L.U32 R32, R32, 0x10, RZ ;  /* 0x0000001020207819 */ /* 0x000fe200000006ff */
[----:B------:R-:W2:Y:S01]  /*29b0*/  LDG.E.128 R28, desc[UR6][R2.64+0x17000] ;  /* 0x01700006021c7981 */ /* 0x000ea2000c1e1d00 */
[----:B------:R-:W-:-:S02]  /*29c0*/  SHF.L.U32 R35, R35, 0x10, RZ ;  /* 0x0000001023237819 */ /* 0x000fc400000006ff */
[----:B------:R-:W-:Y:S01]  /*29d0*/  SHF.L.U32 R0, R0, 0x10, RZ ;  /* 0x0000001000007819 */ /* 0x000fe200000006ff */
[----:B---3--:R-:W-:Y:S01]  /*29e0*/  IMAD.U32 R38, R16, 0x10000, RZ ;  /* 0x0001000010267824 */ /* 0x008fe200078e00ff */
[----:B------:R-:W-:Y:S01]  /*29f0*/  SHF.L.U32 R12, R12, 0x10, RZ ;  /* 0x000000100c0c7819 */ /* 0x000fe200000006ff */
[----:B------:R-:W-:Y:S01]  /*2a00*/  FFMA.FTZ R104, R80, R32, R89 ;  /* 0x0000002050687223 */ /* 0x000fe20000010059 */
[----:B------:R-:W-:Y:S01]  /*2a10*/  PRMT R16, R16, 0x7632, R16 ;  /* 0x0000763210107816 */ /* 0x000fe20000000010 */
        /* <DEDUP_REMOVED lines=12> */
[C---:B------:R-:W-:Y:S01]  /*2ae0*/  PRMT R36, R14.reuse, 0x7632, R36 ;  /* 0x000076320e247816 */ /* 0x040fe20000000024 */
[----:B------:R-:W-:Y:S01]  /*2af0*/  FFMA.FTZ R83, R85, R12, R38 ;  /* 0x0000000c55537223 */ /* 0x000fe20000010026 */
[----:B------:R-:W-:-:S02]  /*2b00*/  SHF.L.U32 R33, R14, 0x10, RZ ;  /* 0x000000100e217819 */ /* 0x000fc400000006ff */
[----:B------:R-:W-:Y:S02]  /*2b10*/  PRMT R16, R15, 0x7632, R16 ;  /* 0x000076320f107816 */ /* 0x000fe40000000010 */
[----:B------:R-:W-:Y:S01]  /*2b20*/  PRMT R35, R17, 0x7632, R35 ;  /* 0x0000763211237816 */ /* 0x000fe20000000023 */
[----:B------:R-:W3:Y:S01]  /*2b30*/  LDG.E.128 R12, desc[UR6][R2.64+0x1a800] ;  /* 0x01a80006020c7981 */ /* 0x000ee2000c1e1d00 */
[----:B------:R-:W-:Y:S01]  /*2b40*/  FFMA.FTZ R17, R87, R32, R34 ;  /* 0x0000002057117223 */ /* 0x000fe20000010022 */
[----:B----4-:R-:W-:Y:S01]  /*2b50*/  PRMT R38, R20, 0x7632, R38 ;  /* 0x0000763214267816 */ /* 0x010fe20000000026 */
[----:B------:R-:W-:Y:S01]  /*2b60*/  FFMA.FTZ R32, R84, R39, R83 ;  /* 0x0000002754207223 */ /* 0x000fe20000010053 */
[----:B------:R-:W-:Y:S01]  /*2b70*/  SHF.L.U32 R80, R20, 0x10, RZ ;  /* 0x0000001014507819 */ /* 0x000fe200000006ff */
[----:B------:R-:W-:Y:S02]  /*2b80*/  IMAD.U32 R20, R35, 0x10000, RZ ;  /* 0x0001000023147824 */ /* 0x000fe400078e00ff */
[----:B------:R-:W-:-:S02]  /*2b90*/  FFMA.FTZ R39, R88, R33, R17 ;  /* 0x0000002158277223 */ /* 0x000fc40000010011 */
[----:B------:R-:W-:Y:S02]  /*2ba0*/  FFMA.FTZ R89, R87, R20, R32 ;  /* 0x0000001457597223 */ /* 0x000fe40000010020 */
[----:B------:R-:W4:Y:S01]  /*2bb0*/  LDG.E.128 R32, desc[UR6][R2.64+0x1e000] ;  /* 0x01e0000602207981 */ /* 0x000f22000c1e1d00 */
[----:B------:R-:W-:Y:S01]  /*2bc0*/  SHF.L.U32 R38, R38, 0x10, RZ ;  /* 0x0000001026267819 */ /* 0x000fe200000006ff */
[----:B------:R-:W-:Y:S01]  /*2bd0*/  FFMA.FTZ R80, R81, R80, R96 ;  /* 0x0000005051507223 */ /* 0x000fe20000010060 */
[C---:B------:R-:W-:Y:S02]  /*2be0*/  PRMT R20, R18.reuse, 0x7632, R20 ;  /* 0x0000763212147816 */ /* 0x040fe40000000014 */
        /* <DEDUP_REMOVED lines=9> */
[C---:B------:R-:W-:Y:S01]  /*2c80*/  FFMA.FTZ R17, R86.reuse, R17, R39 ;  /* 0x0000001156117223 */ /* 0x040fe20000010027 */
[----:B------:R-:W-:Y:S01]  /*2c90*/  FFMA.FTZ R18, R86, R21, R18 ;  /* 0x0000001556127223 */ /* 0x000fe20000010012 */
[----:B------:R-:W-:Y:S01]  /*2ca0*/  SHF.L.U32 R21, R19, 0x10, RZ ;  /* 0x0000001013157819 */ /* 0x000fe200000006ff */
[----:B------:R-:W-:-:S02]  /*2cb0*/  IMAD.U32 R39, R22, 0x10000, RZ ;  /* 0x0001000016277824 */ /* 0x000fc400078e00ff */
[----:B------:R-:W-:Y:S01]  /*2cc0*/  FFMA.FTZ R83, R87, R36, R20 ;  /* 0x0000002457537223 */ /* 0x000fe20000010014 */
[----:B------:R-:W-:Y:S02]  /*2cd0*/  PRMT R19, R19, 0x7632, R19 ;  /* 0x0000763213137816 */ /* 0x000fe40000000013 */
[----:B------:R-:W-:Y:S02]  /*2ce0*/  PRMT R22, R22, 0x7632, R22 ;  /* 0x0000763216167816 */ /* 0x000fe40000000016 */
[----:B-----5:R-:W-:Y:S01]  /*2cf0*/  PRMT R20, R24, 0x7632, R20 ;  /* 0x0000763218147816 */ /* 0x020fe20000000014 */
[----:B------:R-:W-:Y:S01]  /*2d00*/  FFMA.FTZ R37, R82, R37, R17 ;  /* 0x0000002552257223 */ /* 0x000fe20000010011 */
        /* <DEDUP_REMOVED lines=10> */
[----:B------:R-:W-:Y:S01]  /*2db0*/  FFMA.FTZ R83, R86, R21, R39 ;  /* 0x0000001556537223 */ /* 0x000fe20000010027 */
[----:B------:R-:W5:Y:S01]  /*2dc0*/  LDG.E.128 R16, desc[UR6][R2.64+0x2800] ;  /* 0x0028000602107981 */ /* 0x000f62000c1e1d00 */
[--C-:B------:R-:W-:Y:S01]  /*2dd0*/  FFMA.FTZ R89, R85, R20, R24.reuse ;  /* 0x0000001455597223 */ /* 0x100fe20000010018 */
[----:B------:R-:W-:-:S02]  /*2de0*/  PRMT R24, R8, 0x7632, R24 ;  /* 0x0000763208187816 */ /* 0x000fc40000000018 */
[----:B------:R-:W5:Y:S01]  /*2df0*/  LDG.E.128 R36, desc[UR6][R40.64+0x2800] ;  /* 0x0028000628247981 */ /* 0x000f62000c1e1d00 */
[C---:B------:R-:W-:Y:S02]  /*2e00*/  SHF.L.U32 R21, R25.reuse, 0x10, RZ ;  /* 0x0000001019157819 */ /* 0x040fe400000006ff */
[----:B------:R-:W-:Y:S02]  /*2e10*/  SHF.L.U32 R8, R8, 0x10, RZ ;  /* 0x0000001008087819 */ /* 0x000fe400000006ff */
[----:B------:R-:W-:Y:S01]  /*2e20*/  PRMT R25, R25, 0x7632, R25 ;  /* 0x0000763219197816 */ /* 0x000fe20000000019 */
[----:B------:R-:W-:Y:S01]  /*2e30*/  FFMA.FTZ R22, R84, R21, R89 ;  /* 0x0000001554167223 */ /* 0x000fe20000010059 */
[----:B------:R-:W-:Y:S01]  /*2e40*/  SHF.L.U32 R24, R24, 0x10, RZ ;  /* 0x0000001018187819 */ /* 0x000fe200000006ff */
[----:B------:R-:W-:Y:S01]  /*2e50*/  FFMA.FTZ R90, R81, R8, R90 ;  /* 0x00000008515a7223 */ /* 0x000fe2000001005a */
[----:B------:R-:W-:Y:S01]  /*2e60*/  IMAD.U32 R21, R23, 0x10000, RZ ;  /* 0x0001000017157824 */ /* 0x000fe200078e00ff */
[----:B------:R-:W-:-:S02]  /*2e70*/  SHF.L.U32 R20, R25, 0x10, RZ ;  /* 0x0000001019147819 */ /* 0x000fc400000006ff */
[----:B------:R-:W-:Y:S01]  /*2e80*/  PRMT R8, R23, 0x7632, R8 ;  /* 0x0000763217087816 */ /* 0x000fe20000000008 */
[----:B------:R-:W-:Y:S01]  /*2e90*/  FFMA.FTZ R93, R85, R24, R90 ;  /* 0x00000018555d7223 */ /* 0x000fe2000001005a */
[C---:B------:R-:W-:Y:S01]  /*2ea0*/  PRMT R24, R9.reuse, 0x7632, R24 ;  /* 0x0000763209187816 */ /* 0x040fe20000000018 */
[----:B------:R-:W-:Y:S01]  /*2eb0*/  FFMA.FTZ R83, R82, R21, R83 ;  /* 0x0000001552537223 */ /* 0x000fe20000010053 */
[----:B------:R-:W-:Y:S01]  /*2ec0*/  SHF.L.U32 R91, R9, 0x10, RZ ;  /* 0x00000010095b7819 */ /* 0x000fe200000006ff */
[----:B------:R-:W-:Y:S01]  /*2ed0*/  FFMA.FTZ R89, R87, R20, R22 ;  /* 0x0000001457597223 */ /* 0x000fe20000010016 */
[----:B------:R-:W-:Y:S01]  /*2ee0*/  IMAD.U32 R9, R8, 0x10000, RZ ;  /* 0x0001000008097824 */ /* 0x000fe200078e00ff */
[----:B------:R-:W5:Y:S01]  /*2ef0*/  LDG.E.128 R20, desc[UR6][R2.64+0x6000] ;  /* 0x0060000602147981 */ /* 0x000f62000c1e1d00 */
        /* <DEDUP_REMOVED lines=9> */
[----:B------:R-:W-:Y:S02]  /*2f90*/  PRMT R10, R10, 0x7632, R10 ;  /* 0x000076320a0a7816 */ /* 0x000fe4000000000a */
[C---:B------:R-:W-:Y:S01]  /*2fa0*/  PRMT R24, R27.reuse, 0x7632, R24 ;  /* 0x000076321b187816 */ /* 0x040fe20000000018 */
[----:B------:R-:W-:Y:S01]  /*2fb0*/  FFMA.FTZ R9, R86, R9, R25 ;  /* 0x0000000956097223 */ /* 0x000fe20000010019 */
[----:B------:R-:W-:Y:S02]  /*2fc0*/  SHF.L.U32 R27, R27, 0x10, RZ ;  /* 0x000000101b1b7819 */ /* 0x000fe400000006ff */
[----:B------:R-:W-:Y:S01]  /*2fd0*/  PRMT R8, R4, 0x7632, R8 ;  /* 0x0000763204087816 */ /* 0x000fe20000000008 */
[----:B------:R-:W-:Y:S01]  /*2fe0*/  FFMA.FTZ R83, R88, R83, R89 ;  /* 0x0000005358537223 */ /* 0x000fe20000010059 */
[----:B------:R-:W-:Y:S02]  /*2ff0*/  SHF.L.U32 R25, R10, 0x10, RZ ;  /* 0x000000100a197819 */ /* 0x000fe400000006ff */
[----:B------:R-:W-:Y:S01]  /*3000*/  SHF.L.U32 R4, R4, 0x10, RZ ;  /* 0x0000001004047819 */ /* 0x000fe200000006ff */
[----:B------:R-:W-:Y:S01]  /*3010*/  FFMA.FTZ R27, R82, R27, R9 ;  /* 0x0000001b521b7223 */ /* 0x000fe20000010009 */
[----:B------:R-:W-:Y:S01]  /*3020*/  IMAD.U32 R9, R11, 0x10000, RZ ;  /* 0x000100000b097824 */ /* 0x000fe200078e00ff */
[----:B------:R-:W-:Y:S01]  /*3030*/  SHF.L.U32 R8, R8, 0x10, RZ ;  /* 0x0000001008087819 */ /* 0x000fe200000006ff */
[----:B------:R-:W-:Y:S01]  /*3040*/  FFMA.FTZ R25, R86, R25, R83 ;  /* 0x0000001956197223 */ /* 0x000fe20000010053 */
[----:B------:R-:W-:Y:S01]  /*3050*/  FFMA.FTZ R92, R81, R4, R92 ;  /* 0x00000004515c7223 */ /* 0x000fe2000001005c */
[----:B------:R-:W-:-:S02]  /*3060*/  PRMT R4, R11, 0x7632, R4 ;  /* 0x000076320b047816 */ /* 0x000fc40000000004 */
[----:B------:R-:W-:Y:S01]  /*3070*/  FFMA.FTZ R80, R82, R9, R25 ;  /* 0x0000000952507223 */ /* 0x000fe20000010019 */
[----:B------:R-:W-:Y:S02]  /*3080*/  FFMA.FTZ R83, R85, R8, R92 ;  /* 0x0000000855537223 */ /* 0x000fe4000001005c */
[----:B------:R-:W5:Y:S01]  /*3090*/  LDG.E.128 R8, desc[UR6][R2.64+0x9800] ;  /* 0x0098000602087981 */ /* 0x000f62000c1e1d00 */
[C---:B------:R-:W-:Y:S02]  /*30a0*/  SHF.L.U32 R25, R5.reuse, 0x10, RZ ;  /* 0x0000001005197819 */ /* 0x040fe400000006ff */
[----:B------:R-:W-:Y:S02]  /*30b0*/  PRMT R26, R5, 0x7632, R26 ;  /* 0x00007632051a7816 */ /* 0x000fe4000000001a */
[----:B------:R-:W-:Y:S01]  /*30c0*/  SHF.L.U32 R5, R24, 0x10, RZ ;  /* 0x0000001018057819 */ /* 0x000fe200000006ff */
[----:B------:R-:W-:Y:S01]  /*30d0*/  FFMA.FTZ R24, R84, R25, R83 ;  /* 0x0000001954187223 */ /* 0x000fe20000010053 */
[----:B------:R-:W-:Y:S01]  /*30e0*/  IMAD.U32 R25, R4, 0x10000, RZ ;  /* 0x0001000004197824 */ /* 0x000fe200078e00ff */
[----:B------:R-:W-:-:S02]  /*30f0*/  SHF.L.U32 R4, R68, 0x10, RZ ;  /* 0x0000001044047819 */ /* 0x000fc400000006ff */
[----:B------:R-:W-:Y:S02]  /*3100*/  PRMT R68, R68, 0x7632, R68 ;  /* 0x0000763244447816 */ /* 0x000fe40000000044 */
[----:B------:R-:W-:Y:S01]  /*3110*/  SHF.L.U32 R26, R26, 0x10, RZ ;  /* 0x000000101a1a7819 */ /* 0x000fe200000006ff */
[----:B------:R-:W-:Y:S01]  /*3120*/  FFMA.FTZ R104, R81, R4, R104 ;  /* 0x0000000451687223 */ /* 0x000fe20000010068 */
[----:B------:R-:W-:Y:S01]  /*3130*/  SHF.L.U32 R68, R68, 0x10, RZ ;  /* 0x0000001044447819 */ /* 0x000fe200000006ff */
[C---:B------:R-:W-:Y:S01]  /*3140*/  FFMA.FTZ R90, R0.reuse, R5, R27 ;  /* 0x00000005005a7223 */ /* 0x040fe2000001001b */
[----:B------:R-:W-:Y:S01]  /*3150*/  FFMA.FTZ R80, R0, R25, R80 ;  /* 0x0000001900507223 */ /* 0x000fe20000010050 */
[----:B------:R-:W-:Y:S01]  /*3160*/  FFMA.FTZ R25, R87, R26, R24 ;  /* 0x0000001a57197223 */ /* 0x000fe20000010018 */
[C---:B------:R-:W-:Y:S01]  /*3170*/  IMAD.U32 R5, R6.reuse, 0x10000, RZ ;  /* 0x0001000006057824 */ /* 0x040fe200078e00ff */
        /* <DEDUP_REMOVED lines=30> */
[----:B------:R-:W5:Y:S01]  /*3360*/  LDG.E.128 R24, desc[UR6][R2.64+0x10800] ;  /* 0x0108000602187981 */ /* 0x000f62000c1e1d00 */
[----:B------:R-:W-:Y:S01]  /*3370*/  IMAD.U32 R69, R68, 0x10000, RZ ;  /* 0x0001000044457824 */ /* 0x000fe200078e00ff */
[C---:B------:R-:W-:Y:S02]  /*3380*/  SHF.L.U32 R73, R74.reuse, 0x10, RZ ;  /* 0x000000104a497819 */ /* 0x040fe400000006ff */
        /* <DEDUP_REMOVED lines=8> */
[----:B------:R-:W-:-:S02]  /*3410*/  SHF.L.U32 R83, R76, 0x10, RZ ;  /* 0x000000104c537819 */ /* 0x000fc400000006ff */
[C---:B------:R-:W-:Y:S02]  /*3420*/  PRMT R72, R75.reuse, 0x7632, R72 ;  /* 0x000076324b487816 */ /* 0x040fe40000000048 */
[----:B------:R-:W-:Y:S02]  /*3430*/  PRMT R64, R64, 0x7632, R64 ;  /* 0x0000763240407816 */ /* 0x000fe40000000040 */
[----:B------:R-:W-:Y:S01]  /*3440*/  PRMT R84, R76, 0x7632, R84 ;  /* 0x000076324c547816 */ /* 0x000fe20000000054 */
[----:B------:R-:W-:Y:S01]  /*3450*/  FFMA.FTZ R85, R86, R69, R73 ;  /* 0x0000004556557223 */ /* 0x000fe20000010049 */
[----:B------:R-:W-:Y:S01]  /*3460*/  SHF.L.U32 R75, R75, 0x10, RZ ;  /* 0x000000104b4b7819 */ /* 0x000fe200000006ff */
[----:B------:R-:W-:Y:S01]  /*3470*/  FFMA.FTZ R81, R0, R71, R70 ;  /* 0x0000004700517223 */ /* 0x000fe20000010046 */
[----:B------:R-:W-:Y:S01]  /*3480*/  FFMA.FTZ R89, R83, R68, R100 ;  /* 0x0000004453597223 */ /* 0x000fe20000010064 */
[----:B------:R-:W-:Y:S01]  /*3490*/  SHF.L.U32 R87, R64, 0x10, RZ ;  /* 0x0000001040577819 */ /* 0x000fe200000006ff */
[----:B------:R-:W5:Y:S01]  /*34a0*/  LDG.E.128 R68, desc[UR6][R2.64+0x14000] ;  /* 0x0140000602447981 */ /* 0x000f62000c1e1d00 */
[----:B------:R-:W-:-:S02]  /*34b0*/  IMAD.U32 R84, R84, 0x10000, RZ ;  /* 0x0001000054547824 */ /* 0x000fc400078e00ff */
        /* <DEDUP_REMOVED lines=14> */
[----:B------:R-:W-:Y:S02]  /*35a0*/  PRMT R65, R56, 0x7632, R65 ;  /* 0x0000763238417816 */ /* 0x000fe40000000041 */
[C---:B------:R-:W-:Y:S02]  /*35b0*/  PRMT R56, R66.reuse, 0x7632, R56 ;  /* 0x0000763242387816 */ /* 0x040fe40000000038 */
        /* <DEDUP_REMOVED lines=8> */
[----:B------:R-:W-:Y:S01]  /*3640*/  SHF.L.U32 R77, R67, 0x10, RZ ;  /* 0x00000010434d7819 */ /* 0x000fe200000006ff */
[----:B------:R-:W-:Y:S01]  /*3650*/  FFMA.FTZ R79, R84, R65, R79 ;  /* 0x00000041544f7223 */ /* 0x000fe2000001004f */
[C---:B------:R-:W-:Y:S01]  /*3660*/  PRMT R66, R60.reuse, 0x7632, R66 ;  /* 0x000076323c427816 */ /* 0x040fe20000000042 */
[----:B------:R-:W-:Y:S01]  /*3670*/  IMAD.U32 R67, R60, 0x10000, RZ ;  /* 0x000100003c437824 */ /* 0x000fe200078e00ff */
[----:B------:R-:W-:-:S02]  /*3680*/  PRMT R87, R78, 0x7632, R87 ;  /* 0x000076324e577816 */ /* 0x000fc40000000057 */
        /* <DEDUP_REMOVED lines=15> */
[----:B------:R-:W-:Y:S01]  /*3780*/  PRMT R58, R58, 0x7632, R58 ;  /* 0x000076323a3a7816 */ /* 0x000fe2000000003a */
[----:B------:R-:W-:Y:S01]  /*3790*/  FFMA.FTZ R60, R0, R77, R57 ;  /* 0x0000004d003c7223 */ /* 0x000fe20000010039 */
[----:B------:R-:W-:Y:S01]  /*37a0*/  FFMA.FTZ R91, R86, R91, R95 ;  /* 0x0000005b565b7223 */ /* 0x000fe2000001005f */
[----:B------:R-:W-:Y:S01]  /*37b0*/  IMAD.U32 R57, R61, 0x10000, RZ ;  /* 0x000100003d397824 */ /* 0x000fe200078e00ff */
        /* <DEDUP_REMOVED lines=8> */
[----:B------:R-:W-:-:S02]  /*3840*/  SHF.L.U32 R62, R62, 0x10, RZ ;  /* 0x000000103e3e7819 */ /* 0x000fc400000006ff */
[----:B------:R-:W-:Y:S01]  /*3850*/  PRMT R56, R48, 0x7632, R56 ;  /* 0x0000763230387816 */ /* 0x000fe20000000038 */
[----:B------:R-:W-:Y:S01]  /*3860*/  FFMA.FTZ R97, R83, R59, R96 ;  /* 0x0000003b53617223 */ /* 0x000fe20000010060 */
[----:B------:R-:W-:Y:S01]  /*3870*/  SHF.L.U32 R48, R57, 0x10, RZ ;  /* 0x0000001039307819 */ /* 0x000fe200000006ff */
[----:B------:R-:W-:Y:S01]  /*3880*/  FFMA.FTZ R62, R85, R62, R78 ;  /* 0x0000003e553e7223 */ /* 0x000fe2000001004e */
[----:B------:R-:W-:Y:S02]  /*3890*/  SHF.L.U32 R91, R56, 0x10, RZ ;  /* 0x00000010385b7819 */ /* 0x000fe400000006ff */
[----:B------:R-:W5:Y:S01]  /*38a0*/  LDG.E.128 R56, desc[UR6][R2.64+0x1e800] ;  /* 0x01e8000602387981 */ /* 0x000f62000c1e1d00 */
[----:B------:R-:W-:Y:S01]  /*38b0*/  SHF.L.U32 R89, R63, 0x10, RZ ;  /* 0x000000103f597819 */ /* 0x000fe200000006ff */
[----:B------:R-:W-:Y:S01]  /*38c0*/  FFMA.FTZ R48, R87, R48, R62 ;  /* 0x0000003057307223 */ /* 0x000fe2000001003e */
[C---:B------:R-:W-:Y:S01]  /*38d0*/  IMAD.U32 R95, R49.reuse, 0x10000, RZ ;  /* 0x00010000315f7824 */ /* 0x040fe200078e00ff */
[----:B------:R-:W-:Y:S01]  /*38e0*/  PRMT R49, R49, 0x7632, R49 ;  /* 0x0000763231317816 */ /* 0x000fe20000000031 */
        /* <DEDUP_REMOVED lines=11> */
[----:B------:R-:W-:Y:S01]  /*39a0*/  SHF.L.U32 R93, R93, 0x10, RZ ;  /* 0x000000105d5d7819 */ /* 0x000fe200000006ff */
[----:B------:R-:W-:Y:S01]  /*39b0*/  FFMA.FTZ R96, R82, R49, R95 ;  /* 0x0000003152607223 */ /* 0x000fe2000001005f */
[----:B------:R-:W-:Y:S01]  /*39c0*/  FFMA.FTZ R97, R83, R61, R90 ;  /* 0x0000003d53617223 */ /* 0x000fe2000001005a */
[----:B------:R-:W-:Y:S02]  /*39d0*/  IMAD.U32 R49, R52, 0x10000, RZ ;  /* 0x0001000034317824 */ /* 0x000fe400078e00ff */
[C---:B------:R-:W-:Y:S01]  /*39e0*/  FFMA.FTZ R94, R93.reuse, R76, R60 ;  /* 0x0000004c5d5e7223 */ /* 0x040fe2000001003c */
[C---:B------:R-:W-:Y:S01]  /*39f0*/  FFMA.FTZ R91, R93.reuse, R48, R77 ;  /* 0x000000305d5b7223 */ /* 0x040fe2000001004d */
[----:B------:R-:W-:Y:S01]  /*3a00*/  FFMA.FTZ R89, R93, R62, R89 ;  /* 0x0000003e5d597223 */ /* 0x000fe20000010059 */
[----:B------:R0:W5:Y:S01]  /*3a10*/  LDG.E.128 R76, desc[UR6][R40.64+0x3000] ;  /* 0x00300006284c7981 */ /* 0x000162000c1e1d00 */
[----:B------:R-:W-:Y:S01]  /*3a20*/  FFMA.FTZ R97, R84, R49, R97 ;  /* 0x0000003154617223 */ /* 0x000fe20000010061 */
[----:B------:R-:W-:-:S02]  /*3a30*/  SHF.L.U32 R48, R50, 0x10, RZ ;  /* 0x0000001032307819 */ /* 0x000fc400000006ff */
[----:B------:R-:W5:Y:S01]  /*3a40*/  LDG.E.128 R60, desc[UR6][R2.64+0x3000] ;  /* 0x00300006023c7981 */ /* 0x000f62000c1e1d00 */
[C---:B------:R-:W-:Y:S02]  /*3a50*/  PRMT R49, R53.reuse, 0x7632, R49 ;  /* 0x0000763235317816 */ /* 0x040fe40000000031 */
[----:B------:R-:W-:Y:S02]  /*3a60*/  PRMT R50, R50, 0x7632, R50 ;  /* 0x0000763232327816 */ /* 0x000fe40000000032 */
[----:B------:R-:W-:Y:S01]  /*3a70*/  SHF.L.U32 R53, R53, 0x10, RZ ;  /* 0x0000001035357819 */ /* 0x000fe200000006ff */
[C---:B0-----:R-:W-:Y:S01]  /*3a80*/  IMAD.U32 R40, R44.reuse, 0x10000, RZ ;  /* 0x000100002c287824 */ /* 0x041fe200078e00ff */
[----:B------:R-:W-:Y:S01]  /*3a90*/  PRMT R44, R44, 0x7632, R44 ;  /* 0x000076322c2c7816 */ /* 0x000fe2000000002c */
[----:B------:R-:W-:Y:S01]  /*3aa0*/  FFMA.FTZ R48, R85, R48, R96 ;  /* 0x0000003055307223 */ /* 0x000fe20000010060 */
[C---:B------:R-:W-:Y:S01]  /*3ab0*/  PRMT R90, R51.reuse, 0x7632, R90 ;  /* 0x00007632335a7816 */ /* 0x040fe2000000005a */
[----:B------:R-:W-:Y:S01]  /*3ac0*/  FFMA.FTZ R53, R86, R53, R97 ;  /* 0x0000003556357223 */ /* 0x000fe20000010061 */
[----:B------:R-:W-:-:S02]  /*3ad0*/  SHF.L.U32 R95, R51, 0x10, RZ ;  /* 0x00000010335f7819 */ /* 0x000fc400000006ff */
[----:B------:R-:W-:Y:S01]  /*3ae0*/  SHF.L.U32 R50, R50, 0x10, RZ ;  /* 0x0000001032327819 */ /* 0x000fe200000006ff */
[----:B------:R-:W-:Y:S01]  /*3af0*/  FFMA.FTZ R97, R83, R40, R80 ;  /* 0x0000002853617223 */ /* 0x000fe20000010050 */
[----:B------:R-:W-:Y:S02]  /*3b00*/  SHF.L.U32 R51, R44, 0x10, RZ ;  /* 0x000000102c337819 */ /* 0x000fe400000006ff */
[----:B------:R-:W-:Y:S01]  /*3b10*/  SHF.L.U32 R49, R49, 0x10, RZ ;  /* 0x0000001031317819 */ /* 0x000fe200000006ff */
[--C-:B------:R-:W-:Y:S01]  /*3b20*/  FFMA.FTZ R41, R87, R50, R48.reuse ;  /* 0x0000003257297223 */ /* 0x100fe20000010030 */
[C---:B------:R-:W-:Y:S01]  /*3b30*/  PRMT R48, R45.reuse, 0x7632, R48 ;  /* 0x000076322d307816 */ /* 0x040fe20000000030 */
        /* <DEDUP_REMOVED lines=8> */
[----:B------:R-:W5:Y:S01]  /*3bc0*/  LDG.E.128 R48, desc[UR6][R2.64+0x6800] ;  /* 0x0068000602307981 */ /* 0x000f62000c1e1d00 */
[----:B------:R-:W-:Y:S01]  /*3bd0*/  FFMA.FTZ R44, R85, R40, R44 ;  /* 0x00000028552c7223 */ /* 0x000fe2000001002c */
[----:B------:R-:W-:Y:S01]  /*3be0*/  SHF.L.U32 R52, R46, 0x10, RZ ;  /* 0x000000102e347819 */ /* 0x000fe200000006ff */
[----:B------:R-:W-:Y:S01]  /*3bf0*/  FFMA.FTZ R80, R82, R53, R45 ;  /* 0x0000003552507223 */ /* 0x000fe2000001002d */
[----:B------:R-:W-:Y:S01]  /*3c00*/  PRMT R46, R46, 0x7632, R46 ;  /* 0x000076322e2e7816 */ /* 0x000fe2000000002e */
[--C-:B------:R-:W-:Y:S01]  /*3c10*/  FFMA.FTZ R45, R87, R54, R44.reuse ;  /* 0x00000036572d7223 */ /* 0x100fe2000001002c */
[----:B--2---:R-:W-:Y:S01]  /*3c20*/  PRMT R44, R28, 0x7632, R44 ;  /* 0x000076321c2c7816 */ /* 0x004fe2000000002c */
[----:B------:R-:W-:Y:S01]  /*3c30*/  FFMA.FTZ R40, R0, R95, R41 ;  /* 0x0000005f00287223 */ /* 0x000fe20000010029 */
[----:B------:R-:W-:Y:S01]  /*3c40*/  SHF.L.U32 R53, R28, 0x10, RZ ;  /* 0x000000101c357819 */ /* 0x000fe200000006ff */
[----:B------:R-:W-:Y:S01]  /*3c50*/  FFMA.FTZ R52, R85, R52, R80 ;  /* 0x0000003455347223 */ /* 0x000fe20000010050 */
[----:B------:R-:W-:Y:S01]  /*3c60*/  IMAD.U32 R41, R55, 0x10000, RZ ;  /* 0x0001000037297824 */ /* 0x000fe200078e00ff */
[----:B------:R-:W-:-:S02]  /*3c70*/  SHF.L.U32 R46, R46, 0x10, RZ ;  /* 0x000000102e2e7819 */ /* 0x000fc400000006ff */
[----:B------:R-:W-:Y:S01]  /*3c80*/  PRMT R28, R55, 0x7632, R28 ;  /* 0x00007632371c7816 */ /* 0x000fe2000000001c */
[----:B------:R-:W-:Y:S01]  /*3c90*/  FFMA.FTZ R101, R83, R53, R92 ;  /* 0x0000003553657223 */ /* 0x000fe2000001005c */
[----:B------:R-:W-:Y:S01]  /*3ca0*/  SHF.L.U32 R97, R44, 0x10, RZ ;  /* 0x000000102c617819 */ /* 0x000fe200000006ff */
[----:B------:R-:W-:Y:S01]  /*3cb0*/  FFMA.FTZ R45, R0, R41, R45 ;  /* 0x00000029002d7223 */ /* 0x000fe2000001002d */
[----:B------:R-:W-:Y:S01]  /*3cc0*/  FFMA.FTZ R95, R87, R46, R52 ;  /* 0x0000002e575f7223 */ /* 0x000fe20000010034 */
[----:B------:R-:W-:Y:S01]  /*3cd0*/  IMAD.U32 R41, R47, 0x10000, RZ ;  /* 0x000100002f297824 */ /* 0x000fe200078e00ff */
[C---:B------:R-:W-:Y:S01]  /*3ce0*/  SHF.L.U32 R99, R29.reuse, 0x10, RZ ;  /* 0x000000101d637819 */ /* 0x040fe200000006ff */
[----:B------:R-:W2:Y:S01]  /*3cf0*/  LDG.E.128 R52, desc[UR6][R2.64+0xa000] ;  /* 0x00a0000602347981 */ /* 0x000ea2000c1e1d00 */
        /* <DEDUP_REMOVED lines=11> */
[----:B------:R-:W-:Y:S01]  /*3db0*/  SHF.L.U32 R12, R12, 0x10, RZ ;  /* 0x000000100c0c7819 */ /* 0x000fe200000006ff */
[C---:B------:R-:W-:Y:S01]  /*3dc0*/  FFMA.FTZ R41, R93.reuse, R90, R40 ;  /* 0x0000005a5d297223 */ /* 0x040fe20000010028 */
        /* <DEDUP_REMOVED lines=8> */
[----:B----4-:R-:W-:Y:S01]  /*3e50*/  PRMT R12, R32, 0x7632, R12 ;  /* 0x00007632200c7816 */ /* 0x010fe2000000000c */
[----:B------:R-:W-:Y:S01]  /*3e60*/  FFMA.FTZ R95, R84, R95, R81 ;  /* 0x0000005f545f7223 */ /* 0x000fe20000010051 */
[----:B------:R-:W-:Y:S01]  /*3e70*/  PRMT R90, R31, 0x7632, R90 ;  /* 0x000076321f5a7816 */ /* 0x000fe2000000005a */
[----:B------:R-:W3:Y:S01]  /*3e80*/  LDG.E.128 R44, desc[UR6][R2.64+0xd800] ;  /* 0x00d80006022c7981 */ /* 0x000ee2000c1e1d00 */
        /* <DEDUP_REMOVED lines=16> */
[----:B------:R-:W-:Y:S01]  /*3f90*/  FFMA.FTZ R33, R86, R33, R83 ;  /* 0x0000002156217223 */ /* 0x000fe20000010053 */
[----:B------:R-:W-:Y:S01]  /*3fa0*/  PRMT R14, R14, 0x7632, R14 ;  /* 0x000076320e0e7816 */ /* 0x000fe2000000000e */
[----:B------:R-:W-:Y:S02]  /*3fb0*/  FFMA.FTZ R12, R85, R12, R28 ;  /* 0x0000000c550c7223 */ /* 0x000fe4000001001c */
[----:B------:R-:W-:Y:S01]  /*3fc0*/  FFMA.FTZ R84, R82, R13, R33 ;  /* 0x0000000d52547223 */ /* 0x000fe20000010021 */
[----:B------:R-:W4:Y:S01]  /*3fd0*/  LDG.E.128 R28, desc[UR6][R2.64+0x11000] ;  /* 0x01100006021c7981 */ /* 0x000f22000c1e1d00 */
[C---:B------:R-:W-:Y:S02]  /*3fe0*/  PRMT R82, R34.reuse, 0x7632, R82 ;  /* 0x0000763222527816 */ /* 0x040fe40000000052 */
[----:B------:R-:W-:Y:S02]  /*3ff0*/  SHF.L.U32 R34, R34, 0x10, RZ ;  /* 0x0000001022227819 */ /* 0x000fe400000006ff */
[----:B------:R-:W-:-:S02]  /*4000*/  SHF.L.U32 R14, R14, 0x10, RZ ;  /* 0x000000100e0e7819 */ /* 0x000fc400000006ff */
[----:B------:R-:W-:Y:S01]  /*4010*/  SHF.L.U32 R82, R82, 0x10, RZ ;  /* 0x0000001052527819 */ /* 0x000fe200000006ff */
[----:B------:R-:W-:Y:S01]  /*4020*/  FFMA.FTZ R84, R85, R34, R84 ;  /* 0x0000002255547223 */ /* 0x000fe20000010054 */
[----:B------:R-:W-:Y:S02]  /*4030*/  IMAD.U32 R13, R15, 0x10000, RZ ;  /* 0x000100000f0d7824 */ /* 0x000fe400078e00ff */
[----:B------:R-:W-:Y:S01]  /*4040*/  FFMA.FTZ R81, R87, R14, R12 ;  /* 0x0000000e57517223 */ /* 0x000fe2000001000c */
[----:B------:R-:W-:Y:S01]  /*4050*/  PRMT R34, R35, 0x7632, R34 ;  /* 0x0000763223227816 */ /* 0x000fe20000000022 */
[----:B------:R-:W-:Y:S01]  /*4060*/  FFMA.FTZ R87, R87, R82, R84 ;  /* 0x0000005257577223 */ /* 0x000fe20000010054 */
[----:B------:R-:W-:Y:S01]  /*4070*/  SHF.L.U32 R35, R35, 0x10, RZ ;  /* 0x0000001023237819 */ /* 0x000fe200000006ff */
[----:B------:R-:W-:Y:S01]  /*4080*/  FFMA.FTZ R83, R0, R13, R81 ;  /* 0x0000000d00537223 */ /* 0x000fe20000010051 */
[----:B------:R-:W-:Y:S02]  /*4090*/  PRMT R33, R15, 0x7632, R33 ;  /* 0x000076320f217816 */ /* 0x000fe40000000021 */
[----:B------:R-:W4:Y:S01]  /*40a0*/  LDG.E.128 R12, desc[UR6][R2.64+0x14800] ;  /* 0x01480006020c7981 */ /* 0x000f22000c1e1d00 */
[----:B-----5:R-:W-:Y:S01]  /*40b0*/  SHF.L.U32 R82, R16, 0x10, RZ ;  /* 0x0000001010527819 */ /* 0x020fe200000006ff */
[----:B------:R-:W-:Y:S01]  /*40c0*/  FFMA.FTZ R35, R0, R35, R87 ;  /* 0x0000002300237223 */ /* 0x000fe20000010057 */
[----:B------:R-:W-:Y:S01]  /*40d0*/  PRMT R16, R16, 0x7632, R16 ;  /* 0x0000763210107816 */ /* 0x000fe20000000010 */
[C---:B------:R-:W-:Y:S01]  /*40e0*/  IMAD.U32 R81, R36.reuse, 0x10000, RZ ;  /* 0x0001000024517824 */ /* 0x040fe200078e00ff */
[----:B------:R-:W-:-:S02]  /*40f0*/  PRMT R0, R36, 0x7632, R0 ;  /* 0x0000763224007816 */ /* 0x000fc40000000000 */
[----:B------:R-:W-:Y:S01]  /*4100*/  SHF.L.U32 R85, R16, 0x10, RZ ;  /* 0x0000001010557819 */ /* 0x000fe200000006ff */
[----:B------:R-:W-:Y:S01]  /*4110*/  FFMA.FTZ R95, R81, R82, R94 ;  /* 0x00000052515f7223 */ /* 0x000fe2000001005e */
[----:B------:R-:W-:Y:S01]  /*4120*/  SHF.L.U32 R0, R0, 0x10, RZ ;  /* 0x0000001000007819 */ /* 0x000fe200000006ff */
[----:B------:R-:W-:Y:S01]  /*4130*/  IMAD.U32 R84, R90, 0x10000, RZ ;  /* 0x000100005a547824 */ /* 0x000fe200078e00ff */
[----:B------:R-:W-:Y:S02]  /*4140*/  SHF.L.U32 R34, R34, 0x10, RZ ;  /* 0x0000001022227819 */ /* 0x000fe400000006ff */
[----:B------:R-:W-:Y:S01]  /*4150*/  SHF.L.U32 R87, R17, 0x10, RZ ;  /* 0x0000001011577819 */ /* 0x000fe200000006ff */
[----:B------:R-:W-:Y:S01]  /*4160*/  FFMA.FTZ R85, R0, R85, R95 ;  /* 0x0000005500557223 */ /* 0x000fe2000001005f */
[----:B------:R-:W-:Y:S01]  /*4170*/  SHF.L.U32 R82, R37, 0x10, RZ ;  /* 0x0000001025527819 */ /* 0x000fe200000006ff */
[----:B------:R-:W-:Y:S01]  /*4180*/  FFMA.FTZ R84, R93, R84, R32 ;  /* 0x000000545d547223 */ /* 0x000fe20000010020 */
[----:B------:R-:W-:Y:S01]  /*4190*/  SHF.L.U32 R86, R33, 0x10, RZ ;  /* 0x0000001021567819 */ /* 0x000fe200000006ff */
[----:B------:R-:W-:-:S02]  /*41a0*/  FFMA.FTZ R88, R93, R34, R35 ;  /* 0x000000225d587223 */ /* 0x000fc40000010023 */
[----:B------:R-:W5:Y:S01]  /*41b0*/  LDG.E.128 R32, desc[UR6][R2.64+0x18000] ;  /* 0x0180000602207981 */ /* 0x000f62000c1e1d00 */
[----:B------:R-:W-:Y:S01]  /*41c0*/  FFMA.FTZ R90, R82, R87, R85 ;  /* 0x00000057525a7223 */ /* 0x000fe20000010055 */
[C---:B------:R-:W-:Y:S01]  /*41d0*/  IMAD.U32 R16, R20.reuse, 0x10000, RZ ;  /* 0x0001000014107824 */ /* 0x040fe200078e00ff */
[----:B------:R-:W-:Y:S02]  /*41e0*/  PRMT R17, R17, 0x7632, R17 ;  /* 0x0000763211117816 */ /* 0x000fe40000000011 */
[----:B------:R-:W-:Y:S02]  /*41f0*/  PRMT R85, R37, 0x7632, R85 ;  /* 0x0000763225557816 */ /* 0x000fe40000000055 */
[----:B------:R-:W-:Y:S02]  /*4200*/  PRMT R20, R20, 0x7632, R20 ;  /* 0x0000763214147816 */ /* 0x000fe40000000014 */
[----:B------:R-:W-:Y:S02]  /*4210*/  SHF.L.U32 R36, R17, 0x10, RZ ;  /* 0x0000001011247819 */ /* 0x000fe400000006ff */
        /* <DEDUP_REMOVED lines=10> */
[----:B------:R-:W-:Y:S01]  /*42c0*/  PRMT R17, R21, 0x7632, R17 ;  /* 0x0000763215117816 */ /* 0x000fe20000000011 */
[----:B------:R-:W-:Y:S01]  /*42d0*/  FFMA.FTZ R38, R83, R36, R38 ;  /* 0x0000002453267223 */ /* 0x000fe20000010026 */
[C---:B------:R-:W-:Y:S02]  /*42e0*/  PRMT R87, R39.reuse, 0x7632, R87 ;  /* 0x0000763227577816 */ /* 0x040fe40000000057 */
[----:B------:R-:W-:Y:S01]  /*42f0*/  SHF.L.U32 R20, R39, 0x10, RZ ;  /* 0x0000001027147819 */ /* 0x000fe200000006ff */
[----:B------:R-:W-:Y:S01]  /*4300*/  IMAD.U32 R36, R18, 0x10000, RZ ;  /* 0x0001000012247824 */ /* 0x000fe200078e00ff */
[----:B------:R-:W-:-:S02]  /*4310*/  SHF.L.U32 R39, R21, 0x10, RZ ;  /* 0x0000001015277819 */ /* 0x000fc400000006ff */
[C---:B------:R-:W-:Y:S02]  /*4320*/  PRMT R90, R19.reuse, 0x7632, R90 ;  /* 0x00007632135a7816 */ /* 0x040fe4000000005a */
[----:B------:R-:W-:Y:S02]  /*4330*/  SHF.L.U32 R37, R19, 0x10, RZ ;  /* 0x0000001013257819 */ /* 0x000fe400000006ff */
[----:B------:R-:W-:Y:S02]  /*4340*/  SHF.L.U32 R21, R16, 0x10, RZ ;  /* 0x0000001010157819 */ /* 0x000fe400000006ff */
[----:B------:R-:W-:Y:S02]  /*4350*/  SHF.L.U32 R92, R17, 0x10, RZ ;  /* 0x00000010115c7819 */ /* 0x000fe400000006ff */
[----:B------:R-:W5:Y:S01]  /*4360*/  LDG.E.128 R16, desc[UR6][R2.64+0x1b800] ;  /* 0x01b8000602107981 */ /* 0x000f62000c1e1d00 */
[----:B------:R-:W-:Y:S01]  /*4370*/  FFMA.FTZ R94, R82, R39, R91 ;  /* 0x00000027525e7223 */ /* 0x000fe2000001005b */
[----:B------:R-:W-:Y:S01]  /*4380*/  SHF.L.U32 R96, R8, 0x10, RZ ;  /* 0x0000001008607819 */ /* 0x000fe200000006ff */
[----:B------:R-:W-:-:S04]  /*4390*/  FFMA.FTZ R39, R21, R36, R38 ;  /* 0x0000002415277223 */ /* 0x000fc80000010026 */
[----:B------:R-:W-:Y:S01]  /*43a0*/  FFMA.FTZ R93, R81, R96, R89 ;  /* 0x00000060515d7223 */ /* 0x000fe20000010059 */
[----:B------:R-:W-:Y:S02]  /*43b0*/  FFMA.FTZ R89, R20, R37, R39 ;  /* 0x0000002514597223 */ /* 0x000fe40000010027 */
[----:B------:R0:W5:Y:S01]  /*43c0*/  LDG.E.128 R36, desc[UR6][R2.64+0x1f000] ;  /* 0x01f0000602247981 */ /* 0x000162000c1e1d00 */
[----:B------:R-:W-:Y:S02]  /*43d0*/  PRMT R91, R8, 0x7632, R91 ;  /* 0x00007632085b7816 */ /* 0x000fe4000000005b */
[C---:B------:R-:W-:Y:S01]  /*43e0*/  SHF.L.U32 R8, R22.reuse, 0x10, RZ ;  /* 0x0000001016087819 */ /* 0x040fe200000006ff */
[----:B------:R-:W-:Y:S01]  /*43f0*/  FFMA.FTZ R92, R85, R92, R94 ;  /* 0x0000005c555c7223 */ /* 0x000fe2000001005e */
[----:B------:R-:W-:Y:S01]  /*4400*/  PRMT R22, R22, 0x7632, R22 ;  /* 0x0000763216167816 */ /* 0x000fe20000000016 */
[----:B------:R-:W-:Y:S01]  /*4410*/  IMAD.U32 R91, R91, 0x10000, RZ ;  /* 0x000100005b5b7824 */ /* 0x000fe200078e00ff */
[----:B------:R-:W-:Y:S01]  /*4420*/  SHF.L.U32 R95, R9, 0x10, RZ ;  /* 0x00000010095f7819 */ /* 0x000fe200000006ff */
[----:B------:R-:W-:Y:S01]  /*4430*/  FFMA.FTZ R92, R83, R8, R92 ;  /* 0x00000008535c7223 */ /* 0x000fe2000001005c */
[----:B------:R-:W-:Y:S01]  /*4440*/  SHF.L.U32 R22, R22, 0x10, RZ ;  /* 0x0000001016167819 */ /* 0x000fe200000006ff */
[--C-:B------:R-:W-:Y:S01]  /*4450*/  FFMA.FTZ R97, R0, R91, R93.reuse ;  /* 0x0000005b00617223 */ /* 0x100fe2000001005d */
[----:B------:R-:W-:-:S02]  /*4460*/  PRMT R93, R9, 0x7632, R93 ;  /* 0x00007632095d7816 */ /* 0x000fc4000000005d */
[----:B------:R-:W-:Y:S01]  /*4470*/  SHF.L.U32 R9, R90, 0x10, RZ ;  /* 0x000000105a097819 */ /* 0x000fe200000006ff */
[----:B------:R-:W-:Y:S01]  /*4480*/  FFMA.FTZ R91, R21, R22, R92 ;  /* 0x00000016155b7223 */ /* 0x000fe2000001005c */
[----:B------:R-:W-:Y:S01]  /*4490*/  SHF.L.U32 R8, R87, 0x10, RZ ;  /* 0x0000001057087819 */ /* 0x000fe200000006ff */
[----:B------:R-:W-:Y:S01]  /*44a0*/  IMAD.U32 R87, R23, 0x10000, RZ ;  /* 0x0001000017577824 */ /* 0x000fe200078e00ff */
[----:B------:R-:W-:Y:S01]  /*44b0*/  SHF.L.U32 R22, R93, 0x10, RZ ;  /* 0x000000105d167819 */ /* 0x000fe200000006ff */
[----:B------:R-:W-:Y:S01]  /*44c0*/  FFMA.FTZ R90, R82, R95, R97 ;  /* 0x0000005f525a7223 */ /* 0x000fe20000010061 */
[----:B------:R-:W-:Y:S02]  /*44d0*/  PRMT R23, R23, 0x7632, R23 ;  /* 0x0000763217177816 */ /* 0x000fe40000000017 */
[----:B0-----:R-:W-:Y:S01]  /*44e0*/  PRMT R2, R10, 0x7632, R2 ;  /* 0x000076320a027816 */ /* 0x001fe20000000002 */
[----:B------:R-:W-:Y:S01]  /*44f0*/  FFMA.FTZ R22, R85, R22, R90 ;  /* 0x0000001655167223 */ /* 0x000fe2000001005a */
[----:B------:R-:W-:Y:S01]  /*4500*/  SHF.L.U32 R23, R23, 0x10, RZ ;  /* 0x0000001017177819 */ /* 0x000fe200000006ff */
[----:B------:R-:W-:Y:S01]  /*4510*/  FFMA.FTZ R87, R20, R87, R91 ;  /* 0x0000005714577223 */ /* 0x000fe2000001005b */
[----:B------:R-:W-:-:S02]  /*4520*/  SHF.L.U32 R90, R4, 0x10, RZ ;  /* 0x00000010045a7819 */ /* 0x000fc400000006ff */
[----:B------:R-:W-:Y:S02]  /*4530*/  SHF.L.U32 R10, R10, 0x10, RZ ;  /* 0x000000100a0a7819 */ /* 0x000fe400000006ff */
[----:B------:R-:W-:Y:S01]  /*4540*/  PRMT R3, R4, 0x7632, R3 ;  /* 0x0000763204037816 */ /* 0x000fe20000000003 */
[----:B------:R-:W-:Y:S01]  /*4550*/  FFMA.FTZ R9, R8, R9, R89 ;  /* 0x0000000908097223 */ /* 0x000fe20000010059 */
[----:B------:R-:W-:Y:S02]  /*4560*/  IMAD.U32 R4, R2, 0x10000, RZ ;  /* 0x0001000002047824 */ /* 0x000fe400078e00ff */
[----:B------:R-:W-:Y:S01]  /*4570*/  FFMA.FTZ R2, R8, R23, R87 ;  /* 0x0000001708027223 */ /* 0x000fe20000010057 */
[----:B------:R-:W-:Y:S01]  /*4580*/  FFMA.FTZ R89, R81, R90, R41 ;  /* 0x0000005a51597223 */ /* 0x000fe20000010029 */
[----:B------:R-:W-:Y:S01]  /*4590*/  FFMA.FTZ R10, R83, R10, R22 ;  /* 0x0000000a530a7223 */ /* 0x000fe20000010016 */
[----:B------:R-:W-:Y:S02]  /*45a0*/  SHF.L.U32 R87, R3, 0x10, RZ ;  /* 0x0000001003577819 */ /* 0x000fe400000006ff */
[----:B------:R-:W-:-:S02]  /*45b0*/  SHF.L.U32 R41, R5, 0x10, RZ ;  /* 0x0000001005297819 */ /* 0x000fc400000006ff */
[----:B------:R-:W-:Y:S01]  /*45c0*/  PRMT R5, R5, 0x7632, R5 ;  /* 0x0000763205057816 */ /* 0x000fe20000000005 */
[----:B------:R-:W-:Y:S01]  /*45d0*/  FFMA.FTZ R23, R21, R4, R10 ;  /* 0x0000000415177223 */ /* 0x000fe2000001000a */
[----:B------:R-:W-:Y:S01]  /*45e0*/  SHF.L.U32 R3, R11, 0x10, RZ ;  /* 0x000000100b037819 */ /* 0x000fe200000006ff */
[----:B------:R-:W-:Y:S01]  /*45f0*/  FFMA.FTZ R87, R0, R87, R89 ;  /* 0x0000005700577223 */ /* 0x000fe20000010059 */
[----:B------:R-:W-:Y:S02]  /*4600*/  SHF.L.U32 R4, R5, 0x10, RZ ;  /* 0x0000001005047819 */ /* 0x000fe400000006ff */
[----:B------:R-:W-:Y:S02]  /*4610*/  PRMT R11, R11, 0x7632, R11 ;  /* 0x000076320b0b7816 */ /* 0x000fe4000000000b */
[C---:B------:R-:W-:Y:S01]  /*4620*/  PRMT R5, R24.reuse, 0x7632, R5 ;  /* 0x0000763218057816 */ /* 0x040fe20000000005 */
[----:B------:R-:W-:Y:S02]  /*4630*/  IMAD.U32 R24, R24, 0x10000, RZ ;  /* 0x0001000018187824 */ /* 0x000fe400078e00ff */
[----:B------:R-:W-:Y:S01]  /*4640*/  FFMA.FTZ R23, R20, R3, R23 ;  /* 0x0000000314177223 */ /* 0x000fe20000010017 */
        /* <DEDUP_REMOVED lines=8> */
[----:B------:R-:W-:Y:S01]  /*46d0*/  PRMT R5, R25, 0x7632, R5 ;  /* 0x0000763219057816 */ /* 0x000fe20000000005 */
[----:B------:R-:W-:Y:S01]  /*46e0*/  FFMA.FTZ R10, R83, R10, R4 ;  /* 0x0000000a530a7223 */ /* 0x000fe20000010004 */
[----:B------:R-:W-:Y:S01]  /*46f0*/  SHF.L.U32 R25, R25, 0x10, RZ ;  /* 0x0000001019197819 */ /* 0x000fe200000006ff */
[----:B------:R-:W-:Y:S01]  /*4700*/  IMAD.U32 R6, R6, 0x10000, RZ ;  /* 0x0001000006067824 */ /* 0x000fe200078e00ff */
[----:B------:R-:W-:-:S03]  /*4710*/  SHF.L.U32 R22, R5, 0x10, RZ ;  /* 0x0000001005167819 */ /* 0x000fc600000006ff */
[--C-:B------:R-:W-:Y:S01]  /*4720*/  FFMA.FTZ R5, R21, R6, R10.reuse ;  /* 0x0000000615057223 */ /* 0x100fe2000001000a */
[----:B------:R-:W-:Y:S01]  /*4730*/  PRMT R10, R68, 0x7632, R10 ;  /* 0x00007632440a7816 */ /* 0x000fe2000000000a */
[----:B------:R-:W-:Y:S01]  /*4740*/  FFMA.FTZ R24, R82, R25, R11 ;  /* 0x0000001952187223 */ /* 0x000fe2000001000b */
[----:B------:R-:W-:Y:S02]  /*4750*/  SHF.L.U32 R68, R68, 0x10, RZ ;  /* 0x0000001044447819 */ /* 0x000fe400000006ff */
        /* <DEDUP_REMOVED lines=14> */
[----:B------:R-:W-:Y:S02]  /*4840*/  IMAD.U32 R10, R10, 0x10000, RZ ;  /* 0x000100000a0a7824 */ /* 0x000fe400078e00ff */
[----:B------:R-:W-:Y:S01]  /*4850*/  FFMA.FTZ R6, R82, R69, R25 ;  /* 0x0000004552067223 */ /* 0x000fe20000010019 */
[----:B------:R-:W-:Y:S01]  /*4860*/  FFMA.FTZ R7, R20, R7, R5 ;  /* 0x0000000714077223 */ /* 0x000fe20000010005 */
[----:B------:R-:W-:Y:S02]  /*4870*/  SHF.L.U32 R5, R4, 0x10, RZ ;  /* 0x0000001004057819 */ /* 0x000fe400000006ff */
[----:B------:R-:W-:Y:S01]  /*4880*/  FFMA.FTZ R10, R85, R10, R6 ;  /* 0x0000000a550a7223 */ /* 0x000fe20000010006 */
[----:B------:R-:W-:-:S02]  /*4890*/  SHF.L.U32 R11, R27, 0x10, RZ ;  /* 0x000000101b0b7819 */ /* 0x000fc400000006ff */
[----:B------:R-:W-:Y:S02]  /*48a0*/  PRMT R27, R27, 0x7632, R27 ;  /* 0x000076321b1b7816 */ /* 0x000fe4000000001b */
[----:B------:R-:W-:Y:S01]  /*48b0*/  PRMT R6, R70, 0x7632, R6 ;  /* 0x0000763246067816 */ /* 0x000fe20000000006 */
[--C-:B------:R-:W-:Y:S01]  /*48c0*/  FFMA.FTZ R4, R8, R5, R7.reuse ;  /* 0x0000000508047223 */ /* 0x100fe20000010007 */
[----:B------:R-:W-:Y:S02]  /*48d0*/  SHF.L.U32 R70, R70, 0x10, RZ ;  /* 0x0000001046467819 */ /* 0x000fe400000006ff */
[----:B------:R-:W-:Y:S01]  /*48e0*/  PRMT R7, R72, 0x7632, R7 ;  /* 0x0000763248077816 */ /* 0x000fe20000000007 */
[----:B------:R-:W-:Y:S01]  /*48f0*/  FFMA.FTZ R11, R20, R11, R23 ;  /* 0x0000000b140b7223 */ /* 0x000fe20000010017 */
[----:B------:R-:W-:Y:S02]  /*4900*/  SHF.L.U32 R5, R27, 0x10, RZ ;  /* 0x000000101b057819 */ /* 0x000fe400000006ff */
        /* <DEDUP_REMOVED lines=12> */
[----:B------:R-:W-:Y:S02]  /*49d0*/  PRMT R71, R71, 0x7632, R71 ;  /* 0x0000763247477816 */ /* 0x000fe40000000047 */
[----:B------:R-:W-:Y:S01]  /*49e0*/  PRMT R11, R64, 0x7632, R11 ;  /* 0x00007632400b7816 */ /* 0x000fe2000000000b */
[----:B------:R-:W-:Y:S01]  /*49f0*/  FFMA.FTZ R22, R82, R25, R23 ;  /* 0x0000001952167223 */ /* 0x000fe20000010017 */
[----:B------:R-:W-:-:S02]  /*4a00*/  SHF.L.U32 R6, R73, 0x10, RZ ;  /* 0x0000001049067819 */ /* 0x000fc400000006ff */
[----:B------:R-:W-:Y:S01]  /*4a10*/  SHF.L.U32 R64, R64, 0x10, RZ ;  /* 0x0000001040407819 */ /* 0x000fe200000006ff */
[----:B------:R-:W-:Y:S01]  /*4a20*/  IMAD.U32 R71, R71, 0x10000, RZ ;  /* 0x0001000047477824 */ /* 0x000fe200078e00ff */
[----:B------:R-:W-:Y:S01]  /*4a30*/  SHF.L.U32 R11, R11, 0x10, RZ ;  /* 0x000000100b0b7819 */ /* 0x000fe200000006ff */
[----:B------:R-:W-:Y:S02]  /*4a40*/  FFMA.FTZ R22, R85, R6, R22 ;  /* 0x0000000655167223 */ /* 0x000fe40000010016 */
[----:B------:R-:W-:Y:S01]  /*4a50*/  FFMA.FTZ R23, R81, R64, R86 ;  /* 0x0000004051177223 */ /* 0x000fe20000010056 */
[--C-:B------:R-:W-:Y:S01]  /*4a60*/  FFMA.FTZ R6, R8, R71, R7.reuse ;  /* 0x0000004708067223 */ /* 0x100fe20000010007 */
[C---:B------:R-:W-:Y:S02]  /*4a70*/  PRMT R7, R65.reuse, 0x7632, R7 ;  /* 0x0000763241077816 */ /* 0x040fe40000000007 */
[----:B------:R-:W-:Y:S01]  /*4a80*/  SHF.L.U32 R65, R65, 0x10, RZ ;  /* 0x0000001041417819 */ /* 0x000fe200000006ff */
[----:B------:R-:W-:Y:S01]  /*4a90*/  FFMA.FTZ R11, R0, R11, R23 ;  /* 0x0000000b000b7223 */ /* 0x000fe20000010017 */
[----:B------:R-:W-:-:S02]  /*4aa0*/  SHF.L.U32 R10, R74, 0x10, RZ ;  /* 0x000000104a0a7819 */ /* 0x000fc400000006ff */
[----:B------:R-:W-:Y:S01]  /*4ab0*/  PRMT R74, R74, 0x7632, R74 ;  /* 0x000076324a4a7816 */ /* 0x000fe2000000004a */
[----:B------:R-:W-:Y:S01]  /*4ac0*/  FFMA.FTZ R26, R82, R65, R11 ;  /* 0x00000041521a7223 */ /* 0x000fe2000001000b */
[----:B------:R-:W-:Y:S01]  /*4ad0*/  SHF.L.U32 R24, R7, 0x10, RZ ;  /* 0x0000001007187819 */ /* 0x000fe200000006ff */
[----:B------:R-:W-:Y:S01]  /*4ae0*/  FFMA.FTZ R22, R83, R10, R22 ;  /* 0x0000000a53167223 */ /* 0x000fe20000010016 */
[----:B------:R-:W-:Y:S02]  /*4af0*/  SHF.L.U32 R74, R74, 0x10, RZ ;  /* 0x000000104a4a7819 */ /* 0x000fe400000006ff */
[----:B------:R-:W-:Y:S02]  /*4b00*/  PRMT R23, R56, 0x7632, R23 ;  /* 0x0000763238177816 */ /* 0x000fe40000000017 */
[----:B------:R-:W-:Y:S02]  /*4b10*/  PRMT R11, R66, 0x7632, R11 ;  /* 0x00007632420b7816 */ /* 0x000fe4000000000b */
[----:B------:R-:W-:Y:S01]  /*4b20*/  SHF.L.U32 R56, R56, 0x10, RZ ;  /* 0x0000001038387819 */ /* 0x000fe200000006ff */
[----:B------:R-:W-:Y:S01]  /*4b30*/  FFMA.FTZ R24, R85, R24, R26 ;  /* 0x0000001855187223 */ /* 0x000fe2000001001a */
        /* <DEDUP_REMOVED lines=12> */
[----:B------:R-:W-:Y:S01]  /*4c00*/  SHF.L.U32 R7, R67, 0x10, RZ ;  /* 0x0000001043077819 */ /* 0x000fe200000006ff */
[----:B------:R-:W-:Y:S01]  /*4c10*/  FFMA.FTZ R11, R21, R22, R24 ;  /* 0x00000016150b7223 */ /* 0x000fe20000010018 */
[----:B------:R-:W-:Y:S01]  /*4c20*/  SHF.L.U32 R0, R57, 0x10, RZ ;  /* 0x0000001039007819 */ /* 0x000fe200000006ff */
[----:B------:R-:W-:Y:S02]  /*4c30*/  FFMA.FTZ R82, R82, R25, R23 ;  /* 0x0000001952527223 */ /* 0x000fe40000010017 */
[----:B------:R-:W-:Y:S01]  /*4c40*/  FFMA.FTZ R22, R20, R7, R11 ;  /* 0x0000000714167223 */ /* 0x000fe2000001000b */
[C---:B------:R-:W-:Y:S01]  /*4c50*/  PRMT R7, R58.reuse, 0x7632, R7 ;  /* 0x000076323a077816 */ /* 0x040fe20000000007 */
[----:B------:R-:W-:Y:S01]  /*4c60*/  FFMA.FTZ R0, R85, R0, R82 ;  /* 0x0000000055007223 */ /* 0x000fe20000010052 */
[----:B------:R-:W-:-:S02]  /*4c70*/  SHF.L.U32 R58, R58, 0x10, RZ ;  /* 0x000000103a3a7819 */ /* 0x000fc400000006ff */
[----:B------:R-:W-:Y:S02]  /*4c80*/  PRMT R25, R60, 0x7632, R25 ;  /* 0x000076323c197816 */ /* 0x000fe40000000019 */
        /* <DEDUP_REMOVED lines=8> */
[C---:B------:R-:W-:Y:S01]  /*4d10*/  PRMT R23, R59.reuse, 0x7632, R23 ;  /* 0x000076323b177816 */ /* 0x040fe20000000017 */
[----:B------:R-:W-:-:S02]  /*4d20*/  IMAD.U32 R59, R59, 0x10000, RZ ;  /* 0x000100003b3b7824 */ /* 0x000fc400078e00ff */
[----:B------:R-:W-:Y:S01]  /*4d30*/  FFMA.FTZ R21, R21, R24, R58 ;  /* 0x0000001815157223 */ /* 0x000fe2000001003a */
[----:B------:R-:W-:Y:S01]  /*4d40*/  PRMT R67, R67, 0x7632, R67 ;  /* 0x0000763243437816 */ /* 0x000fe20000000043 */
[----:B------:R-:W-:Y:S01]  /*4d50*/  FFMA.FTZ R26, R0, R25, R9 ;  /* 0x00000019001a7223 */ /* 0x000fe20000010009 */
[----:B------:R-:W-:Y:S02]  /*4d60*/  SHF.L.U32 R24, R61, 0x10, RZ ;  /* 0x000000103d187819 */ /* 0x000fe400000006ff */
[----:B------:R-:W-:Y:S01]  /*4d70*/  SHF.L.U32 R7, R77, 0x10, RZ ;  /* 0x000000104d077819 */ /* 0x000fe200000006ff */
[----:B------:R-:W-:Y:S01]  /*4d80*/  FFMA.FTZ R20, R20, R59, R21 ;  /* 0x0000003b14147223 */ /* 0x000fe20000010015 */
[----:B------:R-:W-:Y:S02]  /*4d90*/  PRMT R61, R61, 0x7632, R61 ;  /* 0x000076323d3d7816 */ /* 0x000fe4000000003d */
[----:B------:R-:W-:Y:S01]  /*4da0*/  PRMT R9, R77, 0x7632, R9 ;  /* 0x000076324d097816 */ /* 0x000fe20000000009 */
[----:B------:R-:W-:Y:S01]  /*4db0*/  FFMA.FTZ R26, R7, R24, R26 ;  /* 0x00000018071a7223 */ /* 0x000fe2000001001a */
[----:B------:R-:W-:-:S02]  /*4dc0*/  SHF.L.U32 R21, R67, 0x10, RZ ;  /* 0x0000001043157819 */ /* 0x000fc400000006ff */
        /* <DEDUP_REMOVED lines=12> */
[----:B------:R-:W-:-:S02]  /*4e90*/  PRMT R62, R62, 0x7632, R62 ;  /* 0x000076323e3e7816 */ /* 0x000fc4000000003e */
[----:B------:R-:W-:Y:S01]  /*4ea0*/  PRMT R8, R78, 0x7632, R8 ;  /* 0x000076324e087816 */ /* 0x000fe20000000008 */
[----:B------:R-:W-:Y:S01]  /*4eb0*/  FFMA.FTZ R27, R10, R25, R27 ;  /* 0x000000190a1b7223 */ /* 0x000fe2000001001b */
[----:B------:R-:W-:Y:S01]  /*4ec0*/  SHF.L.U32 R57, R22, 0x10, RZ ;  /* 0x0000001016397819 */ /* 0x000fe200000006ff */
[----:B------:R-:W-:Y:S01]  /*4ed0*/  FFMA.FTZ R41, R76, R41, R2 ;  /* 0x000000294c297223 */ /* 0x000fe20000010002 */
[----:B------:R-:W-:Y:S02]  /*4ee0*/  SHF.L.U32 R25, R62, 0x10, RZ ;  /* 0x000000103e197819 */ /* 0x000fe400000006ff */
[----:B------:R-:W-:Y:S01]  /*4ef0*/  SHF.L.U32 R8, R8, 0x10, RZ ;  /* 0x0000001008087819 */ /* 0x000fe200000006ff */
[----:B------:R-:W-:Y:S01]  /*4f00*/  FFMA.FTZ R26, R0, R57, R41 ;  /* 0x00000039001a7223 */ /* 0x000fe20000010029 */
[----:B------:R-:W-:Y:S02]  /*4f10*/  SHF.L.U32 R24, R49, 0x10, RZ ;  /* 0x0000001031187819 */ /* 0x000fe400000006ff */
[C---:B------:R-:W-:Y:S01]  /*4f20*/  PRMT R20, R79.reuse, 0x7632, R20 ;  /* 0x000076324f147816 */ /* 0x040fe20000000014 */
[----:B------:R-:W-:Y:S01]  /*4f30*/  FFMA.FTZ R22, R8, R25, R27 ;  /* 0x0000001908167223 */ /* 0x000fe2000001001b */
[----:B------:R-:W-:Y:S01]  /*4f40*/  SHF.L.U32 R79, R79, 0x10, RZ ;  /* 0x000000104f4f7819 */ /* 0x000fe200000006ff */
[----:B------:R-:W-:Y:S01]  /*4f50*/  IMAD.U32 R2, R63, 0x10000, RZ ;  /* 0x000100003f027824 */ /* 0x000fe200078e00ff */
[----:B------:R-:W-:Y:S01]  /*4f60*/  PRMT R49, R49, 0x7632, R49 ;  /* 0x0000763231317816 */ /* 0x000fe20000000031 */
[----:B------:R-:W-:Y:S01]  /*4f70*/  FFMA.FTZ R24, R7, R24, R26 ;  /* 0x0000001807187223 */ /* 0x000fe2000001001a */
[----:B------:R-:W-:Y:S01]  /*4f80*/  PRMT R63, R63, 0x7632, R63 ;  /* 0x000076323f3f7816 */ /* 0x000fe2000000003f */
[----:B------:R-:W-:Y:S01]  /*4f90*/  FFMA.FTZ R25, R79, R2, R22 ;  /* 0x000000024f197223 */ /* 0x000fe20000010016 */
[----:B--2---:R-:W-:-:S02]  /*4fa0*/  PRMT R26, R52, 0x7632, R26 ;  /* 0x00007632341a7816 */ /* 0x004fc4000000001a */
[----:B------:R-:W-:Y:S02]  /*4fb0*/  SHF.L.U32 R52, R52, 0x10, RZ ;  /* 0x0000001034347819 */ /* 0x000fe400000006ff */
[----:B------:R-:W-:Y:S01]  /*4fc0*/  SHF.L.U32 R22, R49, 0x10, RZ ;  /* 0x0000001031167819 */ /* 0x000fe200000006ff */
[----:B------:R-:W-:Y:S01]  /*4fd0*/  IMAD.U32 R2, R20, 0x10000, RZ ;  /* 0x0001000014027824 */ /* 0x000fe200078e00ff */
        /* <DEDUP_REMOVED lines=14> */
[----:B---3--:R-:W-:Y:S01]  /*50c0*/  SHF.L.U32 R49, R44, 0x10, RZ ;  /* 0x000000102c317819 */ /* 0x008fe200000006ff */
[--C-:B------:R-:W-:Y:S01]  /*50d0*/  FFMA.FTZ R24, R8, R25, R27.reuse ;  /* 0x0000001908187223 */ /* 0x100fe2000001001b */
[----:B------:R-:W-:Y:S01]  /*50e0*/  PRMT R27, R44, 0x7632, R27 ;  /* 0x000076322c1b7816 */ /* 0x000fe2000000001b */
[----:B------:R-:W-:Y:S01]  /*50f0*/  FFMA.FTZ R41, R9, R40, R26 ;  /* 0x0000002809297223 */ /* 0x000fe2000001001a */
[C---:B------:R-:W-:Y:S01]  /*5100*/  SHF.L.U32 R25, R54.reuse, 0x10, RZ ;  /* 0x0000001036197819 */ /* 0x040fe200000006ff */
[C---:B------:R-:W-:Y:S01]  /*5110*/  IMAD.U32 R22, R51.reuse, 0x10000, RZ ;  /* 0x0001000033167824 */ /* 0x040fe200078e00ff */
[----:B------:R-:W-:Y:S02]  /*5120*/  PRMT R54, R54, 0x7632, R54 ;  /* 0x0000763236367816 */ /* 0x000fe40000000036 */
[----:B------:R-:W-:Y:S01]  /*5130*/  PRMT R20, R51, 0x7632, R20 ;  /* 0x0000763233147816 */ /* 0x000fe20000000014 */
[----:B------:R-:W-:Y:S01]  /*5140*/  FFMA.FTZ R53, R76, R49, R4 ;  /* 0x000000314c357223 */ /* 0x000fe20000010004 */
[----:B------:R-:W-:Y:S01]  /*5150*/  SHF.L.U32 R51, R27, 0x10, RZ ;  /* 0x000000101b337819 */ /* 0x000fe200000006ff */
[----:B------:R-:W-:Y:S01]  /*5160*/  FFMA.FTZ R49, R10, R25, R41 ;  /* 0x000000190a317223 */ /* 0x000fe20000010029 */
[----:B------:R-:W-:Y:S01]  /*5170*/  FFMA.FTZ R27, R79, R22, R24 ;  /* 0x000000164f1b7223 */ /* 0x000fe20000010018 */
[----:B------:R-:W-:Y:S01]  /*5180*/  IMAD.U32 R41, R54, 0x10000, RZ ;  /* 0x0001000036297824 */ /* 0x000fe200078e00ff */
[C---:B------:R-:W-:Y:S01]  /*5190*/  PRMT R4, R45.reuse, 0x7632, R4 ;  /* 0x000076322d047816 */ /* 0x040fe20000000004 */
[----:B------:R-:W-:Y:S01]  /*51a0*/  FFMA.FTZ R40, R0, R51, R53 ;  /* 0x0000003300287223 */ /* 0x000fe20000010035 */
[----:B------:R-:W-:-:S02]  /*51b0*/  SHF.L.U32 R24, R45, 0x10, RZ ;  /* 0x000000102d187819 */ /* 0x000fc400000006ff */
        /* <DEDUP_REMOVED lines=12> */
[----:B----4-:R-:W-:-:S02]  /*5280*/  PRMT R22, R28, 0x7632, R22 ;  /* 0x000076321c167816 */ /* 0x010fc40000000016 */
[----:B------:R-:W-:Y:S01]  /*5290*/  SHF.L.U32 R28, R28, 0x10, RZ ;  /* 0x000000101c1c7819 */ /* 0x000fe200000006ff */
[----:B------:R-:W-:Y:S01]  /*52a0*/  FFMA.FTZ R27, R10, R27, R45 ;  /* 0x0000001b0a1b7223 */ /* 0x000fe2000001002d */
[----:B------:R-:W-:Y:S01]  /*52b0*/  SHF.L.U32 R41, R20, 0x10, RZ ;  /* 0x0000001014297819 */ /* 0x000fe200000006ff */
[----:B------:R-:W-:Y:S01]  /*52c0*/  FFMA.FTZ R20, R2, R55, R25 ;  /* 0x0000003702147223 */ /* 0x000fe20000010019 */
[----:B------:R-:W-:Y:S01]  /*52d0*/  SHF.L.U32 R25, R22, 0x10, RZ ;  /* 0x0000001016197819 */ /* 0x000fe200000006ff */
[----:B------:R-:W-:Y:S01]  /*52e0*/  FFMA.FTZ R5, R76, R28, R5 ;  /* 0x0000001c4c057223 */ /* 0x000fe20000010005 */
[----:B------:R-:W-:Y:S02]  /*52f0*/  IMAD.U32 R22, R47, 0x10000, RZ ;  /* 0x000100002f167824 */ /* 0x000fe400078e00ff */
[----:B------:R-:W-:Y:S01]  /*5300*/  FFMA.FTZ R24, R8, R41, R27 ;  /* 0x0000002908187223 */ /* 0x000fe2000001001b */
[C---:B------:R-:W-:Y:S01]  /*5310*/  SHF.L.U32 R26, R29.reuse, 0x10, RZ ;  /* 0x000000101d1a7819 */ /* 0x040fe200000006ff */
[----:B------:R-:W-:Y:S01]  /*5320*/  FFMA.FTZ R28, R0, R25, R5 ;  /* 0x00000019001c7223 */ /* 0x000fe20000010005 */
[----:B------:R-:W-:Y:S01]  /*5330*/  PRMT R29, R29, 0x7632, R29 ;  /* 0x000076321d1d7816 */ /* 0x000fe2000000001d */
[--C-:B------:R-:W-:Y:S01]  /*5340*/  FFMA.FTZ R25, R79, R22, R24.reuse ;  /* 0x000000164f197223 */ /* 0x100fe20000010018 */
[----:B------:R-:W-:Y:S01]  /*5350*/  PRMT R24, R12, 0x7632, R24 ;  /* 0x000076320c187816 */ /* 0x000fe20000000018 */
[----:B------:R-:W-:Y:S01]  /*5360*/  FFMA.FTZ R26, R7, R26, R28 ;  /* 0x0000001a071a7223 */ /* 0x000fe2000001001c */
[----:B------:R-:W-:-:S02]  /*5370*/  SHF.L.U32 R22, R29, 0x10, RZ ;  /* 0x000000101d167819 */ /* 0x000fc400000006ff */
[----:B------:R-:W-:Y:S01]  /*5380*/  SHF.L.U32 R41, R12, 0x10, RZ ;  /* 0x000000100c297819 */ /* 0x000fe200000006ff */
[----:B------:R-:W-:Y:S01]  /*5390*/  IMAD.U32 R27, R30, 0x10000, RZ ;  /* 0x000100001e1b7824 */ /* 0x000fe200078e00ff */
[----:B------:R-:W-:Y:S01]  /*53a0*/  SHF.L.U32 R45, R24, 0x10, RZ ;  /* 0x00000010182d7819 */ /* 0x000fe200000006ff */
[----:B------:R-:W-:Y:S01]  /*53b0*/  FFMA.FTZ R29, R9, R22, R26 ;  /* 0x00000016091d7223 */ /* 0x000fe2000001001a */
[----:B------:R-:W-:Y:S01]  /*53c0*/  PRMT R30, R30, 0x7632, R30 ;  /* 0x000076321e1e7816 */ /* 0x000fe2000000001e */
        /* <DEDUP_REMOVED lines=11> */
[----:B-----5:R-:W-:Y:S01]  /*5480*/  PRMT R13, R32, 0x7632, R13 ;  /* 0x00007632200d7816 */ /* 0x020fe2000000000d */
        /* <DEDUP_REMOVED lines=22> */
[--C-:B------:R-:W-:Y:S01]  /*55f0*/  FFMA.FTZ R13, R79, R6, R12.reuse ;  /* 0x000000064f0d7223 */ /* 0x100fe2000001000c */
[C---:B------:R-:W-:Y:S01]  /*5600*/  PRMT R12, R16.reuse, 0x7632, R12 ;  /* 0x00007632100c7816 */ /* 0x040fe2000000000c */
        /* <DEDUP_REMOVED lines=22> */
[----:B------:R-:W-:-:S03]  /*5770*/  SHF.L.U32 R6, R37, 0x10, RZ ;  /* 0x0000001025067819 */ /* 0x000fc600000006ff */
[----:B------:R-:W-:Y:S01]  /*5780*/  FFMA.FTZ R12, R0, R17, R23 ;  /* 0x00000011000c7223 */ /* 0x000fe20000010017 */
[----:B------:R-:W-:Y:S02]  /*5790*/  PRMT R0, R37, 0x7632, R0 ;  /* 0x0000763225007816 */ /* 0x000fe40000000000 */
[C---:B------:R-:W-:Y:S01]  /*57a0*/  SHF.L.U32 R17, R18.reuse, 0x10, RZ ;  /* 0x0000001012117819 */ /* 0x040fe200000006ff */
        /* <DEDUP_REMOVED lines=9> */
[----:B------:R-:W-:-:S02]  /*5840*/  IMAD.U32 R0, R19, 0x10000, RZ ;  /* 0x0001000013007824 */ /* 0x000fc400078e00ff */
[----:B------:R-:W-:Y:S01]  /*5850*/  FFMA.FTZ R6, R8, R7, R17 ;  /* 0x0000000708067223 */ /* 0x000fe20000010011 */
[----:B------:R-:W-:Y:S01]  /*5860*/  FFMA.FTZ R21, R10, R21, R23 ;  /* 0x000000150a157223 */ /* 0x000fe20000010017 */
[----:B------:R-:W-:Y:S02]  /*5870*/  SHF.L.U32 R9, R9, 0x10, RZ ;  /* 0x0000001009097819 */ /* 0x000fe400000006ff */
[----:B------:R-:W-:Y:S01]  /*5880*/  FFMA.FTZ R7, R79, R0, R6 ;  /* 0x000000004f077223 */ /* 0x000fe20000010006 */
[----:B------:R-:W-:Y:S02]  /*5890*/  PRMT R35, R35, 0x7632, R35 ;  /* 0x0000763223237816 */ /* 0x000fe40000000023 */
[----:B------:R-:W-:Y:S01]  /*58a0*/  PRMT R19, R19, 0x7632, R19 ;  /* 0x0000763213137816 */ /* 0x000fe20000000013 */
[----:B------:R-:W-:Y:S01]  /*58b0*/  FFMA.FTZ R8, R8, R9, R21 ;  /* 0x0000000908087223 */ /* 0x000fe20000010015 */
[C---:B------:R-:W-:Y:S02]  /*58c0*/  PRMT R0, R39.reuse, 0x7632, R0 ;  /* 0x0000763227007816 */ /* 0x040fe40000000000 */
[----:B------:R-:W-:Y:S01]  /*58d0*/  SHF.L.U32 R6, R39, 0x10, RZ ;  /* 0x0000001027067819 */ /* 0x000fe200000006ff */
[----:B------:R-:W-:Y:S01]  /*58e0*/  IMAD.U32 R35, R35, 0x10000, RZ ;  /* 0x0001000023237824 */ /* 0x000fe200078e00ff */
[----:B------:R-:W-:-:S02]  /*58f0*/  SHF.L.U32 R19, R19, 0x10, RZ ;  /* 0x0000001013137819 */ /* 0x000fc400000006ff */
[----:B------:R-:W-:Y:S01]  /*5900*/  SHF.L.U32 R9, R0, 0x10, RZ ;  /* 0x0000001000097819 */ /* 0x000fe200000006ff */
[----:B------:R-:W-:Y:S01]  /*5910*/  FFMA.FTZ R6, R79, R6, R8 ;  /* 0x000000064f067223 */ /* 0x000fe20000010008 */
        /* <DEDUP_REMOVED lines=169> */
[----:B------:R0:W-:Y:S02]  /*63b0*/  STG.E desc[UR6][R42.64+0x3000], R11 ;  /* 0x0030000b2a007986 */ /* 0x0001e4000c101906 */
.L_x_22:
[----:B------:R-:W-:Y:S05]  /*63c0*/  BSYNC B0 ;  /* 0x0000000000007941 */ /* 0x000fea0003800000 */
.L_x_21:
[----:B------:R-:W-:Y:S01]  /*63d0*/  PREEXIT ;  /* 0x000000000000782d */ /* 0x000fe20000000000 */
[----:B------:R-:W-:Y:S05]  /*63e0*/  EXIT ;  /* 0x000000000000794d */ /* 0x000fea0003800000 */
.L_x_23:
        /* <DEDUP_REMOVED lines=9> */
.L_x_107:


//--------------------- .text._Z31router_gemm_kernel_float_outputI13__nv_bfloat16Li128ELi8ELi8ELi384ELi7168EEvPfPKT_S4_ --------------------------
	.section	.text._Z31router_gemm_kernel_float_outputI13__nv_bfloat16Li128ELi8ELi8ELi384ELi7168EEvPfPKT_S4_,"ax",@progbits
	.align	128
        .global         _Z31router_gemm_kernel_float_outputI13__nv_bfloat16Li128ELi8ELi8ELi384ELi7168EEvPfPKT_S4_
        .type           _Z31router_gemm_kernel_float_outputI13__nv_bfloat16Li128ELi8ELi8ELi384ELi7168EEvPfPKT_S4_,@function
        .size           _Z31router_gemm_kernel_float_outputI13__nv_bfloat16Li128ELi8ELi8ELi384ELi7168EEvPfPKT_S4_,(.L_x_108 - _Z31router_gemm_kernel_float_outputI13__nv_bfloat16Li128ELi8ELi8ELi384ELi7168EEvPfPKT_S4_)
        .other          _Z31router_gemm_kernel_float_outputI13__nv_bfloat16Li128ELi8ELi8ELi384ELi7168EEvPfPKT_S4_,@"STO_CUDA_ENTRY STV_DEFAULT"
_Z31router_gemm_kernel_float_outputI13__nv_bfloat16Li128ELi8ELi8ELi384ELi7168EEvPfPKT_S4_:
.text._Z31router_gemm_kernel_float_outputI13__nv_bfloat16Li128ELi8ELi8ELi384ELi7168EEvPfPKT_S4_:
        /* <DEDUP_REMOVED lines=46> */
[C---:B---3--:R-:W-:Y:S01]  /*02e0*/  SHF.L.U32 R81, R64.reuse, 0x10, RZ ;  /* 0x0000001040517819 */ /* 0x048fe200000006ff */
[--C-:B------:R-:W-:Y:S01]  /*02f0*/  FFMA.FTZ R43, R83, R40, R68.reuse ;  /* 0x00000028532b7223 */ /* 0x100fe20000010044 */
[----:B------:R-:W-:-:S02]  /*0300*/  PRMT R68, R64, 0x7632, R68 ;  /* 0x0000763240447816 */ /* 0x000fc40000000044 */
[----:B------:R-:W-:Y:S01]  /*0310*/  SHF.L.U32 R69, R70, 0x10, RZ ;  /* 0x0000001046457819 */ /* 0x000fe200000006ff */
[----:B------:R-:W-:Y:S01]  /*0320*/  FFMA.FTZ R77, R84, R41, R43 ;  /* 0x00000029544d7223 */ /* 0x000fe2000001002b */
[----:B------:R-:W-:Y:S01]  /*0330*/  SHF.L.U32 R86, R78, 0x10, RZ ;  /* 0x000000104e567819 */ /* 0x000fe200000006ff */
[----:B------:R-:W-:Y:S02]  /*0340*/  IMAD.U32 R89, R68, 0x10000, RZ ;  /* 0x0001000044597824 */ /* 0x000fe400078e00ff */
[----:B------:R-:W-:Y:S01]  /*0350*/  FFMA.FTZ R91, R0, R81, RZ ;  /* 0x00000051005b7223 */ /* 0x000fe200000100ff */
[----:B------:R-:W-:Y:S01]  /*0360*/  PRMT R64, R70, 0x7632, R64 ;  /* 0x0000763246407816 */ /* 0x000fe20000000040 */
[----:B------:R-:W2:Y:S01]  /*0370*/  LDG.E.128 R40, desc[UR6][R2.64+0x19000] ;  /* 0x0190000602287981 */ /* 0x000ea2000c1e1d00 */
[----:B------:R-:W-:Y:S01]  /*0380*/  FFMA.FTZ R70, R86, R69, R77 ;  /* 0x0000004556467223 */ /* 0x000fe2000001004d */
[----:B------:R-:W-:Y:S01]  /*0390*/  PRMT R87, R78, 0x7632, R87 ;  /* 0x000076324e577816 */ /* 0x000fe20000000057 */
        /* <DEDUP_REMOVED lines=16> */
[----:B------:R-:W-:Y:S01]  /*04a0*/  PRMT R66, R66, 0x7632, R66 ;  /* 0x0000763242427816 */ /* 0x000fe20000000042 */
[C---:B----4-:R-:W-:Y:S01]  /*04b0*/  IMAD.U32 R89, R72.reuse, 0x10000, RZ ;  /* 0x0001000048597824 */ /* 0x050fe200078e00ff */
[----:B------:R-:W-:Y:S01]  /*04c0*/  PRMT R65, R72, 0x7632, R65 ;  /* 0x0000763248417816 */ /* 0x000fe20000000041 */
[----:B------:R-:W-:Y:S01]  /*04d0*/  FFMA.FTZ R64, R81, R68, R64 ;  /* 0x0000004451407223 */ /* 0x000fe20000010040 */
[----:B------:R-:W-:Y:S01]  /*04e0*/  SHF.L.U32 R85, R85, 0x10, RZ ;  /* 0x0000001055557819 */ /* 0x000fe200000006ff */
[----:B------:R-:W3:Y:S01]  /*04f0*/  LDG.E.128 R76, desc[UR6][R44.64+0x1000] ;  /* 0x001000062c4c7981 */ /* 0x000ee2000c1e1d00 */
[----:B------:R-:W-:Y:S01]  /*0500*/  SHF.L.U32 R66, R66, 0x10, RZ ;  /* 0x0000001042427819 */ /* 0x000fe200000006ff */
[----:B------:R-:W-:Y:S01]  /*0510*/  FFMA.FTZ R89, R0, R89, RZ ;  /* 0x0000005900597223 */ /* 0x000fe200000100ff */
[----:B------:R-:W-:Y:S01]  /*0520*/  SHF.L.U32 R65, R65, 0x10, RZ ;  /* 0x0000001041417819 */ /* 0x000fe200000006ff */
[----:B------:R-:W-:Y:S01]  /*0530*/  FFMA.FTZ R88, R85, R88, R64 ;  /* 0x0000005855587223 */ /* 0x000fe20000010040 */
[----:B------:R-:W-:-:S02]  /*0540*/  PRMT R90, R60, 0x7632, R90 ;  /* 0x000076323c5a7816 */ /* 0x000fc4000000005a */
[----:B------:R-:W-:Y:S01]  /*0550*/  SHF.L.U32 R91, R60, 0x10, RZ ;  /* 0x000000103c5b7819 */ /* 0x000fe200000006ff */
[----:B------:R-:W-:Y:S01]  /*0560*/  FFMA.FTZ R66, R87, R66, R80 ;  /* 0x0000004257427223 */ /* 0x000fe20000010050 */
[C---:B------:R-:W-:Y:S01]  /*0570*/  PRMT R64, R67.reuse, 0x7632, R64 ;  /* 0x0000763243407816 */ /* 0x040fe20000000040 */
[----:B------:R-:W4:Y:S01]  /*0580*/  LDG.E.128 R68, desc[UR6][R2.64+0x1000] ;  /* 0x0010000602447981 */ /* 0x000f22000c1e1d00 */
[----:B------:R-:W-:Y:S01]  /*0590*/  SHF.L.U32 R72, R67, 0x10, RZ ;  /* 0x0000001043487819 */ /* 0x000fe200000006ff */
[C---:B------:R-:W-:Y:S01]  /*05a0*/  IMAD.U32 R60, R73.reuse, 0x10000, RZ ;  /* 0x00010000493c7824 */ /* 0x040fe200078e00ff */
[----:B------:R-:W-:Y:S01]  /*05b0*/  PRMT R67, R73, 0x7632, R67 ;  /* 0x0000763249437816 */ /* 0x000fe20000000043 */
        /* <DEDUP_REMOVED lines=14> */
[----:B------:R-:W-:-:S02]  /*06a0*/  PRMT R74, R74, 0x7632, R74 ;  /* 0x000076324a4a7816 */ /* 0x000fc4000000004a */
[----:B------:R-:W-:Y:S01]  /*06b0*/  PRMT R61, R62, 0x7632, R61 ;  /* 0x000076323e3d7816 */ /* 0x000fe2000000003d */
[----:B------:R-:W-:Y:S01]  /*06c0*/  FFMA.FTZ R67, R84, R67, R73 ;  /* 0x0000004354437223 */ /* 0x000fe20000010049 */
[----:B------:R-:W-:Y:S02]  /*06d0*/  SHF.L.U32 R65, R62, 0x10, RZ ;  /* 0x000000103e417819 */ /* 0x000fe400000006ff */
[----:B------:R-:W-:Y:S02]  /*06e0*/  SHF.L.U32 R74, R74, 0x10, RZ ;  /* 0x000000104a4a7819 */ /* 0x000fe400000006ff */
[----:B------:R-:W-:Y:S01]  /*06f0*/  SHF.L.U32 R90, R61, 0x10, RZ ;  /* 0x000000103d5a7819 */ /* 0x000fe200000006ff */
[----:B------:R-:W-:Y:S01]  /*0700*/  FFMA.FTZ R92, R86, R65, R67 ;  /* 0x00000041565c7223 */ /* 0x000fe20000010043 */
[C---:B------:R-:W-:Y:S02]  /*0710*/  PRMT R61, R52.reuse, 0x7632, R61 ;  /* 0x00007632343d7816 */ /* 0x040fe4000000003d */
[----:B------:R-:W-:Y:S01]  /*0720*/  SHF.L.U32 R67, R52, 0x10, RZ ;  /* 0x0000001034437819 */ /* 0x000fe200000006ff */
[----:B------:R-:W-:Y:S01]  /*0730*/  IMAD.U32 R62, R75, 0x10000, RZ ;  /* 0x000100004b3e7824 */ /* 0x000fe200078e00ff */
[----:B------:R-:W-:Y:S01]  /*0740*/  SHF.L.U32 R52, R63, 0x10, RZ ;  /* 0x000000103f347819 */ /* 0x000fe200000006ff */
[C---:B------:R-:W-:Y:S01]  /*0750*/  FFMA.FTZ R80, R87.reuse, R74, R72 ;  /* 0x0000004a57507223 */ /* 0x040fe20000010048 */
[----:B------:R-:W-:Y:S01]  /*0760*/  FFMA.FTZ R65, R87, R90, R92 ;  /* 0x0000005a57417223 */ /* 0x000fe2000001005c */
[----:B------:R-:W-:Y:S01]  /*0770*/  PRMT R60, R75, 0x7632, R60 ;  /* 0x000076324b3c7816 */ /* 0x000fe2000000003c */
[----:B------:R-:W-:Y:S01]  /*0780*/  IMAD.U32 R89, R61, 0x10000, RZ ;  /* 0x000100003d597824 */ /* 0x000fe200078e00ff */
[----:B------:R-:W5:Y:S01]  /*0790*/  LDG.E.128 R72, desc[UR6][R2.64+0x4800] ;  /* 0x0048000602487981 */ /* 0x000f62000c1e1d00 */
[----:B------:R-:W-:Y:S01]  /*07a0*/  FFMA.FTZ R67, R0, R67, RZ ;  /* 0x0000004300437223 */ /* 0x000fe200000100ff */
        /* <DEDUP_REMOVED lines=11> */
[C---:B------:R-:W-:Y:S02]  /*0860*/  FFMA.FTZ R80, R85.reuse, R80, R65 ;  /* 0x0000005055507223 */ /* 0x040fe40000010041 */
[----:B------:R-:W-:Y:S01]  /*0870*/  FFMA.FTZ R63, R84, R53, R63 ;  /* 0x00000035543f7223 */ /* 0x000fe2000001003f */
[C---:B------:R-:W-:Y:S01]  /*0880*/  FFMA.FTZ R92, R85.reuse, R64, R66 ;  /* 0x00000040555c7223 */ /* 0x040fe20000010042 */
[C---:B------:R-:W-:Y:S01]  /*0890*/  SHF.L.U32 R53, R54.reuse, 0x10, RZ ;  /* 0x0000001036357819 */ /* 0x040fe200000006ff */
[----:B------:R-:W-:Y:S01]  /*08a0*/  FFMA.FTZ R90, R85, R60, R61 ;  /* 0x0000003c555a7223 */ /* 0x000fe2000001003d */
[----:B------:R-:W5:Y:S01]  /*08b0*/  LDG.E.128 R64, desc[UR6][R2.64+0x8000] ;  /* 0x0080000602407981 */ /* 0x000f62000c1e1d00 */
[----:B------:R-:W-:-:S02]  /*08c0*/  PRMT R52, R54, 0x7632, R52 ;  /* 0x0000763236347816 */ /* 0x000fc40000000034 */
[C---:B------:R-:W-:Y:S02]  /*08d0*/  PRMT R54, R56.reuse, 0x7632, R54 ;  /* 0x0000763238367816 */ /* 0x040fe40000000036 */
[----:B------:R-:W-:Y:S01]  /*08e0*/  SHF.L.U32 R61, R56, 0x10, RZ ;  /* 0x00000010383d7819 */ /* 0x000fe200000006ff */
[----:B------:R-:W-:Y:S01]  /*08f0*/  FFMA.FTZ R94, R86, R53, R63 ;  /* 0x00000035565e7223 */ /* 0x000fe2000001003f */
[C---:B------:R-:W-:Y:S01]  /*0900*/  PRMT R60, R55.reuse, 0x7632, R60 ;  /* 0x00007632373c7816 */ /* 0x040fe2000000003c */
[----:B------:R-:W-:Y:S01]  /*0910*/  IMAD.U32 R62, R55, 0x10000, RZ ;  /* 0x00010000373e7824 */ /* 0x000fe200078e00ff */
[----:B------:R-:W-:Y:S01]  /*0920*/  SHF.L.U32 R53, R54, 0x10, RZ ;  /* 0x0000001036357819 */ /* 0x000fe200000006ff */
[----:B------:R-:W-:Y:S01]  /*0930*/  FFMA.FTZ R55, R0, R61, RZ ;  /* 0x0000003d00377223 */ /* 0x000fe200000100ff */
[C---:B------:R-:W-:Y:S02]  /*0940*/  PRMT R61, R57.reuse, 0x7632, R61 ;  /* 0x00007632393d7816 */ /* 0x040fe4000000003d */
[----:B------:R-:W-:Y:S01]  /*0950*/  SHF.L.U32 R96, R57, 0x10, RZ ;  /* 0x0000001039607819 */ /* 0x000fe200000006ff */
[----:B------:R-:W-:Y:S01]  /*0960*/  FFMA.FTZ R98, R82, R53, R55 ;  /* 0x0000003552627223 */ /* 0x000fe20000010037 */
[----:B------:R-:W-:Y:S01]  /*0970*/  SHF.L.U32 R56, R52, 0x10, RZ ;  /* 0x0000001034387819 */ /* 0x000fe200000006ff */
[----:B------:R-:W-:Y:S01]  /*0980*/  IMAD.U32 R61, R61, 0x10000, RZ ;  /* 0x000100003d3d7824 */ /* 0x000fe200078e00ff */
[----:B------:R-:W5:Y:S01]  /*0990*/  LDG.E.128 R52, desc[UR6][R2.64+0xb800] ;  /* 0x00b8000602347981 */ /* 0x000f62000c1e1d00 */
[C---:B------:R-:W-:Y:S01]  /*09a0*/  PRMT R63, R48.reuse, 0x7632, R63 ;  /* 0x00007632303f7816 */ /* 0x040fe2000000003f */
[----:B------:R-:W-:Y:S01]  /*09b0*/  FFMA.FTZ R57, R83, R96, R98 ;  /* 0x0000006053397223 */ /* 0x000fe20000010062 */
[----:B------:R-:W-:Y:S01]  /*09c0*/  SHF.L.U32 R89, R48, 0x10, RZ ;  /* 0x0000001030597819 */ /* 0x000fe200000006ff */
[----:B------:R-:W-:Y:S01]  /*09d0*/  FFMA.FTZ R56, R87, R56, R94 ;  /* 0x0000003857387223 */ /* 0x000fe2000001005e */
[----:B------:R-:W-:Y:S01]  /*09e0*/  SHF.L.U32 R63, R63, 0x10, RZ ;  /* 0x000000103f3f7819 */ /* 0x000fe200000006ff */
[----:B------:R-:W-:Y:S01]  /*09f0*/  FFMA.FTZ R61, R84, R61, R57 ;  /* 0x0000003d543d7223 */ /* 0x000fe20000010039 */
[----:B------:R-:W-:Y:S01]  /*0a00*/  SHF.L.U32 R57, R58, 0x10, RZ ;  /* 0x000000103a397819 */ /* 0x000fe200000006ff */
[----:B------:R-:W-:Y:S01]  /*0a10*/  FFMA.FTZ R89, R0, R89, RZ ;  /* 0x0000005900597223 */ /* 0x000fe200000100ff */
[----:B------:R-:W-:Y:S01]  /*0a20*/  FFMA.FTZ R48, R81, R62, R56 ;  /* 0x0000003e51307223 */ /* 0x000fe20000010038 */
[C---:B------:R-:W-:Y:S01]  /*0a30*/  PRMT R62, R49.reuse, 0x7632, R62 ;  /* 0x00007632313e7816 */ /* 0x040fe2000000003e */
[----:B------:R-:W-:-:S02]  /*0a40*/  IMAD.U32 R94, R49, 0x10000, RZ ;  /* 0x00010000315e7824 */ /* 0x000fc400078e00ff */
[----:B------:R-:W-:Y:S01]  /*0a50*/  FFMA.FTZ R96, R82, R63, R89 ;  /* 0x0000003f52607223 */ /* 0x000fe20000010059 */
[----:B------:R-:W-:Y:S01]  /*0a60*/  PRMT R58, R58, 0x7632, R58 ;  /* 0x000076323a3a7816 */ /* 0x000fe2000000003a */
[----:B------:R-:W-:Y:S01]  /*0a70*/  FFMA.FTZ R56, R86, R57, R61 ;  /* 0x0000003956387223 */ /* 0x000fe2000001003d */
[----:B------:R-:W-:Y:S01]  /*0a80*/  SHF.L.U32 R57, R62, 0x10, RZ ;  /* 0x000000103e397819 */ /* 0x000fe200000006ff */
[----:B------:R-:W-:Y:S01]  /*0a90*/  FFMA.FTZ R61, R83, R94, R96 ;  /* 0x0000005e533d7223 */ /* 0x000fe20000010060 */
[----:B------:R-:W-:Y:S01]  /*0aa0*/  SHF.L.U32 R58, R58, 0x10, RZ ;  /* 0x000000103a3a7819 */ /* 0x000fe200000006ff */
[----:B------:R-:W-:Y:S02]  /*0ab0*/  IMAD.U32 R63, R50, 0x10000, RZ ;  /* 0x00010000323f7824 */ /* 0x000fe400078e00ff */
[--C-:B------:R-:W-:Y:S01]  /*0ac0*/  FFMA.FTZ R89, R84, R57, R61.reuse ;  /* 0x0000003954597223 */ /* 0x100fe2000001003d */
[----:B------:R-:W-:Y:S01]  /*0ad0*/  PRMT R61, R50, 0x7632, R61 ;  /* 0x00007632323d7816 */ /* 0x000fe2000000003d */
[----:B------:R-:W-:Y:S01]  /*0ae0*/  FFMA.FTZ R94, R87, R58, R56 ;  /* 0x0000003a575e7223 */ /* 0x000fe20000010038 */
[----:B------:R-:W-:-:S02]  /*0af0*/  PRMT R49, R59, 0x7632, R49 ;  /* 0x000076323b317816 */ /* 0x000fc40000000031 */
[----:B------:R-:W-:Y:S02]  /*0b00*/  SHF.L.U32 R62, R59, 0x10, RZ ;  /* 0x000000103b3e7819 */ /* 0x000fe400000006ff */
[----:B------:R-:W5:Y:S01]  /*0b10*/  LDG.E.128 R56, desc[UR6][R2.64+0xf000] ;  /* 0x00f0000602387981 */ /* 0x000f62000c1e1d00 */
[C---:B------:R-:W-:Y:S02]  /*0b20*/  PRMT R91, R4.reuse, 0x7632, R91 ;  /* 0x00007632045b7816 */ /* 0x040fe4000000005b */
[----:B------:R-:W-:Y:S01]  /*0b30*/  SHF.L.U32 R93, R4, 0x10, RZ ;  /* 0x00000010045d7819 */ /* 0x000fe200000006ff */
[----:B------:R-:W-:Y:S01]  /*0b40*/  FFMA.FTZ R50, R86, R63, R89 ;  /* 0x0000003f56327223 */ /* 0x000fe20000010059 */
[----:B------:R-:W-:Y:S02]  /*0b50*/  SHF.L.U32 R4, R61, 0x10, RZ ;  /* 0x000000103d047819 */ /* 0x000fe400000006ff */
[----:B------:R-:W-:Y:S01]  /*0b60*/  SHF.L.U32 R91, R91, 0x10, RZ ;  /* 0x000000105b5b7819 */ /* 0x000fe200000006ff */
[----:B------:R-:W-:Y:S01]  /*0b70*/  FFMA.FTZ R93, R0, R93, RZ ;  /* 0x0000005d005d7223 */ /* 0x000fe200000100ff */
[----:B------:R-:W-:Y:S01]  /*0b80*/  FFMA.FTZ R61, R81, R62, R94 ;  /* 0x0000003e513d7223 */ /* 0x000fe2000001005e */
[--C-:B------:R-:W-:Y:S01]  /*0b90*/  FFMA.FTZ R4, R87, R4, R50.reuse ;  /* 0x0000000457047223 */ /* 0x100fe20000010032 */
[C---:B------:R-:W-:Y:S01]  /*0ba0*/  SHF.L.U32 R62, R5.reuse, 0x10, RZ ;  /* 0x00000010053e7819 */ /* 0x040fe200000006ff */
[----:B------:R-:W-:Y:S01]  /*0bb0*/  FFMA.FTZ R82, R82, R91, R93 ;  /* 0x0000005b52527223 */ /* 0x000fe2000001005d */
[----:B------:R-:W-:Y:S01]  /*0bc0*/  PRMT R50, R5, 0x7632, R50 ;  /* 0x0000763205327816 */ /* 0x000fe20000000032 */
[----:B------:R-:W-:-:S02]  /*0bd0*/  IMAD.U32 R0, R51, 0x10000, RZ ;  /* 0x0001000033007824 */ /* 0x000fc400078e00ff */
[----:B------:R-:W-:Y:S01]  /*0be0*/  FFMA.FTZ R83, R83, R62, R82 ;  /* 0x0000003e53537223 */ /* 0x000fe20000010052 */
[----:B------:R-:W-:Y:S01]  /*0bf0*/  SHF.L.U32 R63, R50, 0x10, RZ ;  /* 0x00000010323f7819 */ /* 0x000fe200000006ff */
[----:B------:R-:W-:Y:S01]  /*0c00*/  IMAD.U32 R96, R49, 0x10000, RZ ;  /* 0x0001000031607824 */ /* 0x000fe200078e00ff */
[----:B------:R-:W-:Y:S02]  /*0c10*/  PRMT R51, R51, 0x7632, R51 ;  /* 0x0000763233337816 */ /* 0x000fe40000000033 */
[----:B------:R-:W-:Y:S01]  /*0c20*/  SHF.L.U32 R60, R60, 0x10, RZ ;  /* 0x000000103c3c7819 */ /* 0x000fe200000006ff */
[----:B------:R-:W-:Y:S01]  /*0c30*/  FFMA.FTZ R63, R84, R63, R83 ;  /* 0x0000003f543f7223 */ /* 0x000fe20000010053 */
[C---:B------:R-:W-:Y:S01]  /*0c40*/  SHF.L.U32 R49, R6.reuse, 0x10, RZ ;  /* 0x0000001006317819 */ /* 0x040fe200000006ff */
[----:B------:R-:W-:Y:S01]  /*0c50*/  FFMA.FTZ R5, R81, R0, R4 ;  /* 0x0000000051057223 */ /* 0x000fe20000010004 */
[----:B------:R-:W-:Y:S01]  /*0c60*/  SHF.L.U32 R94, R51, 0x10, RZ ;  /* 0x00000010335e7819 */ /* 0x000fe200000006ff */
[C---:B------:R-:W-:Y:S01]  /*0c70*/  FFMA.FTZ R84, R85.reuse, R60, R48 ;  /* 0x0000003c55547223 */ /* 0x040fe20000010030 */
[----:B------:R-:W-:Y:S01]  /*0c80*/  PRMT R6, R6, 0x7632, R6 ;  /* 0x0000763206067816 */ /* 0x000fe20000000006 */
[----:B------:R-:W-:Y:S01]  /*0c90*/  FFMA.FTZ R96, R85, R96, R61 ;  /* 0x0000006055607223 */ /* 0x000fe2000001003d */
[----:B------:R-:W-:-:S02]  /*0ca0*/  FFMA.FTZ R86, R86, R49, R63 ;  /* 0x0000003156567223 */ /* 0x000fc4000001003f */
[----:B------:R-:W5:Y:S01]  /*0cb0*/  LDG.E.128 R60, desc[UR6][R2.64+0x12800] ;  /* 0x01280006023c7981 */ /* 0x000f62000c1e1d00 */
[--C-:B------:R-:W-:Y:S01]  /*0cc0*/  FFMA.FTZ R94, R85, R94, R5.reuse ;  /* 0x0000005e555e7223 */ /* 0x100fe20000010005 */
[----:B------:R-:W-:Y:S01]  /*0cd0*/  PRMT R48, R16, 0x7632, R48 ;  /* 0x0000763210307816 */ /* 0x000fe20000000030 */
[----:B------:R-:W-:Y:S01]  /*0ce0*/  IMAD.U32 R6, R6, 0x10000, RZ ;  /* 0x0001000006067824 */ /* 0x000fe200078e00ff */
[----:B------:R-:W-:Y:S02]  /*0cf0*/  PRMT R5, R36, 0x7632, R5 ;  /* 0x0000763224057816 */ /* 0x000fe40000000005 */
[----:B------:R-:W-:Y:S02]  /*0d00*/  SHF.L.U32 R16, R16, 0x10, RZ ;  /* 0x0000001010107819 */ /* 0x000fe400000006ff */
[----:B------:R-:W-:Y:S01]  /*0d10*/  SHF.L.U32 R83, R36, 0x10, RZ ;  /* 0x0000001024537819 */ /* 0x000fe200000006ff */
[----:B------:R-:W-:Y:S01]  /*0d20*/  FFMA.FTZ R6, R87, R6, R86 ;  /* 0x0000000657067223 */ /* 0x000fe20000010056 */
[----:B------:R-:W-:Y:S01]  /*0d30*/  PRMT R0, R7, 0x7632, R0 ;  /* 0x0000763207007816 */ /* 0x000fe20000000000 */
[----:B------:R-:W-:Y:S01]  /*0d40*/  IMAD.U32 R86, R5, 0x10000, RZ ;  /* 0x0001000005567824 */ /* 0x000fe200078e00ff */
[----:B------:R-:W-:Y:S01]  /*0d50*/  SHF.L.U32 R4, R7, 0x10, RZ ;  /* 0x0000001007047819 */ /* 0x000fe200000006ff */
[----:B------:R-:W-:Y:S01]  /*0d60*/  FFMA.FTZ R5, R83, R16, R88 ;  /* 0x0000001053057223 */ /* 0x000fe20000010058 */
[----:B------:R-:W-:-:S02]  /*0d70*/  SHF.L.U32 R7, R48, 0x10, RZ ;  /* 0x0000001030077819 */ /* 0x000fc400000006ff */
[----:B------:R-:W-:Y:S01]  /*0d80*/  SHF.L.U32 R16, R17, 0x10, RZ ;  /* 0x0000001011107819 */ /* 0x000fe200000006ff */
[----:B------:R-:W5:Y:S01]  /*0d90*/  LDG.E.128 R48, desc[UR6][R2.64+0x16000] ;  /* 0x0160000602307981 */ /* 0x000f62000c1e1d00 */
[----:B------:R-:W-:Y:S01]  /*0da0*/  SHF.L.U32 R87, R37, 0x10, RZ ;  /* 0x0000001025577819 */ /* 0x000fe200000006ff */
[----:B------:R-:W-:Y:S01]  /*0db0*/  FFMA.FTZ R36, R86, R7, R5 ;  /* 0x0000000756247223 */ /* 0x000fe20000010005 */
[----:B------:R-:W-:Y:S02]  /*0dc0*/  PRMT R17, R17, 0x7632, R17 ;  /* 0x0000763211117816 */ /* 0x000fe40000000011 */
[----:B------:R-:W-:Y:S01]  /*0dd0*/  PRMT R88, R37, 0x7632, R88 ;  /* 0x0000763225587816 */ /* 0x000fe20000000058 */
[----:B------:R-:W-:Y:S01]  /*0de0*/  FFMA.FTZ R5, R87, R16, R36 ;  /* 0x0000001057057223 */ /* 0x000fe20000010024 */
[----:B------:R-:W-:Y:S02]  /*0df0*/  PRMT R7, R24, 0x7632, R7 ;  /* 0x0000763218077816 */ /* 0x000fe40000000007 */
        /* <DEDUP_REMOVED lines=15> */
[C---:B------:R-:W-:Y:S01]  /*0ef0*/  PRMT R17, R25.reuse, 0x7632, R17 ;  /* 0x0000763219117816 */ /* 0x040fe20000000011 */
[----:B------:R-:W5:Y:S01]  /*0f00*/  LDG.E.128 R4, desc[UR6][R2.64+0x19800] ;  /* 0x0198000602047981 */ /* 0x000f62000c1e1d00 */
[----:B------:R-:W-:Y:S01]  /*0f10*/  IMAD.U32 R24, R25, 0x10000, RZ ;  /* 0x0001000019187824 */ /* 0x000fe200078e00ff */
[----:B------:R-:W-:Y:S02]  /*0f20*/  SHF.L.U32 R18, R18, 0x10, RZ ;  /* 0x0000001012127819 */ /* 0x000fe400000006ff */
[----:B------:R-:W-:-:S02]  /*0f30*/  SHF.L.U32 R91, R91, 0x10, RZ ;  /* 0x000000105b5b7819 */ /* 0x000fc400000006ff */
[C---:B------:R-:W-:Y:S02]  /*0f40*/  PRMT R0, R39.reuse, 0x7632, R0 ;  /* 0x0000763227007816 */ /* 0x040fe40000000000 */
[----:B------:R-:W-:Y:S01]  /*0f50*/  SHF.L.U32 R82, R39, 0x10, RZ ;  /* 0x0000001027527819 */ /* 0x000fe200000006ff */
[----:B------:R-:W-:Y:S01]  /*0f60*/  FFMA.FTZ R39, R87, R24, R36 ;  /* 0x0000001857277223 */ /* 0x000fe20000010024 */
[----:B------:R-:W-:Y:S01]  /*0f70*/  SHF.L.U32 R37, R17, 0x10, RZ ;  /* 0x0000001011257819 */ /* 0x000fe200000006ff */
[--C-:B------:R-:W-:Y:S01]  /*0f80*/  FFMA.FTZ R25, R91, R18, R16.reuse ;  /* 0x000000125b197223 */ /* 0x100fe20000010010 */
[C---:B------:R-:W-:Y:S01]  /*0f90*/  PRMT R16, R26.reuse, 0x7632, R16 ;  /* 0x000076321a107816 */ /* 0x040fe20000000010 */
[----:B------:R-:W-:Y:S01]  /*0fa0*/  IMAD.U32 R26, R26, 0x10000, RZ ;  /* 0x000100001a1a7824 */ /* 0x000fe200078e00ff */
[----:B------:R-:W-:Y:S01]  /*0fb0*/  SHF.L.U32 R17, R19, 0x10, RZ ;  /* 0x0000001013117819 */ /* 0x000fe200000006ff */
[----:B------:R-:W-:Y:S01]  /*0fc0*/  FFMA.FTZ R18, R88, R37, R39 ;  /* 0x0000002558127223 */ /* 0x000fe20000010027 */
[----:B------:R-:W-:-:S03]  /*0fd0*/  SHF.L.U32 R16, R16, 0x10, RZ ;  /* 0x0000001010107819 */ /* 0x000fc600000006ff */
[----:B------:R-:W-:Y:S01]  /*0fe0*/  FFMA.FTZ R18, R89, R26, R18 ;  /* 0x0000001a59127223 */ /* 0x000fe20000010012 */
[----:B------:R-:W-:Y:S01]  /*0ff0*/  FFMA.FTZ R37, R82, R17, R25 ;  /* 0x0000001152257223 */ /* 0x000fe20000010019 */
[----:B------:R-:W-:Y:S02]  /*1000*/  PRMT R36, R19, 0x7632, R36 ;  /* 0x0000763213247816 */ /* 0x000fe40000000024 */
[C---:B------:R-:W-:Y:S01]  /*1010*/  PRMT R24, R8.reuse, 0x7632, R24 ;  /* 0x0000763208187816 */ /* 0x040fe20000000018 */
[----:B------:R-:W-:Y:S01]  /*1020*/  FFMA.FTZ R19, R91, R16, R18 ;  /* 0x000000105b137223 */ /* 0x000fe20000010012 */
[----:B------:R-:W-:Y:S02]  /*1030*/  SHF.L.U32 R25, R8, 0x10, RZ ;  /* 0x0000001008197819 */ /* 0x000fe400000006ff */
[----:B------:R-:W-:Y:S01]  /*1040*/  SHF.L.U32 R17, R27, 0x10, RZ ;  /* 0x000000101b117819 */ /* 0x000fe200000006ff */
[----:B------:R-:W-:Y:S02]  /*1050*/  IMAD.U32 R39, R24, 0x10000, RZ ;  /* 0x0001000018277824 */ /* 0x000fe400078e00ff */
[----:B------:R-:W-:Y:S01]  /*1060*/  FFMA.FTZ R81, R83, R25, R90 ;  /* 0x0000001953517223 */ /* 0x000fe2000001005a */
[----:B------:R-:W-:Y:S01]  /*1070*/  PRMT R8, R27, 0x7632, R8 ;  /* 0x000076321b087816 */ /* 0x000fe20000000008 */
[----:B------:R-:W-:Y:S01]  /*1080*/  FFMA.FTZ R38, R82, R17, R19 ;  /* 0x0000001152267223 */ /* 0x000fe20000010013 */
[----:B------:R-:W5:Y:S01]  /*1090*/  LDG.E.128 R24, desc[UR6][R44.64+0x1800] ;  /* 0x001800062c187981 */ /* 0x000f62000c1e1d00 */
[----:B------:R-:W-:-:S03]  /*10a0*/  FFMA.FTZ R92, R86, R39, R81 ;  /* 0x00000027565c7223 */ /* 0x000fc60000010051 */
[----:B------:R-:W5:Y:S01]  /*10b0*/  LDG.E.128 R16, desc[UR6][R2.64+0x1800] ;  /* 0x0018000602107981 */ /* 0x000f62000c1e1d00 */
[C---:B------:R-:W-:Y:S02]  /*10c0*/  PRMT R39, R9.reuse, 0x7632, R39 ;  /* 0x0000763209277816 */ /* 0x040fe40000000027 */
[----:B------:R-:W-:Y:S01]  /*10d0*/  SHF.L.U32 R90, R9, 0x10, RZ ;  /* 0x00000010095a7819 */ /* 0x000fe200000006ff */
[----:B------:R-:W-:Y:S01]  /*10e0*/  IMAD.U32 R81, R8, 0x10000, RZ ;  /* 0x0001000008517824 */ /* 0x000fe200078e00ff */
[----:B------:R-:W-:Y:S02]  /*10f0*/  SHF.L.U32 R0, R0, 0x10, RZ ;  /* 0x0000001000007819 */ /* 0x000fe400000006ff */
[----:B------:R-:W-:Y:S01]  /*1100*/  SHF.L.U32 R39, R39, 0x10, RZ ;  /* 0x0000001027277819 */ /* 0x000fe200000006ff */
[----:B------:R-:W-:Y:S01]  /*1110*/  FFMA.FTZ R85, R87, R90, R92 ;  /* 0x0000005a57557223 */ /* 0x000fe2000001005c */
        /* <DEDUP_REMOVED lines=14> */
[----:B------:R-:W5:Y:S01]  /*1200*/  LDG.E.128 R8, desc[UR6][R2.64+0x5000] ;  /* 0x0050000602087981 */ /* 0x000f62000c1e1d00 */
[C---:B------:R-:W-:Y:S02]  /*1210*/  PRMT R39, R33.reuse, 0x7632, R39 ;  /* 0x0000763221277816 */ /* 0x040fe40000000027 */
[----:B------:R-:W-:-:S02]  /*1220*/  SHF.L.U32 R80, R33, 0x10, RZ ;  /* 0x0000001021507819 */ /* 0x000fc400000006ff */
        /* <DEDUP_REMOVED lines=21> */
[----:B------:R-:W-:-:S03]  /*1380*/  SHF.L.U32 R36, R28, 0x10, RZ ;  /* 0x000000101c247819 */ /* 0x000fc600000006ff */
[----:B------:R-:W-:Y:S01]  /*1390*/  FFMA.FTZ R34, R88, R39, R85 ;  /* 0x0000002758227223 */ /* 0x000fe20000010055 */
[----:B------:R-:W-:Y:S01]  /*13a0*/  FFMA.FTZ R84, R82, R13, R37 ;  /* 0x0000000d52547223 */ /* 0x000fe20000010025 */
[----:B------:R-:W-:Y:S02]  /*13b0*/  FFMA.FTZ R93, R83, R36, R96 ;  /* 0x00000024535d7223 */ /* 0x000fe40000010060 */
[----:B------:R-:W5:Y:S01]  /*13c0*/  LDG.E.128 R36, desc[UR6][R2.64+0x8800] ;  /* 0x0088000602247981 */ /* 0x000f62000c1e1d00 */
[----:B------:R-:W-:Y:S01]  /*13d0*/  PRMT R28, R28, 0x7632, R28 ;  /* 0x000076321c1c7816 */ /* 0x000fe2000000001c */
[C---:B------:R-:W-:Y:S01]  /*13e0*/  IMAD.U32 R12, R14.reuse, 0x10000, RZ ;  /* 0x000100000e0c7824 */ /* 0x040fe200078e00ff */
        /* <DEDUP_REMOVED lines=10> */
[----:B------:R-:W-:Y:S01]  /*1490*/  FFMA.FTZ R84, R0, R35, R84 ;  /* 0x0000002300547223 */ /* 0x000fe20000010054 */
[--C-:B------:R-:W-:Y:S01]  /*14a0*/  FFMA.FTZ R85, R91, R14, R12.reuse ;  /* 0x0000000e5b557223 */ /* 0x100fe2000001000c */
[C---:B------:R-:W-:Y:S01]  /*14b0*/  PRMT R12, R20.reuse, 0x7632, R12 ;  /* 0x00007632140c7816 */ /* 0x040fe2000000000c */
[----:B------:R-:W-:Y:S01]  /*14c0*/  FFMA.FTZ R93, R87, R28, R32 ;  /* 0x0000001c575d7223 */ /* 0x000fe20000010020 */
        /* <DEDUP_REMOVED lines=9> */
[----:B------:R-:W-:Y:S02]  /*1560*/  IMAD.U32 R13, R15, 0x10000, RZ ;  /* 0x000100000f0d7824 */ /* 0x000fe400078e00ff */
[----:B------:R-:W-:Y:S01]  /*1570*/  FFMA.FTZ R20, R88, R29, R93 ;  /* 0x0000001d58147223 */ /* 0x000fe2000001005d */
[----:B------:R-:W-:Y:S01]  /*1580*/  PRMT R30, R30, 0x7632, R30 ;  /* 0x000076321e1e7816 */ /* 0x000fe2000000001e */
[----:B------:R-:W-:Y:S01]  /*1590*/  FFMA.FTZ R95, R87, R28, R80 ;  /* 0x0000001c575f7223 */ /* 0x000fe20000010050 */
[----:B------:R-:W-:Y:S01]  /*15a0*/  FFMA.FTZ R13, R82, R13, R85 ;  /* 0x0000000d520d7223 */ /* 0x000fe20000010055 */
[----:B------:R-:W-:Y:S01]  /*15b0*/  FFMA.FTZ R20, R89, R12, R20 ;  /* 0x0000000c59147223 */ /* 0x000fe20000010014 */
[----:B--2---:R-:W-:-:S02]  /*15c0*/  PRMT R80, R40, 0x7632, R80 ;  /* 0x0000763228507816 */ /* 0x004fc40000000050 */
[C---:B------:R-:W-:Y:S02]  /*15d0*/  PRMT R14, R31.reuse, 0x7632, R14 ;  /* 0x000076321f0e7816 */ /* 0x040fe4000000000e */
[----:B------:R-:W-:Y:S02]  /*15e0*/  SHF.L.U32 R85, R31, 0x10, RZ ;  /* 0x000000101f557819 */ /* 0x000fe400000006ff */
[----:B------:R-:W-:Y:S02]  /*15f0*/  SHF.L.U32 R12, R30, 0x10, RZ ;  /* 0x000000101e0c7819 */ /* 0x000fe400000006ff */
[----:B------:R-:W-:Y:S01]  /*1600*/  SHF.L.U32 R40, R40, 0x10, RZ ;  /* 0x0000001028287819 */ /* 0x000fe200000006ff */
[----:B------:R-:W2:Y:S01]  /*1610*/  LDG.E.128 R28, desc[UR6][R2.64+0xf800] ;  /* 0x00f80006021c7981 */ /* 0x000ea2000c1e1d00 */
[----:B------:R-:W-:Y:S02]  /*1620*/  PRMT R21, R21, 0x7632, R21 ;  /* 0x0000763215157816 */ /* 0x000fe40000000015 */
[----:B------:R-:W-:Y:S01]  /*1630*/  SHF.L.U32 R97, R80, 0x10, RZ ;  /* 0x0000001050617819 */ /* 0x000fe200000006ff */
[----:B------:R-:W-:Y:S01]  /*1640*/  FFMA.FTZ R83, R83, R40, R98 ;  /* 0x0000002853537223 */ /* 0x000fe20000010062 */
[----:B------:R-:W-:Y:S01]  /*1650*/  SHF.L.U32 R40, R41, 0x10, RZ ;  /* 0x0000001029287819 */ /* 0x000fe200000006ff */
[----:B------:R-:W-:Y:S01]  /*1660*/  IMAD.U32 R93, R21, 0x10000, RZ ;  /* 0x00010000155d7824 */ /* 0x000fe200078e00ff */
[----:B------:R-:W-:Y:S01]  /*1670*/  PRMT R41, R41, 0x7632, R41 ;  /* 0x0000763229297816 */ /* 0x000fe20000000029 */
[----:B------:R-:W-:Y:S01]  /*1680*/  FFMA.FTZ R86, R86, R97, R83 ;  /* 0x0000006156567223 */ /* 0x000fe20000010053 */
[----:B------:R-:W-:Y:S01]  /*1690*/  FFMA.FTZ R21, R91, R12, R20 ;  /* 0x0000000c5b157223 */ /* 0x000fe20000010014 */
[----:B------:R-:W-:Y:S01]  /*16a0*/  SHF.L.U32 R12, R22, 0x10, RZ ;  /* 0x00000010160c7819 */ /* 0x000fe200000006ff */
[----:B------:R-:W-:Y:S01]  /*16b0*/  FFMA.FTZ R20, R88, R93, R95 ;  /* 0x0000005d58147223 */ /* 0x000fe2000001005f */
[----:B------:R-:W-:Y:S01]  /*16c0*/  PRMT R15, R15, 0x7632, R15 ;  /* 0x000076320f0f7816 */ /* 0x000fe2000000000f */
[----:B------:R-:W-:Y:S01]  /*16d0*/  FFMA.FTZ R87, R87, R40, R86 ;  /* 0x0000002857577223 */ /* 0x000fe20000010056 */
[----:B------:R-:W-:Y:S01]  /*16e0*/  PRMT R22, R22, 0x7632, R22 ;  /* 0x0000763216167816 */ /* 0x000fe20000000016 */
[----:B------:R-:W-:-:S02]  /*16f0*/  IMAD.U32 R41, R41, 0x10000, RZ ;  /* 0x0001000029297824 */ /* 0x000fc400078e00ff */
        /* <DEDUP_REMOVED lines=9> */
[C---:B----4-:R-:W-:Y:S01]  /*1790*/  PRMT R20, R68.reuse, 0x7632, R20 ;  /* 0x0000763244147816 */ /* 0x050fe20000000014 */
[----:B------:R-:W-:Y:S01]  /*17a0*/  FFMA.FTZ R41, R91, R22, R12 ;  /* 0x000000165b297223 */ /* 0x000fe2000001000c */
[----:B------:R-:W-:Y:S01]  /*17b0*/  FFMA.FTZ R88, R89, R14, R88 ;  /* 0x0000000e59587223 */ /* 0x000fe20000010058 */
[----:B------:R-:W-:Y:S01]  /*17c0*/  SHF.L.U32 R68, R68, 0x10, RZ ;  /* 0x0000001044447819 */ /* 0x000fe200000006ff */
[----:B------:R-:W4:Y:S01]  /*17d0*/  LDG.E.128 R12, desc[UR6][R2.64+0x13000] ;  /* 0x01300006020c7981 */ /* 0x000f22000c1e1d00 */
[----:B---3--:R-:W-:-:S02]  /*17e0*/  PRMT R86, R76, 0x7632, R86 ;  /* 0x000076324c567816 */ /* 0x008fc40000000056 */
        /* <DEDUP_REMOVED lines=8> */
[----:B------:R-:W-:Y:S01]  /*1870*/  FFMA.FTZ R76, R86, R87, R89 ;  /* 0x00000057564c7223 */ /* 0x000fe20000010059 */
[----:B------:R-:W-:Y:S01]  /*1880*/  PRMT R42, R69, 0x7632, R42 ;  /* 0x00007632452a7816 */ /* 0x000fe2000000002a */
[----:B------:R-:W-:Y:S01]  /*1890*/  IMAD.U32 R89, R77, 0x10000, RZ ;  /* 0x000100004d597824 */ /* 0x000fe200078e00ff */
[----:B------:R-:W-:-:S02]  /*18a0*/  SHF.L.U32 R68, R69, 0x10, RZ ;  /* 0x0000001045447819 */ /* 0x000fc400000006ff */
        /* <DEDUP_REMOVED lines=9> */
[----:B------:R-:W-:-:S02]  /*1940*/  SHF.L.U32 R40, R70, 0x10, RZ ;  /* 0x0000001046287819 */ /* 0x000fc400000006ff */
[----:B------:R-:W-:Y:S01]  /*1950*/  PRMT R70, R70, 0x7632, R70 ;  /* 0x0000763246467816 */ /* 0x000fe20000000046 */
[----:B------:R-:W-:Y:S01]  /*1960*/  FFMA.FTZ R91, R82, R69, R91 ;  /* 0x00000045525b7223 */ /* 0x000fe2000001005b */
[----:B------:R-:W-:Y:S01]  /*1970*/  FFMA.FTZ R42, R88, R77, R87 ;  /* 0x0000004d582a7223 */ /* 0x000fe20000010057 */
[C---:B------:R-:W-:Y:S02]  /*1980*/  SHF.L.U32 R87, R78.reuse, 0x10, RZ ;  /* 0x000000104e577819 */ /* 0x040fe400000006ff */
[----:B------:R-:W-:Y:S01]  /*1990*/  PRMT R82, R78, 0x7632, R82 ;  /* 0x000076324e527816 */ /* 0x000fe20000000052 */
[----:B------:R-:W-:Y:S01]  /*19a0*/  IMAD.U32 R69, R70, 0x10000, RZ ;  /* 0x0001000046457824 */ /* 0x000fe200078e00ff */
[C---:B------:R-:W-:Y:S02]  /*19b0*/  PRMT R70, R71.reuse, 0x7632, R70 ;  /* 0x0000763247467816 */ /* 0x040fe40000000046 */
[----:B------:R-:W-:Y:S01]  /*19c0*/  SHF.L.U32 R76, R71, 0x10, RZ ;  /* 0x00000010474c7819 */ /* 0x000fe200000006ff */
[----:B------:R-:W-:Y:S01]  /*19d0*/  FFMA.FTZ R77, R87, R40, R42 ;  /* 0x00000028574d7223 */ /* 0x000fe2000001002a */
[----:B------:R-:W-:-:S02]  /*19e0*/  SHF.L.U32 R82, R82, 0x10, RZ ;  /* 0x0000001052527819 */ /* 0x000fc400000006ff */
[C---:B-----5:R-:W-:Y:S02]  /*19f0*/  SHF.L.U32 R78, R72.reuse, 0x10, RZ ;  /* 0x00000010484e7819 */ /* 0x060fe400000006ff */
[----:B------:R-:W-:Y:S01]  /*1a00*/  PRMT R71, R72, 0x7632, R71 ;  /* 0x0000763248477816 */ /* 0x000fe20000000047 */
[----:B------:R-:W-:Y:S01]  /*1a10*/  FFMA.FTZ R90, R0, R41, R83 ;  /* 0x00000029005a7223 */ /* 0x000fe20000010053 */
[----:B------:R-:W-:Y:S02]  /*1a20*/  PRMT R68, R43, 0x7632, R68 ;  /* 0x000076322b447816 */ /* 0x000fe40000000044 */
[C---:B------:R-:W-:Y:S01]  /*1a30*/  PRMT R80, R79.reuse, 0x7632, R80 ;  /* 0x000076324f507816 */ /* 0x040fe20000000050 */
[----:B------:R-:W5:Y:S01]  /*1a40*/  LDG.E.128 R40, desc[UR6][R2.64+0x1a000] ;  /* 0x01a0000602287981 */ /* 0x000f62000c1e1d00 */
[----:B------:R-:W-:Y:S01]  /*1a50*/  SHF.L.U32 R83, R79, 0x10, RZ ;  /* 0x000000104f537819 */ /* 0x000fe200000006ff */
[----:B------:R-:W-:Y:S01]  /*1a60*/  FFMA.FTZ R72, R82, R69, R77 ;  /* 0x0000004552487223 */ /* 0x000fe2000001004d */
[----:B------:R-:W-:Y:S01]  /*1a70*/  SHF.L.U32 R79, R71, 0x10, RZ ;  /* 0x00000010474f7819 */ /* 0x000fe200000006ff */
[----:B------:R-:W-:Y:S01]  /*1a80*/  FFMA.FTZ R81, R85, R78, R81 ;  /* 0x0000004e55517223 */ /* 0x000fe20000010051 */
[----:B------:R-:W-:Y:S01]  /*1a90*/  IMAD.U32 R69, R68, 0x10000, RZ ;  /* 0x0001000044457824 */ /* 0x000fe200078e00ff */
        /* <DEDUP_REMOVED lines=14> */
[----:B------:R-:W-:-:S02]  /*1b80*/  SHF.L.U32 R69, R71, 0x10, RZ ;  /* 0x0000001047457819 */ /* 0x000fc400000006ff */
[C---:B------:R-:W-:Y:S01]  /*1b90*/  PRMT R0, R74.reuse, 0x7632, R0 ;  /* 0x000076324a007816 */ /* 0x040fe20000000000 */
[----:B------:R-:W-:Y:S01]  /*1ba0*/  FFMA.FTZ R81, R85, R72, R92 ;  /* 0x0000004855517223 */ /* 0x000fe2000001005c */
[----:B------:R-:W-:-:S03]  /*1bb0*/  SHF.L.U32 R74, R74, 0x10, RZ ;  /* 0x000000104a4a7819 */ /* 0x000fc600000006ff */
[----:B------:R-:W-:Y:S01]  /*1bc0*/  FFMA.FTZ R102, R86, R69, R81 ;  /* 0x0000004556667223 */ /* 0x000fe20000010051 */
[----:B------:R-:W-:Y:S01]  /*1bd0*/  SHF.L.U32 R69, R0, 0x10, RZ ;  /* 0x0000001000457819 */ /* 0x000fe200000006ff */
[--C-:B------:R-:W-:Y:S01]  /*1be0*/  FFMA.FTZ R71, R87, R74, R70.reuse ;  /* 0x0000004a57477223 */ /* 0x100fe20000010046 */
[C---:B------:R-:W-:Y:S02]  /*1bf0*/  PRMT R70, R65.reuse, 0x7632, R70 ;  /* 0x0000763241467816 */ /* 0x040fe40000000046 */
[----:B------:R-:W-:Y:S02]  /*1c00*/  SHF.L.U32 R92, R65, 0x10, RZ ;  /* 0x00000010415c7819 */ /* 0x000fe400000006ff */
[C---:B------:R-:W-:Y:S01]  /*1c10*/  PRMT R65, R52.reuse, 0x7632, R65 ;  /* 0x0000763234417816 */ /* 0x040fe20000000041 */
[----:B------:R-:W-:Y:S02]  /*1c20*/  IMAD.U32 R52, R52, 0x10000, RZ ;  /* 0x0001000034347824 */ /* 0x000fe400078e00ff */
[----:B------:R-:W-:Y:S01]  /*1c30*/  FFMA.FTZ R0, R82, R69, R71 ;  /* 0x0000004552007223 */ /* 0x000fe20000010047 */
[----:B------:R-:W-:Y:S01]  /*1c40*/  IMAD.U32 R68, R75, 0x10000, RZ ;  /* 0x000100004b447824 */ /* 0x000fe200078e00ff */
[----:B------:R-:W-:Y:S01]  /*1c50*/  SHF.L.U32 R81, R65, 0x10, RZ ;  /* 0x0000001041517819 */ /* 0x000fe200000006ff */
[----:B------:R-:W-:Y:S01]  /*1c60*/  FFMA.FTZ R91, R85, R52, R84 ;  /* 0x00000034555b7223 */ /* 0x000fe20000010054 */
[----:B------:R-:W-:Y:S01]  /*1c70*/  PRMT R64, R75, 0x7632, R64 ;  /* 0x000076324b407816 */ /* 0x000fe20000000040 */
[----:B------:R-:W-:Y:S01]  /*1c80*/  FFMA.FTZ R65, R83, R68, R0 ;  /* 0x0000004453417223 */ /* 0x000fe20000010000 */
[----:B------:R-:W5:Y:S01]  /*1c90*/  LDG.E.128 R72, desc[UR6][R44.64+0x2000] ;  /* 0x002000062c487981 */ /* 0x000f62000c1e1d00 */
[----:B------:R-:W-:Y:S01]  /*1ca0*/  SHF.L.U32 R69, R70, 0x10, RZ ;  /* 0x0000001046457819 */ /* 0x000fe200000006ff */
[----:B------:R-:W-:Y:S01]  /*1cb0*/  FFMA.FTZ R71, R89, R92, R102 ;  /* 0x0000005c59477223 */ /* 0x000fe20000010066 */
        /* <DEDUP_REMOVED lines=8> */
[----:B------:R-:W-:Y:S02]  /*1d40*/  SHF.L.U32 R53, R64, 0x10, RZ ;  /* 0x0000001040357819 */ /* 0x000fe400000006ff */
[----:B------:R-:W-:Y:S01]  /*1d50*/  SHF.L.U32 R69, R0, 0x10, RZ ;  /* 0x0000001000457819 */ /* 0x000fe200000006ff */
[C---:B------:R-:W-:Y:S02]  /*1d60*/  IMAD.U32 R0, R54.reuse, 0x10000, RZ ;  /* 0x0001000036007824 */ /* 0x040fe400078e00ff */
[----:B------:R-:W-:Y:S01]  /*1d70*/  FFMA.FTZ R71, R87, R66, R52 ;  /* 0x0000004257477223 */ /* 0x000fe20000010034 */
[----:B------:R-:W-:Y:S01]  /*1d80*/  PRMT R54, R54, 0x7632, R54 ;  /* 0x0000763236367816 */ /* 0x000fe20000000036 */
[----:B------:R-:W-:Y:S01]  /*1d90*/  FFMA.FTZ R52, R88, R81, R91 ;  /* 0x0000005158347223 */ /* 0x000fe2000001005b */
[----:B------:R-:W-:Y:S01]  /*1da0*/  FFMA.FTZ R92, R80, R53, R65 ;  /* 0x00000035505c7223 */ /* 0x000fe20000010041 */
[----:B------:R-:W-:-:S02]  /*1db0*/  PRMT R66, R56, 0x7632, R66 ;  /* 0x0000763238427816 */ /* 0x000fc40000000042 */
[----:B------:R-:W-:Y:S01]  /*1dc0*/  SHF.L.U32 R53, R54, 0x10, RZ ;  /* 0x0000001036357819 */ /* 0x000fe200000006ff */
[----:B------:R-:W-:Y:S01]  /*1dd0*/  FFMA.FTZ R65, R87, R0, R52 ;  /* 0x0000000057417223 */ /* 0x000fe20000010034 */
[----:B------:R-:W-:Y:S01]  /*1de0*/  SHF.L.U32 R56, R56, 0x10, RZ ;  /* 0x0000001038387819 */ /* 0x000fe200000006ff */
[C---:B------:R-:W-:Y:S01]  /*1df0*/  FFMA.FTZ R64, R82.reuse, R69, R71 ;  /* 0x0000004552407223 */ /* 0x040fe20000010047 */
        /* <DEDUP_REMOVED lines=9> */
[----:B------:R-:W5:Y:S01]  /*1e90*/  LDG.E.128 R68, desc[UR6][R2.64+0x5800] ;  /* 0x0058000602447981 */ /* 0x000f62000c1e1d00 */
[----:B------:R-:W-:-:S02]  /*1ea0*/  SHF.L.U32 R52, R55, 0x10, RZ ;  /* 0x0000001037347819 */ /* 0x000fc400000006ff */
[----:B------:R-:W-:Y:S01]  /*1eb0*/  PRMT R55, R55, 0x7632, R55 ;  /* 0x0000763237377816 */ /* 0x000fe20000000037 */
[----:B------:R-:W-:Y:S01]  /*1ec0*/  FFMA.FTZ R91, R89, R56, R84 ;  /* 0x00000038595b7223 */ /* 0x000fe20000010054 */
[----:B------:R-:W-:Y:S01]  /*1ed0*/  SHF.L.U32 R57, R57, 0x10, RZ ;  /* 0x0000001039397819 */ /* 0x000fe200000006ff */
[----:B------:R-:W5:Y:S01]  /*1ee0*/  LDG.E.128 R64, desc[UR6][R2.64+0x9000] ;  /* 0x0090000602407981 */ /* 0x000f62000c1e1d00 */
[----:B------:R-:W-:Y:S01]  /*1ef0*/  IMAD.U32 R53, R0, 0x10000, RZ ;  /* 0x0001000000357824 */ /* 0x000fe200078e00ff */
[----:B------:R-:W-:Y:S01]  /*1f00*/  SHF.L.U32 R55, R55, 0x10, RZ ;  /* 0x0000001037377819 */ /* 0x000fe200000006ff */
[----:B------:R-:W-:Y:S01]  /*1f10*/  FFMA.FTZ R52, R83, R52, R54 ;  /* 0x0000003453347223 */ /* 0x000fe20000010036 */
[----:B------:R-:W-:Y:S01]  /*1f20*/  PRMT R0, R58, 0x7632, R0 ;  /* 0x000076323a007816 */ /* 0x000fe20000000000 */
[----:B------:R-:W-:Y:S01]  /*1f30*/  FFMA.FTZ R54, R88, R57, R91 ;  /* 0x0000003958367223 */ /* 0x000fe2000001005b */
[----:B------:R-:W-:Y:S01]  /*1f40*/  SHF.L.U32 R58, R58, 0x10, RZ ;  /* 0x000000103a3a7819 */ /* 0x000fe200000006ff */
[C---:B------:R-:W-:Y:S01]  /*1f50*/  FFMA.FTZ R96, R80.reuse, R53, R81 ;  /* 0x0000003550607223 */ /* 0x040fe20000010051 */
[----:B------:R-:W-:Y:S01]  /*1f60*/  FFMA.FTZ R84, R80, R55, R52 ;  /* 0x0000003750547223 */ /* 0x000fe20000010034 */
[----:B------:R-:W-:-:S02]  /*1f70*/  SHF.L.U32 R53, R0, 0x10, RZ ;  /* 0x0000001000357819 */ /* 0x000fc400000006ff */
[--C-:B------:R-:W-:Y:S01]  /*1f80*/  FFMA.FTZ R55, R87, R58, R54.reuse ;  /* 0x0000003a57377223 */ /* 0x100fe20000010036 */
        /* <DEDUP_REMOVED lines=11> */
[----:B------:R-:W-:-:S02]  /*2040*/  FFMA.FTZ R58, R86, R53, R55 ;  /* 0x00000035563a7223 */ /* 0x000fc40000010037 */
[----:B------:R-:W-:Y:S01]  /*2050*/  FFMA.FTZ R0, R80, R59, R57 ;  /* 0x0000003b50007223 */ /* 0x000fe20000010039 */
[----:B------:R-:W5:Y:S01]  /*2060*/  LDG.E.128 R52, desc[UR6][R2.64+0xc800] ;  /* 0x00c8000602347981 */ /* 0x000f62000c1e1d00 */
[----:B------:R-:W-:Y:S01]  /*2070*/  FFMA.FTZ R57, R89, R56, R58 ;  /* 0x0000003859397223 */ /* 0x000fe2000001003a */
[C---:B------:R-:W-:Y:S02]  /*2080*/  SHF.L.U32 R60, R48.reuse, 0x10, RZ ;  /* 0x00000010303c7819 */ /* 0x040fe400000006ff */
[----:B------:R-:W-:Y:S02]  /*2090*/  PRMT R56, R48, 0x7632, R56 ;  /* 0x0000763230387816 */ /* 0x000fe40000000038 */
[----:B------:R-:W-:Y:S01]  /*20a0*/  SHF.L.U32 R61, R61, 0x10, RZ ;  /* 0x000000103d3d7819 */ /* 0x000fe200000006ff */
[----:B------:R-:W-:Y:S01]  /*20b0*/  FFMA.FTZ R81, R85, R60, R90 ;  /* 0x0000003c55517223 */ /* 0x000fe2000001005a */
[C---:B------:R-:W-:Y:S01]  /*20c0*/  PRMT R48, R62.reuse, 0x7632, R48 ;  /* 0x000076323e307816 */ /* 0x040fe20000000030 */
[----:B------:R-:W-:Y:S01]  /*20d0*/  IMAD.U32 R62, R62, 0x10000, RZ ;  /* 0x000100003e3e7824 */ /* 0x000fe200078e00ff */
[----:B------:R-:W-:Y:S01]  /*20e0*/  SHF.L.U32 R59, R56, 0x10, RZ ;  /* 0x00000010383b7819 */ /* 0x000fe200000006ff */
[----:B------:R-:W-:Y:S01]  /*20f0*/  FFMA.FTZ R56, R88, R61, R57 ;  /* 0x0000003d58387223 */ /* 0x000fe20000010039 */
[----:B------:R-:W-:-:S02]  /*2100*/  PRMT R60, R63, 0x7632, R60 ;  /* 0x000076323f3c7816 */ /* 0x000fc4000000003c */
[----:B------:R-:W-:Y:S02]  /*2110*/  SHF.L.U32 R90, R63, 0x10, RZ ;  /* 0x000000103f5a7819 */ /* 0x000fe400000006ff */
[C---:B------:R-:W-:Y:S02]  /*2120*/  PRMT R63, R49.reuse, 0x7632, R63 ;  /* 0x00007632313f7816 */ /* 0x040fe4000000003f */
        /* <DEDUP_REMOVED lines=8> */
[----:B------:R-:W-:-:S02]  /*21b0*/  PRMT R49, R4, 0x7632, R49 ;  /* 0x0000763204317816 */ /* 0x000fc40000000031 */
        /* <DEDUP_REMOVED lines=8> */
[----:B------:R-:W-:Y:S02]  /*2240*/  IMAD.U32 R61, R50, 0x10000, RZ ;  /* 0x00010000323d7824 */ /* 0x000fe400078e00ff */
[----:B------:R-:W-:Y:S01]  /*2250*/  FFMA.FTZ R49, R83, R90, R48 ;  /* 0x0000005a53317223 */ /* 0x000fe20000010030 */
[----:B------:R-:W-:Y:S01]  /*2260*/  FFMA.FTZ R86, R86, R81, R85 ;  /* 0x0000005156567223 */ /* 0x000fe20000010055 */
[----:B------:R-:W-:-:S02]  /*2270*/  PRMT R4, R51, 0x7632, R4 ;  /* 0x0000763233047816 */ /* 0x000fc40000000004 */
[----:B------:R-:W-:Y:S02]  /*2280*/  SHF.L.U32 R48, R51, 0x10, RZ ;  /* 0x0000001033307819 */ /* 0x000fe400000006ff */
[----:B------:R-:W-:Y:S01]  /*2290*/  PRMT R51, R5, 0x7632, R51 ;  /* 0x0000763205337816 */ /* 0x000fe20000000033 */
[----:B------:R-:W-:Y:S01]  /*22a0*/  FFMA.FTZ R50, R82, R61, R63 ;  /* 0x0000003d52327223 */ /* 0x000fe2000001003f */
[----:B------:R-:W-:Y:S01]  /*22b0*/  FFMA.FTZ R89, R89, R62, R86 ;  /* 0x0000003e59597223 */ /* 0x000fe20000010056 */
[----:B------:R-:W-:Y:S02]  /*22c0*/  SHF.L.U32 R5, R60, 0x10, RZ ;  /* 0x000000103c057819 */ /* 0x000fe400000006ff */
[----:B------:R-:W5:Y:S01]  /*22d0*/  LDG.E.128 R60, desc[UR6][R2.64+0x13800] ;  /* 0x01380006023c7981 */ /* 0x000f62000c1e1d00 */
[----:B------:R-:W-:Y:S01]  /*22e0*/  IMAD.U32 R81, R51, 0x10000, RZ ;  /* 0x0001000033517824 */ /* 0x000fe200078e00ff */
[----:B------:R-:W-:Y:S02]  /*22f0*/  SHF.L.U32 R51, R4, 0x10, RZ ;  /* 0x0000001004337819 */ /* 0x000fe400000006ff */
[----:B------:R-:W-:Y:S01]  /*2300*/  SHF.L.U32 R4, R6, 0x10, RZ ;  /* 0x0000001006047819 */ /* 0x000fe200000006ff */
[----:B------:R-:W-:Y:S01]  /*2310*/  FFMA.FTZ R88, R88, R81, R89 ;  /* 0x0000005158587223 */ /* 0x000fe20000010059 */
[----:B------:R-:W-:Y:S01]  /*2320*/  FFMA.FTZ R90, R80, R5, R49 ;  /* 0x00000005505a7223 */ /* 0x000fe20000010031 */
        /* <DEDUP_REMOVED lines=10> */
[----:B------:R-:W5:Y:S01]  /*23d0*/  LDG.E.128 R48, desc[UR6][R2.64+0x17000] ;  /* 0x0170000602307981 */ /* 0x000f62000c1e1d00 */
[----:B------:R-:W-:Y:S01]  /*23e0*/  PRMT R6, R6, 0x7632, R6 ;  /* 0x0000763206067816 */ /* 0x000fe20000000006 */
[----:B------:R-:W-:Y:S01]  /*23f0*/  IMAD.U32 R4, R17, 0x10000, RZ ;  /* 0x0001000011047824 */ /* 0x000fe200078e00ff */
        /* <DEDUP_REMOVED lines=8> */
[----:B------:R-:W-:Y:S01]  /*2480*/  SHF.L.U32 R5, R17, 0x10, RZ ;  /* 0x0000001011057819 */ /* 0x000fe200000006ff */
[----:B------:R-:W-:Y:S01]  /*2490*/  IMAD.U32 R88, R88, 0x10000, RZ ;  /* 0x0001000058587824 */ /* 0x000fe200078e00ff */
[----:B------:R-:W-:Y:S02]  /*24a0*/  SHF.L.U32 R16, R8, 0x10, RZ ;  /* 0x0000001008107819 */ /* 0x000fe400000006ff */
[----:B------:R-:W-:Y:S01]  /*24b0*/  PRMT R8, R7, 0x7632, R8 ;  /* 0x0000763207087816 */ /* 0x000fe20000000008 */
[----:B------:R-:W-:Y:S01]  /*24c0*/  FFMA.FTZ R17, R83, R4, R82 ;  /* 0x0000000453117223 */ /* 0x000fe20000010052 */
[----:B------:R-:W-:Y:S01]  /*24d0*/  FFMA.FTZ R6, R88, R5, R25 ;  /* 0x0000000558067223 */ /* 0x000fe20000010019 */
[----:B------:R-:W-:Y:S01]  /*24e0*/  SHF.L.U32 R4, R18, 0x10, RZ ;  /* 0x0000001012047819 */ /* 0x000fe200000006ff */
[----:B------:R-:W-:Y:S01]  /*24f0*/  IMAD.U32 R89, R26, 0x10000, RZ ;  /* 0x000100001a597824 */ /* 0x000fe200078e00ff */
[----:B------:R-:W-:Y:S01]  /*2500*/  PRMT R7, R8, 0x7632, R7 ;  /* 0x0000763208077816 */ /* 0x000fe20000000007 */
[----:B------:R-:W-:-:S02]  /*2510*/  FFMA.FTZ R92, R81, R16, R92 ;  /* 0x00000010515c7223 */ /* 0x000fc4000001005c */
[----:B------:R-:W-:Y:S01]  /*2520*/  FFMA.FTZ R24, R89, R4, R6 ;  /* 0x0000000459187223 */ /* 0x000fe20000010006 */
[----:B------:R-:W-:Y:S02]  /*2530*/  SHF.L.U32 R16, R7, 0x10, RZ ;  /* 0x0000001007107819 */ /* 0x000fe400000006ff */
[----:B------:R-:W5:Y:S01]  /*2540*/  LDG.E.128 R4, desc[UR6][R2.64+0x1a800] ;  /* 0x01a8000602047981 */ /* 0x000f62000c1e1d00 */
[----:B------:R-:W-:Y:S02]  /*2550*/  PRMT R91, R26, 0x7632, R91 ;  /* 0x000076321a5b7816 */ /* 0x000fe4000000005b */
[----:B------:R-:W-:Y:S01]  /*2560*/  PRMT R18, R18, 0x7632, R18 ;  /* 0x0000763212127816 */ /* 0x000fe20000000012 */
[----:B------:R-:W-:Y:S01]  /*2570*/  FFMA.FTZ R94, R87, R16, R92 ;  /* 0x00000010575e7223 */ /* 0x000fe2000001005c */
[----:B------:R-:W-:Y:S01]  /*2580*/  SHF.L.U32 R91, R91, 0x10, RZ ;  /* 0x000000105b5b7819 */ /* 0x000fe200000006ff */
[----:B------:R-:W-:Y:S01]  /*2590*/  IMAD.U32 R92, R9, 0x10000, RZ ;  /* 0x00010000095c7824 */ /* 0x000fe200078e00ff */
[----:B------:R-:W-:-:S02]  /*25a0*/  SHF.L.U32 R18, R18, 0x10, RZ ;  /* 0x0000001012127819 */ /* 0x000fc400000006ff */
[----:B------:R-:W-:Y:S02]  /*25b0*/  PRMT R26, R9, 0x7632, R26 ;  /* 0x00007632091a7816 */ /* 0x000fe4000000001a */
[C---:B------:R-:W-:Y:S02]  /*25c0*/  PRMT R83, R27.reuse, 0x7632, R83 ;  /* 0x000076321b537816 */ /* 0x040fe40000000053 */
[----:B------:R-:W-:Y:S02]  /*25d0*/  SHF.L.U32 R82, R27, 0x10, RZ ;  /* 0x000000101b527819 */ /* 0x000fe400000006ff */
        /* <DEDUP_REMOVED lines=25> */
[----:B------:R-:W5:Y:S01]  /*2770*/  LDG.E.128 R16, desc[UR6][R2.64+0x2800] ;  /* 0x0028000602107981 */ /* 0x000f62000c1e1d00 */
[----:B------:R-:W-:Y:S01]  /*2780*/  SHF.L.U32 R10, R37, 0x10, RZ ;  /* 0x00000010250a7819 */ /* 0x000fe200000006ff */
[----:B------:R-:W-:-:S02]  /*2790*/  FFMA.FTZ R80, R82, R11, R9 ;  /* 0x0000000b52507223 */ /* 0x000fc40000010009 */
[----:B------:R-:W-:Y:S02]  /*27a0*/  IMAD.U32 R25, R8, 0x10000, RZ ;  /* 0x0001000008197824 */ /* 0x000fe400078e00ff */
[--C-:B------:R-:W-:Y:S02]  /*27b0*/  FFMA.FTZ R27, R85, R10, R36.reuse ;  /* 0x0000000a551b7223 */ /* 0x100fe40000010024 */
[----:B------:R-:W5:Y:S01]  /*27c0*/  LDG.E.128 R8, desc[UR6][R44.64+0x2800] ;  /* 0x002800062c087981 */ /* 0x000f62000c1e1d00 */
[C---:B------:R-:W-:Y:S02]  /*27d0*/  PRMT R36, R32.reuse, 0x7632, R36 ;  /* 0x0000763220247816 */ /* 0x040fe40000000024 */
[----:B------:R-:W-:Y:S02]  /*27e0*/  SHF.L.U32 R37, R32, 0x10, RZ ;  /* 0x0000001020257819 */ /* 0x000fe400000006ff */
        /* <DEDUP_REMOVED lines=13> */
[----:B------:R-:W-:Y:S02]  /*28c0*/  PRMT R24, R33, 0x7632, R24 ;  /* 0x0000763221187816 */ /* 0x000fe40000000018 */
[----:B------:R-:W-:Y:S01]  /*28d0*/  SHF.L.U32 R39, R39, 0x10, RZ ;  /* 0x0000001027277819 */ /* 0x000fe200000006ff */
[----:B------:R-:W-:Y:S01]  /*28e0*/  FFMA.FTZ R37, R85, R36, R84 ;  /* 0x0000002455257223 */ /* 0x000fe20000010054 */
[----:B--2---:R-:W-:Y:S01]  /*28f0*/  SHF.L.U32 R84, R28, 0x10, RZ ;  /* 0x000000101c547819 */ /* 0x004fe200000006ff */
[----:B------:R-:W-:Y:S01]  /*2900*/  IMAD.U32 R33, R24, 0x10000, RZ ;  /* 0x0001000018217824 */ /* 0x000fe200078e00ff */
[----:B------:R-:W-:Y:S01]  /*2910*/  PRMT R28, R28, 0x7632, R28 ;  /* 0x000076321c1c7816 */ /* 0x000fe2000000001c */
[----:B------:R-:W-:-:S02]  /*2920*/  FFMA.FTZ R36, R82, R39, R25 ;  /* 0x0000002752247223 */ /* 0x000fc40000010019 */
[----:B------:R-:W2:Y:S01]  /*2930*/  LDG.E.128 R24, desc[UR6][R2.64+0x6000] ;  /* 0x0060000602187981 */ /* 0x000ea2000c1e1d00 */
[----:B------:R-:W-:Y:S01]  /*2940*/  FFMA.FTZ R96, R81, R84, R0 ;  /* 0x0000005451607223 */ /* 0x000fe20000010000 */
[----:B------:R-:W-:Y:S01]  /*2950*/  SHF.L.U32 R0, R34, 0x10, RZ ;  /* 0x0000001022007819 */ /* 0x000fe200000006ff */
[----:B------:R-:W-:Y:S01]  /*2960*/  FFMA.FTZ R38, R88, R33, R37 ;  /* 0x0000002158267223 */ /* 0x000fe20000010025 */
[----:B------:R-:W-:Y:S02]  /*2970*/  SHF.L.U32 R84, R28, 0x10, RZ ;  /* 0x000000101c547819 */ /* 0x000fe400000006ff */
[----:B------:R-:W-:Y:S01]  /*2980*/  PRMT R34, R34, 0x7632, R34 ;  /* 0x0000763222227816 */ /* 0x000fe20000000022 */
[--C-:B------:R-:W-:Y:S01]  /*2990*/  FFMA.FTZ R0, R89, R0, R38.reuse ;  /* 0x0000000059007223 */ /* 0x100fe20000010026 */
[----:B------:R-:W-:Y:S01]  /*29a0*/  PRMT R38, R29, 0x7632, R38 ;  /* 0x000076321d267816 */ /* 0x000fe20000000026 */
[----:B------:R-:W-:Y:S01]  /*29b0*/  FFMA.FTZ R98, R87, R84, R96 ;  /* 0x0000005457627223 */ /* 0x000fe20000010060 */
[----:B------:R-:W-:-:S02]  /*29c0*/  SHF.L.U32 R34, R34, 0x10, RZ ;  /* 0x0000001022227819 */ /* 0x000fc400000006ff */
[----:B------:R-:W-:Y:S02]  /*29d0*/  SHF.L.U32 R84, R29, 0x10, RZ ;  /* 0x000000101d547819 */ /* 0x000fe400000006ff */
[C---:B------:R-:W-:Y:S02]  /*29e0*/  PRMT R28, R35.reuse, 0x7632, R28 ;  /* 0x00007632231c7816 */ /* 0x040fe4000000001c */
[----:B------:R-:W-:Y:S01]  /*29f0*/  SHF.L.U32 R96, R32, 0x10, RZ ;  /* 0x0000001020607819 */ /* 0x000fe200000006ff */
[----:B------:R-:W-:Y:S02]  /*2a00*/  IMAD.U32 R37, R35, 0x10000, RZ ;  /* 0x0001000023257824 */ /* 0x000fe400078e00ff */
[----:B------:R-:W-:Y:S01]  /*2a10*/  FFMA.FTZ R29, R91, R34, R0 ;  /* 0x000000225b1d7223 */ /* 0x000fe20000010000 */
[----:B------:R-:W-:Y:S02]  /*2a20*/  IMAD.U32 R39, R38, 0x10000, RZ ;  /* 0x0001000026277824 */ /* 0x000fe400078e00ff */
[----:B------:R-:W-:Y:S01]  /*2a30*/  FFMA.FTZ R93, R85, R84, R98 ;  /* 0x00000054555d7223 */ /* 0x000fe20000010062 */
[----:B------:R-:W2:Y:S01]  /*2a40*/  LDG.E.128 R32, desc[UR6][R2.64+0x9800] ;  /* 0x0098000602207981 */ /* 0x000ea2000c1e1d00 */
[----:B------:R-:W-:Y:S01]  /*2a50*/  SHF.L.U32 R0, R28, 0x10, RZ ;  /* 0x000000101c007819 */ /* 0x000fe200000006ff */
[----:B------:R-:W-:Y:S01]  /*2a60*/  FFMA.FTZ R96, R83, R96, R36 ;  /* 0x0000006053607223 */ /* 0x000fe20000010024 */
[----:B------:R-:W-:Y:S01]  /*2a70*/  SHF.L.U32 R28, R30, 0x10, RZ ;  /* 0x000000101e1c7819 */ /* 0x000fe200000006ff */
[----:B------:R-:W-:Y:S01]  /*2a80*/  FFMA.FTZ R36, R82, R37, R29 ;  /* 0x0000002552247223 */ /* 0x000fe2000001001d */
[----:B------:R-:W-:Y:S01]  /*2a90*/  PRMT R30, R30, 0x7632, R30 ;  /* 0x000076321e1e7816 */ /* 0x000fe2000000001e */
[----:B------:R-:W-:Y:S01]  /*2aa0*/  FFMA.FTZ R38, R88, R39, R93 ;  /* 0x0000002758267223 */ /* 0x000fe2000001005d */
[----:B----4-:R-:W-:-:S02]  /*2ab0*/  SHF.L.U32 R29, R12, 0x10, RZ ;  /* 0x000000100c1d7819 */ /* 0x010fc400000006ff */
[----:B------:R-:W-:Y:S01]  /*2ac0*/  PRMT R12, R12, 0x7632, R12 ;  /* 0x000076320c0c7816 */ /* 0x000fe2000000000c */
        /* <DEDUP_REMOVED lines=12> */
[----:B------:R-:W-:Y:S02]  /*2b90*/  IMAD.U32 R12, R12, 0x10000, RZ ;  /* 0x000100000c0c7824 */ /* 0x000fe400078e00ff */
[----:B------:R-:W-:Y:S01]  /*2ba0*/  FFMA.FTZ R37, R85, R28, R36 ;  /* 0x0000001c55257223 */ /* 0x000fe20000010024 */
[----:B------:R-:W-:Y:S01]  /*2bb0*/  SHF.L.U32 R13, R13, 0x10, RZ ;  /* 0x000000100d0d7819 */ /* 0x000fe200000006ff */
[----:B------:R-:W4:Y:S01]  /*2bc0*/  LDG.E.128 R28, desc[UR6][R2.64+0xd000] ;  /* 0x00d00006021c7981 */ /* 0x000f22000c1e1d00 */
[C---:B---3--:R-:W-:Y:S01]  /*2bd0*/  SHF.L.U32 R38, R20.reuse, 0x10, RZ ;  /* 0x0000001014267819 */ /* 0x048fe200000006ff */
[----:B------:R-:W-:Y:S01]  /*2be0*/  FFMA.FTZ R84, R83, R12, R84 ;  /* 0x0000000c53547223 */ /* 0x000fe20000010054 */
[----:B------:R-:W-:Y:S01]  /*2bf0*/  PRMT R36, R20, 0x7632, R36 ;  /* 0x0000763214247816 */ /* 0x000fe20000000024 */
[----:B------:R-:W-:Y:S01]  /*2c00*/  FFMA.FTZ R20, R88, R13, R37 ;  /* 0x0000000d58147223 */ /* 0x000fe20000010025 */
[C---:B------:R-:W-:Y:S01]  /*2c10*/  SHF.L.U32 R12, R14.reuse, 0x10, RZ ;  /* 0x000000100e0c7819 */ /* 0x040fe200000006ff */
[----:B------:R-:W-:Y:S01]  /*2c20*/  FFMA.FTZ R90, R81, R38, R86 ;  /* 0x00000026515a7223 */ /* 0x000fe20000010056 */
[----:B------:R-:W-:Y:S01]  /*2c30*/  PRMT R14, R14, 0x7632, R14 ;  /* 0x000076320e0e7816 */ /* 0x000fe2000000000e */
[----:B------:R-:W-:-:S02]  /*2c40*/  IMAD.U32 R38, R36, 0x10000, RZ ;  /* 0x0001000024267824 */ /* 0x000fc400078e00ff */
[----:B------:R-:W-:Y:S01]  /*2c50*/  FFMA.FTZ R36, R89, R12, R20 ;  /* 0x0000000c59247223 */ /* 0x000fe20000010014 */
[----:B------:R-:W-:Y:S01]  /*2c60*/  SHF.L.U32 R20, R14, 0x10, RZ ;  /* 0x000000100e147819 */ /* 0x000fe200000006ff */
[----:B------:R-:W-:Y:S01]  /*2c70*/  FFMA.FTZ R90, R87, R38, R90 ;  /* 0x00000026575a7223 */ /* 0x000fe2000001005a */
[C---:B-----5:R-:W-:Y:S01]  /*2c80*/  PRMT R95, R40.reuse, 0x7632, R95 ;  /* 0x00007632285f7816 */ /* 0x060fe2000000005f */
[----:B------:R-:W-:Y:S01]  /*2c90*/  IMAD.U32 R40, R40, 0x10000, RZ ;  /* 0x0001000028287824 */ /* 0x000fe200078e00ff */
[C---:B------:R-:W-:Y:S02]  /*2ca0*/  PRMT R86, R15.reuse, 0x7632, R86 ;  /* 0x000076320f567816 */ /* 0x040fe40000000056 */
[----:B------:R-:W-:Y:S01]  /*2cb0*/  SHF.L.U32 R37, R15, 0x10, RZ ;  /* 0x000000100f257819 */ /* 0x000fe200000006ff */
[----:B------:R-:W-:Y:S01]  /*2cc0*/  FFMA.FTZ R39, R91, R20, R36 ;  /* 0x000000145b277223 */ /* 0x000fe20000010024 */
[----:B------:R-:W3:Y:S01]  /*2cd0*/  LDG.E.128 R12, desc[UR6][R2.64+0x10800] ;  /* 0x01080006020c7981 */ /* 0x000ee2000c1e1d00 */
        /* <DEDUP_REMOVED lines=24> */
[----:B------:R-:W-:Y:S01]  /*2e60*/  IMAD.U32 R42, R42, 0x10000, RZ ;  /* 0x000100002a2a7824 */ /* 0x000fe200078e00ff */
[----:B------:R-:W5:Y:S01]  /*2e70*/  LDG.E.128 R20, desc[UR6][R2.64+0x14000] ;  /* 0x0140000602147981 */ /* 0x000f62000c1e1d00 */
[----:B------:R-:W-:-:S02]  /*2e80*/  PRMT R88, R76, 0x7632, R88 ;  /* 0x000076324c587816 */ /* 0x000fc40000000058 */
[----:B------:R-:W-:Y:S01]  /*2e90*/  SHF.L.U32 R76, R76, 0x10, RZ ;  /* 0x000000104c4c7819 */ /* 0x000fe200000006ff */
[----:B------:R-:W-:Y:S01]  /*2ea0*/  FFMA.FTZ R42, R91, R42, R37 ;  /* 0x0000002a5b2a7223 */ /* 0x000fe20000010025 */
[C---:B------:R-:W-:Y:S02]  /*2eb0*/  PRMT R81, R72.reuse, 0x7632, R81 ;  /* 0x0000763248517816 */ /* 0x040fe40000000051 */
[----:B------:R-:W-:Y:S01]  /*2ec0*/  SHF.L.U32 R85, R72, 0x10, RZ ;  /* 0x0000001048557819 */ /* 0x000fe200000006ff */
[----:B------:R-:W-:Y:S01]  /*2ed0*/  IMAD.U32 R91, R43, 0x10000, RZ ;  /* 0x000100002b5b7824 */ /* 0x000fe200078e00ff */
[----:B------:R-:W5:Y:S01]  /*2ee0*/  LDG.E.128 R36, desc[UR6][R2.64+0x17800] ;  /* 0x0178000602247981 */ /* 0x000f62000c1e1d00 */
[----:B------:R-:W-:Y:S02]  /*2ef0*/  SHF.L.U32 R88, R88, 0x10, RZ ;  /* 0x0000001058587819 */ /* 0x000fe400000006ff */
[----:B------:R-:W-:Y:S01]  /*2f00*/  SHF.L.U32 R81, R81, 0x10, RZ ;  /* 0x0000001051517819 */ /* 0x000fe200000006ff */
[----:B------:R-:W-:Y:S01]  /*2f10*/  FFMA.FTZ R76, R85, R76, R92 ;  /* 0x0000004c554c7223 */ /* 0x000fe2000001005c */
[C-C-:B------:R-:W-:Y:S01]  /*2f20*/  FFMA.FTZ R91, R82.reuse, R91, R42.reuse ;  /* 0x0000005b525b7223 */ /* 0x140fe2000001002a */
[----:B------:R-:W-:Y:S01]  /*2f30*/  FFMA.FTZ R89, R82, R87, R89 ;  /* 0x0000005752597223 */ /* 0x000fe20000010059 */
[C---:B------:R-:W-:Y:S01]  /*2f40*/  PRMT R42, R77.reuse, 0x7632, R42 ;  /* 0x000076324d2a7816 */ /* 0x040fe2000000002a */
[----:B------:R-:W-:Y:S01]  /*2f50*/  IMAD.U32 R94, R86, 0x10000, RZ ;  /* 0x00010000565e7824 */ /* 0x000fe200078e00ff */
[----:B------:R-:W-:Y:S01]  /*2f60*/  SHF.L.U32 R77, R77, 0x10, RZ ;  /* 0x000000104d4d7819 */ /* 0x000fe200000006ff */
[----:B------:R-:W-:Y:S01]  /*2f70*/  FFMA.FTZ R93, R81, R88, R76 ;  /* 0x00000058515d7223 */ /* 0x000fe2000001004c */
[----:B------:R-:W-:-:S02]  /*2f80*/  PRMT R87, R73, 0x7632, R87 ;  /* 0x0000763249577816 */ /* 0x000fc40000000057 */
[----:B------:R-:W-:Y:S01]  /*2f90*/  SHF.L.U32 R86, R73, 0x10, RZ ;  /* 0x0000001049567819 */ /* 0x000fe200000006ff */
[----:B------:R-:W-:Y:S01]  /*2fa0*/  IMAD.U32 R42, R42, 0x10000, RZ ;  /* 0x000100002a2a7824 */ /* 0x000fe200078e00ff */
[----:B------:R-:W-:-:S03]  /*2fb0*/  SHF.L.U32 R87, R87, 0x10, RZ ;  /* 0x0000001057577819 */ /* 0x000fc600000006ff */
[----:B------:R-:W-:Y:S01]  /*2fc0*/  FFMA.FTZ R72, R86, R77, R93 ;  /* 0x0000004d56487223 */ /* 0x000fe2000001005d */
[----:B------:R-:W-:Y:S02]  /*2fd0*/  SHF.L.U32 R73, R78, 0x10, RZ ;  /* 0x000000104e497819 */ /* 0x000fe400000006ff */
[C---:B------:R-:W-:Y:S01]  /*2fe0*/  SHF.L.U32 R82, R74.reuse, 0x10, RZ ;  /* 0x000000104a527819 */ /* 0x040fe200000006ff */
[----:B------:R-:W-:Y:S01]  /*2ff0*/  FFMA.FTZ R77, R87, R42, R72 ;  /* 0x0000002a574d7223 */ /* 0x000fe20000010048 */
[----:B------:R-:W-:Y:S02]  /*3000*/  PRMT R43, R43, 0x7632, R43 ;  /* 0x000076322b2b7816 */ /* 0x000fe4000000002b */
[----:B------:R-:W-:Y:S02]  /*3010*/  PRMT R88, R74, 0x7632, R88 ;  /* 0x000076324a587816 */ /* 0x000fe40000000058 */
[----:B------:R-:W-:Y:S01]  /*3020*/  PRMT R78, R78, 0x7632, R78 ;  /* 0x000076324e4e7816 */ /* 0x000fe2000000004e */
[----:B------:R-:W-:Y:S01]  /*3030*/  FFMA.FTZ R77, R82, R73, R77 ;  /* 0x00000049524d7223 */ /* 0x000fe2000001004d */
[----:B------:R-:W-:Y:S01]  /*3040*/  SHF.L.U32 R88, R88, 0x10, RZ ;  /* 0x0000001058587819 */ /* 0x000fe200000006ff */
[----:B------:R-:W-:Y:S01]  /*3050*/  FFMA.FTZ R94, R83, R94, R40 ;  /* 0x0000005e535e7223 */ /* 0x000fe20000010028 */
[----:B------:R-:W-:-:S02]  /*3060*/  SHF.L.U32 R73, R78, 0x10, RZ ;  /* 0x000000104e497819 */ /* 0x000fc400000006ff */
[----:B------:R-:W-:Y:S02]  /*3070*/  SHF.L.U32 R92, R41, 0x10, RZ ;  /* 0x00000010295c7819 */ /* 0x000fe400000006ff */
[----:B------:R-:W-:Y:S02]  /*3080*/  SHF.L.U32 R90, R43, 0x10, RZ ;  /* 0x000000102b5a7819 */ /* 0x000fe400000006ff */
[----:B------:R-:W5:Y:S01]  /*3090*/  LDG.E.128 R40, desc[UR6][R2.64+0x1b000] ;  /* 0x01b0000602287981 */ /* 0x000f62000c1e1d00 */
[C---:B------:R-:W-:Y:S02]  /*30a0*/  PRMT R72, R68.reuse, 0x7632, R72 ;  /* 0x0000763244487816 */ /* 0x040fe40000000048 */
[----:B------:R-:W-:Y:S01]  /*30b0*/  SHF.L.U32 R74, R68, 0x10, RZ ;  /* 0x00000010444a7819 */ /* 0x000fe200000006ff */
[--C-:B------:R-:W-:Y:S01]  /*30c0*/  FFMA.FTZ R78, R88, R73, R77.reuse ;  /* 0x00000049584e7223 */ /* 0x100fe2000001004d */
[----:B------:R-:W-:Y:S02]  /*30d0*/  SHF.L.U32 R72, R72, 0x10, RZ ;  /* 0x0000001048487819 */ /* 0x000fe400000006ff */
[C---:B------:R-:W-:Y:S01]  /*30e0*/  PRMT R77, R64.reuse, 0x7632, R77 ;  /* 0x00007632404d7816 */ /* 0x040fe2000000004d */
[----:B------:R-:W-:Y:S01]  /*30f0*/  FFMA.FTZ R74, R85, R74, R80 ;  /* 0x0000004a554a7223 */ /* 0x000fe20000010050 */
[----:B------:R-:W-:Y:S01]  /*3100*/  SHF.L.U32 R64, R64, 0x10, RZ ;  /* 0x0000001040407819 */ /* 0x000fe200000006ff */
[C---:B------:R-:W-:Y:S01]  /*3110*/  FFMA.FTZ R92, R83.reuse, R92, R89 ;  /* 0x0000005c535c7223 */ /* 0x040fe20000010059 */
[----:B------:R-:W-:Y:S01]  /*3120*/  FFMA.FTZ R90, R83, R90, R91 ;  /* 0x0000005a535a7223 */ /* 0x000fe2000001005b */
[----:B------:R-:W-:Y:S01]  /*3130*/  IMAD.U32 R76, R79, 0x10000, RZ ;  /* 0x000100004f4c7824 */ /* 0x000fe200078e00ff */
[----:B------:R-:W-:Y:S01]  /*3140*/  SHF.L.U32 R93, R69, 0x10, RZ ;  /* 0x00000010455d7819 */ /* 0x000fe200000006ff */
[----:B------:R-:W-:-:S02]  /*3150*/  IMAD.U32 R83, R75, 0x10000, RZ ;  /* 0x000100004b537824 */ /* 0x000fc400078e00ff */
[----:B------:R-:W-:Y:S01]  /*3160*/  FFMA.FTZ R95, R81, R72, R74 ;  /* 0x00000048515f7223 */ /* 0x000fe2000001004a */
[----:B------:R-:W-:Y:S02]  /*3170*/  IMAD.U32 R80, R77, 0x10000, RZ ;  /* 0x000100004d507824 */ /* 0x000fe400078e00ff */
[----:B------:R-:W-:Y:S01]  /*3180*/  FFMA.FTZ R64, R85, R64, R96 ;  /* 0x0000004055407223 */ /* 0x000fe20000010060 */
[----:B------:R-:W-:Y:S01]  /*3190*/  PRMT R69, R69, 0x7632, R69 ;  /* 0x0000763245457816 */ /* 0x000fe20000000045 */
[----:B------:R-:W-:Y:S01]  /*31a0*/  FFMA.FTZ R91, R83, R76, R78 ;  /* 0x0000004c535b7223 */ /* 0x000fe2000001004e */
[----:B------:R-:W-:Y:S01]  /*31b0*/  PRMT R89, R75, 0x7632, R89 ;  /* 0x000076324b597816 */ /* 0x000fe20000000059 */
[----:B------:R-:W-:Y:S01]  /*31c0*/  FFMA.FTZ R96, R86, R93, R95 ;  /* 0x0000005d56607223 */ /* 0x000fe2000001005f */
[----:B------:R-:W-:Y:S01]  /*31d0*/  PRMT R68, R79, 0x7632, R68 ;  /* 0x000076324f447816 */ /* 0x000fe20000000044 */
[----:B------:R-:W5:Y:S01]  /*31e0*/  LDG.E.128 R72, desc[UR6][R2.64+0x3000] ;  /* 0x0030000602487981 */ /* 0x000f62000c1e1d00 */
[----:B------:R-:W-:Y:S01]  /*31f0*/  FFMA.FTZ R97, R81, R80, R64 ;  /* 0x0000005051617223 */ /* 0x000fe20000010040 */
[----:B------:R-:W-:-:S02]  /*3200*/  SHF.L.U32 R95, R65, 0x10, RZ ;  /* 0x00000010415f7819 */ /* 0x000fc400000006ff */
[----:B------:R0:W5:Y:S01]  /*3210*/  LDG.E.128 R76, desc[UR6][R44.64+0x3000] ;  /* 0x003000062c4c7981 */ /* 0x000162000c1e1d00 */
[----:B------:R-:W-:Y:S02]  /*3220*/  PRMT R93, R65, 0x7632, R93 ;  /* 0x00007632415d7816 */ /* 0x000fe4000000005d */
[----:B------:R-:W-:Y:S01]  /*3230*/  SHF.L.U32 R64, R69, 0x10, RZ ;  /* 0x0000001045407819 */ /* 0x000fe200000006ff */
[----:B------:R-:W-:Y:S01]  /*3240*/  IMAD.U32 R80, R89, 0x10000, RZ ;  /* 0x0001000059507824 */ /* 0x000fe200078e00ff */
[----:B------:R-:W-:Y:S01]  /*3250*/  SHF.L.U32 R65, R68, 0x10, RZ ;  /* 0x0000001044417819 */ /* 0x000fe200000006ff */
[----:B------:R-:W-:Y:S01]  /*3260*/  FFMA.FTZ R95, R86, R95, R97 ;  /* 0x0000005f565f7223 */ /* 0x000fe20000010061 */
[----:B------:R-:W-:Y:S01]  /*3270*/  SHF.L.U32 R68, R93, 0x10, RZ ;  /* 0x000000105d447819 */ /* 0x000fe200000006ff */
[C---:B------:R-:W-:Y:S01]  /*3280*/  FFMA.FTZ R69, R87.reuse, R64, R96 ;  /* 0x0000004057457223 */ /* 0x040fe20000010060 */
[----:B0-----:R-:W-:Y:S01]  /*3290*/  SHF.L.U32 R45, R70, 0x10, RZ ;  /* 0x00000010462d7819 */ /* 0x001fe200000006ff */
        /* <DEDUP_REMOVED lines=9> */
[----:B------:R-:W-:-:S02]  /*3330*/  SHF.L.U32 R70, R52, 0x10, RZ ;  /* 0x0000001034467819 */ /* 0x000fc400000006ff */
[----:B------:R-:W-:Y:S01]  /*3340*/  SHF.L.U32 R65, R66, 0x10, RZ ;  /* 0x0000001042417819 */ /* 0x000fe200000006ff */
[----:B------:R-:W-:Y:S01]  /*3350*/  IMAD.U32 R96, R89, 0x10000, RZ ;  /* 0x0001000059607824 */ /* 0x000fe200078e00ff */
[----:B------:R-:W-:Y:S01]  /*3360*/  SHF.L.U32 R64, R71, 0x10, RZ ;  /* 0x0000001047407819 */ /* 0x000fe200000006ff */
[----:B------:R-:W-:Y:S01]  /*3370*/  FFMA.FTZ R98, R85, R70, R0 ;  /* 0x0000004655627223 */ /* 0x000fe20000010000 */
[C---:B------:R-:W-:Y:S01]  /*3380*/  FFMA.FTZ R66, R88.reuse, R45, R69 ;  /* 0x0000002d58427223 */ /* 0x040fe20000010045 */
[----:B------:R-:W-:Y:S01]  /*3390*/  SHF.L.U32 R0, R67, 0x10, RZ ;  /* 0x0000001043007819 */ /* 0x000fe200000006ff */
[----:B------:R-:W-:Y:S01]  /*33a0*/  FFMA.FTZ R45, R88, R65, R68 ;  /* 0x00000041582d7223 */ /* 0x000fe20000010044 */
[----:B------:R-:W-:Y:S01]  /*33b0*/  PRMT R52, R71, 0x7632, R52 ;  /* 0x0000763247347816 */ /* 0x000fe20000000034 */
[----:B------:R-:W-:Y:S01]  /*33c0*/  FFMA.FTZ R91, R81, R96, R98 ;  /* 0x00000060515b7223 */ /* 0x000fe20000010062 */
[----:B------:R-:W5:Y:S01]  /*33d0*/  LDG.E.128 R68, desc[UR6][R2.64+0x6800] ;  /* 0x0068000602447981 */ /* 0x000f62000c1e1d00 */
[----:B------:R-:W-:Y:S01]  /*33e0*/  SHF.L.U32 R89, R53, 0x10, RZ ;  /* 0x0000001035597819 */ /* 0x000fe200000006ff */
[----:B------:R-:W-:Y:S01]  /*33f0*/  FFMA.FTZ R65, R83, R64, R66 ;  /* 0x0000004053417223 */ /* 0x000fe20000010042 */
[----:B------:R-:W-:-:S02]  /*3400*/  PRMT R67, R67, 0x7632, R67 ;  /* 0x0000763243437816 */ /* 0x000fc40000000043 */
[----:B------:R-:W-:Y:S01]  /*3410*/  PRMT R53, R53, 0x7632, R53 ;  /* 0x0000763235357816 */ /* 0x000fe20000000035 */
[----:B------:R-:W-:Y:S01]  /*3420*/  FFMA.FTZ R64, R83, R0, R45 ;  /* 0x0000000053407223 */ /* 0x000fe2000001002d */
[----:B------:R-:W-:Y:S01]  /*3430*/  PRMT R0, R56, 0x7632, R0 ;  /* 0x0000763238007816 */ /* 0x000fe20000000000 */
[----:B------:R-:W-:Y:S02]  /*3440*/  IMAD.U32 R45, R52, 0x10000, RZ ;  /* 0x00010000342d7824 */ /* 0x000fe400078e00ff */
[----:B------:R-:W-:Y:S01]  /*3450*/  FFMA.FTZ R66, R86, R89, R91 ;  /* 0x0000005956427223 */ /* 0x000fe2000001005b */
[----:B------:R-:W-:Y:S02]  /*3460*/  SHF.L.U32 R67, R67, 0x10, RZ ;  /* 0x0000001043437819 */ /* 0x000fe400000006ff */
[----:B------:R-:W-:Y:S02]  /*3470*/  SHF.L.U32 R52, R53, 0x10, RZ ;  /* 0x0000001035347819 */ /* 0x000fe400000006ff */
[----:B------:R-:W-:-:S02]  /*3480*/  SHF.L.U32 R56, R56, 0x10, RZ ;  /* 0x0000001038387819 */ /* 0x000fc400000006ff */
[----:B------:R-:W-:Y:S01]  /*3490*/  SHF.L.U32 R96, R0, 0x10, RZ ;  /* 0x0000001000607819 */ /* 0x000fe200000006ff */
[C---:B------:R-:W-:Y:S01]  /*34a0*/  FFMA.FTZ R0, R80.reuse, R45, R65 ;  /* 0x0000002d50007223 */ /* 0x040fe20000010041 */
[----:B------:R-:W-:Y:S01]  /*34b0*/  FFMA.FTZ R45, R80, R67, R64 ;  /* 0x00000043502d7223 */ /* 0x000fe20000010040 */
[----:B------:R-:W-:Y:S01]  /*34c0*/  FFMA.FTZ R89, R87, R52, R66 ;  /* 0x0000003457597223 */ /* 0x000fe20000010042 */
[----:B------:R-:W-:Y:S01]  /*34d0*/  FFMA.FTZ R56, R85, R56, R84 ;  /* 0x0000003855387223 */ /* 0x000fe20000010054 */
[----:B------:R-:W5:Y:S01]  /*34e0*/  LDG.E.128 R64, desc[UR6][R2.64+0xa000] ;  /* 0x00a0000602407981 */ /* 0x000f62000c1e1d00 */
[----:B------:R-:W-:Y:S02]  /*34f0*/  SHF.L.U32 R91, R57, 0x10, RZ ;  /* 0x00000010395b7819 */ /* 0x000fe400000006ff */
[----:B------:R-:W-:Y:S01]  /*3500*/  FFMA.FTZ R93, R81, R96, R56 ;  /* 0x00000060515d7223 */ /* 0x000fe20000010038 */
[----:B------:R-:W-:Y:S01]  /*3510*/  PRMT R57, R57, 0x7632, R57 ;  /* 0x0000763239397816 */ /* 0x000fe20000000039 */
[C---:B------:R-:W-:Y:S01]  /*3520*/  IMAD.U32 R53, R54.reuse, 0x10000, RZ ;  /* 0x0001000036357824 */ /* 0x040fe200078e00ff */
[----:B------:R-:W-:Y:S01]  /*3530*/  PRMT R52, R54, 0x7632, R52 ;  /* 0x0000763236347816 */ /* 0x000fe20000000034 */
[----:B------:R-:W-:Y:S01]  /*3540*/  FFMA.FTZ R96, R86, R91, R93 ;  /* 0x0000005b56607223 */ /* 0x000fe2000001005d */
[----:B------:R-:W-:-:S02]  /*3550*/  SHF.L.U32 R54, R57, 0x10, RZ ;  /* 0x0000001039367819 */ /* 0x000fc400000006ff */
[C---:B------:R-:W-:Y:S01]  /*3560*/  PRMT R91, R60.reuse, 0x7632, R91 ;  /* 0x000076323c5b7816 */ /* 0x040fe2000000005b */
[----:B------:R-:W-:Y:S02]  /*3570*/  IMAD.U32 R60, R60, 0x10000, RZ ;  /* 0x000100003c3c7824 */ /* 0x000fe400078e00ff */
[----:B------:R-:W-:Y:S01]  /*3580*/  FFMA.FTZ R89, R82, R53, R89 ;  /* 0x0000003552597223 */ /* 0x000fe20000010059 */
        /* <DEDUP_REMOVED lines=12> */
[----:B------:R-:W-:Y:S01]  /*3650*/  IMAD.U32 R93, R61, 0x10000, RZ ;  /* 0x000100003d5d7824 */ /* 0x000fe200078e00ff */
[----:B------:R-:W5:Y:S01]  /*3660*/  LDG.E.128 R52, desc[UR6][R2.64+0xd800] ;  /* 0x00d8000602347981 */ /* 0x000f62000c1e1d00 */
        /* <DEDUP_REMOVED lines=15> */
[--C-:B------:R-:W-:Y:S01]  /*3760*/  FFMA.FTZ R97, R81, R94, R92.reuse ;  /* 0x0000005e51617223 */ /* 0x100fe2000001005c */
[----:B------:R-:W5:Y:S01]  /*3770*/  LDG.E.128 R56, desc[UR6][R2.64+0x11000] ;  /* 0x0110000602387981 */ /* 0x000f62000c1e1d00 */
[C---:B------:R-:W-:Y:S02]  /*3780*/  PRMT R92, R49.reuse, 0x7632, R92 ;  /* 0x00007632315c7816 */ /* 0x040fe4000000005c */
[----:B------:R-:W-:Y:S02]  /*3790*/  SHF.L.U32 R95, R49, 0x10, RZ ;  /* 0x00000010315f7819 */ /* 0x000fe400000006ff */
[----:B------:R-:W-:Y:S01]  /*37a0*/  PRMT R62, R62, 0x7632, R62 ;  /* 0x000076323e3e7816 */ /* 0x000fe2000000003e */
[----:B------:R-:W-:Y:S01]  /*37b0*/  IMAD.U32 R49, R84, 0x10000, RZ ;  /* 0x0001000054317824 */ /* 0x000fe200078e00ff */
[----:B------:R-:W-:Y:S01]  /*37c0*/  SHF.L.U32 R89, R48, 0x10, RZ ;  /* 0x0000001030597819 */ /* 0x000fe200000006ff */
[----:B------:R-:W-:Y:S01]  /*37d0*/  FFMA.FTZ R48, R86, R95, R97 ;  /* 0x0000005f56307223 */ /* 0x000fe20000010061 */
[----:B------:R-:W-:-:S02]  /*37e0*/  SHF.L.U32 R92, R92, 0x10, RZ ;  /* 0x000000105c5c7819 */ /* 0x000fc400000006ff */
[----:B------:R-:W-:Y:S01]  /*37f0*/  SHF.L.U32 R91, R62, 0x10, RZ ;  /* 0x000000103e5b7819 */ /* 0x000fe200000006ff */
[C---:B------:R-:W-:Y:S01]  /*3800*/  FFMA.FTZ R84, R80.reuse, R49, R61 ;  /* 0x0000003150547223 */ /* 0x040fe2000001003d */
[----:B------:R-:W-:Y:S01]  /*3810*/  FFMA.FTZ R89, R80, R89, R60 ;  /* 0x0000005950597223 */ /* 0x000fe2000001003c */
[----:B------:R-:W-:Y:S01]  /*3820*/  FFMA.FTZ R61, R87, R92, R48 ;  /* 0x0000005c573d7223 */ /* 0x000fe20000010030 */
[----:B------:R-:W-:Y:S02]  /*3830*/  IMAD.U32 R48, R63, 0x10000, RZ ;  /* 0x000100003f307824 */ /* 0x000fe400078e00ff */
[----:B------:R-:W-:Y:S01]  /*3840*/  FFMA.FTZ R60, R88, R91, R93 ;  /* 0x0000005b583c7223 */ /* 0x000fe2000001005d */
[----:B------:R-:W-:Y:S02]  /*3850*/  SHF.L.U32 R49, R50, 0x10, RZ ;  /* 0x0000001032317819 */ /* 0x000fe400000006ff */
[C---:B------:R-:W-:Y:S02]  /*3860*/  SHF.L.U32 R62, R4.reuse, 0x10, RZ ;  /* 0x00000010043e7819 */ /* 0x040fe400000006ff */
[----:B------:R-:W-:Y:S01]  /*3870*/  PRMT R50, R4, 0x7632, R50 ;  /* 0x0000763204327816 */ /* 0x000fe20000000032 */
[----:B------:R-:W-:-:S02]  /*3880*/  FFMA.FTZ R91, R83, R48, R60 ;  /* 0x00000030535b7223 */ /* 0x000fc4000001003c */
[----:B------:R-:W-:Y:S01]  /*3890*/  FFMA.FTZ R62, R85, R62, R90 ;  /* 0x0000003e553e7223 */ /* 0x000fe2000001005a */
[----:B------:R-:W-:Y:S01]  /*38a0*/  SHF.L.U32 R48, R50, 0x10, RZ ;  /* 0x0000001032307819 */ /* 0x000fe200000006ff */
[----:B------:R-:W-:Y:S01]  /*38b0*/  FFMA.FTZ R49, R82, R49, R61 ;  /* 0x0000003152317223 */ /* 0x000fe2000001003d */
[----:B------:R-:W-:Y:S01]  /*38c0*/  PRMT R50, R50, 0x7632, R50 ;  /* 0x0000763232327816 */ /* 0x000fe20000000032 */
[----:B------:R-:W-:Y:S01]  /*38d0*/  IMAD.U32 R93, R5, 0x10000, RZ ;  /* 0x00010000055d7824 */ /* 0x000fe200078e00ff */
[----:B------:R-:W-:Y:S01]  /*38e0*/  PRMT R4, R63, 0x7632, R4 ;  /* 0x000076323f047816 */ /* 0x000fe20000000004 */
[----:B------:R-:W-:Y:S01]  /*38f0*/  FFMA.FTZ R81, R81, R48, R62 ;  /* 0x0000003051517223 */ /* 0x000fe2000001003e */
[----:B------:R-:W-:Y:S01]  /*3900*/  PRMT R85, R5, 0x7632, R85 ;  /* 0x0000763205557816 */ /* 0x000fe20000000055 */
[----:B------:R-:W5:Y:S01]  /*3910*/  LDG.E.128 R60, desc[UR6][R2.64+0x14800] ;  /* 0x01480006023c7981 */ /* 0x000f62000c1e1d00 */
[----:B------:R-:W-:Y:S01]  /*3920*/  SHF.L.U32 R5, R50, 0x10, RZ ;  /* 0x0000001032057819 */ /* 0x000fe200000006ff */
[----:B------:R-:W-:Y:S01]  /*3930*/  FFMA.FTZ R50, R86, R93, R81 ;  /* 0x0000005d56327223 */ /* 0x000fe20000010051 */
[----:B------:R-:W-:-:S02]  /*3940*/  SHF.L.U32 R48, R85, 0x10, RZ ;  /* 0x0000001055307819 */ /* 0x000fc400000006ff */
[C---:B------:R-:W-:Y:S01]  /*3950*/  PRMT R85, R51.reuse, 0x7632, R85 ;  /* 0x0000763233557816 */ /* 0x040fe20000000055 */
[----:B------:R-:W-:Y:S01]  /*3960*/  FFMA.FTZ R90, R88, R5, R49 ;  /* 0x00000005585a7223 */ /* 0x000fe20000010031 */
[----:B------:R-:W-:Y:S01]  /*3970*/  SHF.L.U32 R86, R51, 0x10, RZ ;  /* 0x0000001033567819 */ /* 0x000fe200000006ff */
[----:B------:R-:W-:Y:S01]  /*3980*/  FFMA.FTZ R93, R87, R48, R50 ;  /* 0x00000030575d7223 */ /* 0x000fe20000010032 */
[----:B------:R-:W-:Y:S01]  /*3990*/  IMAD.U32 R81, R4, 0x10000, RZ ;  /* 0x0001000004517824 */ /* 0x000fe200078e00ff */
[----:B------:R-:W5:Y:S01]  /*39a0*/  LDG.E.128 R48, desc[UR6][R2.64+0x18000] ;  /* 0x0180000602307981 */ /* 0x000f62000c1e1d00 */
        /* <DEDUP_REMOVED lines=8> */
[--C-:B------:R-:W-:Y:S01]  /*3a30*/  FFMA.FTZ R82, R80, R85, R86.reuse ;  /* 0x0000005550527223 */ /* 0x100fe20000010056 */
        /* <DEDUP_REMOVED lines=9> */
[----:B------:R-:W-:Y:S01]  /*3ad0*/  FFMA.FTZ R83, R83, R6, R88 ;  /* 0x0000000653537223 */ /* 0x000fe20000010058 */
[----:B------:R-:W-:-:S02]  /*3ae0*/  FFMA.FTZ R81, R80, R81, R91 ;  /* 0x0000005150517223 */ /* 0x000fc4000001005b */
[----:B------:R-:W-:Y:S01]  /*3af0*/  FFMA.FTZ R87, R8, R87, R7 ;  /* 0x0000005708577223 */ /* 0x000fe20000010007 */
[----:B------:R-:W-:Y:S02]  /*3b00*/  FFMA.FTZ R80, R80, R5, R83 ;  /* 0x0000000550507223 */ /* 0x000fe40000010053 */
[----:B------:R0:W5:Y:S01]  /*3b10*/  LDG.E.128 R4, desc[UR6][R2.64+0x1b800] ;  /* 0x01b8000602047981 */ /* 0x000162000c1e1d00 */
[----:B------:R-:W-:Y:S02]  /*3b20*/  SHF.L.U32 R83, R17, 0x10, RZ ;  /* 0x0000001011537819 */ /* 0x000fe400000006ff */
[----:B------:R-:W-:Y:S02]  /*3b30*/  SHF.L.U32 R16, R9, 0x10, RZ ;  /* 0x0000001009107819 */ /* 0x000fe400000006ff */
[----:B------:R-:W-:Y:S02]  /*3b40*/  PRMT R17, R17, 0x7632, R17 ;  /* 0x0000763211117816 */ /* 0x000fe40000000011 */
[----:B------:R-:W-:Y:S01]  /*3b50*/  PRMT R9, R9, 0x7632, R9 ;  /* 0x0000763209097816 */ /* 0x000fe20000000009 */
[----:B------:R-:W-:-:S02]  /*3b60*/  FFMA.FTZ R88, R16, R83, R87 ;  /* 0x0000005310587223 */ /* 0x000fc40000010057 */
[----:B------:R-:W-:Y:S01]  /*3b70*/  IMAD.U32 R86, R17, 0x10000, RZ ;  /* 0x0001000011567824 */ /* 0x000fe200078e00ff */
[----:B------:R-:W-:Y:S01]  /*3b80*/  SHF.L.U32 R9, R9, 0x10, RZ ;  /* 0x0000001009097819 */ /* 0x000fe200000006ff */
[----:B--2---:R-:W-:Y:S01]  /*3b90*/  IMAD.U32 R87, R24, 0x10000, RZ ;  /* 0x0001000018577824 */ /* 0x004fe200078e00ff */
[----:B0-----:R-:W-:-:S03]  /*3ba0*/  PRMT R2, R18, 0x7632, R2 ;  /* 0x0000763212027816 */ /* 0x001fc60000000002 */
[----:B------:R-:W-:Y:S01]  /*3bb0*/  FFMA.FTZ R83, R9, R86, R88 ;  /* 0x0000005609537223 */ /* 0x000fe20000010058 */
[----:B------:R-:W-:Y:S02]  /*3bc0*/  PRMT R86, R24, 0x7632, R86 ;  /* 0x0000763218567816 */ /* 0x000fe40000000056 */
[----:B------:R-:W-:Y:S02]  /*3bd0*/  SHF.L.U32 R3, R18, 0x10, RZ ;  /* 0x0000001012037819 */ /* 0x000fe400000006ff */
[C---:B------:R-:W-:Y:S02]  /*3be0*/  PRMT R17, R10.reuse, 0x7632, R17 ;  /* 0x000076320a117816 */ /* 0x040fe40000000011 */
[C---:B------:R-:W-:Y:S02]  /*3bf0*/  PRMT R18, R19.reuse, 0x7632, R18 ;  /* 0x0000763213127816 */ /* 0x040fe40000000012 */
[----:B------:R-:W-:Y:S01]  /*3c00*/  SHF.L.U32 R24, R19, 0x10, RZ ;  /* 0x0000001013187819 */ /* 0x000fe200000006ff */
[----:B------:R-:W-:Y:S01]  /*3c10*/  FFMA.FTZ R87, R85, R87, R0 ;  /* 0x0000005755577223 */ /* 0x000fe20000010000 */
[----:B------:R-:W-:-:S02]  /*3c20*/  SHF.L.U32 R10, R10, 0x10, RZ ;  /* 0x000000100a0a7819 */ /* 0x000fc400000006ff */
[----:B------:R-:W-:Y:S02]  /*3c30*/  SHF.L.U32 R19, R86, 0x10, RZ ;  /* 0x0000001056137819 */ /* 0x000fe400000006ff */
[C---:B------:R-:W-:Y:S01]  /*3c40*/  PRMT R86, R25.reuse, 0x7632, R86 ;  /* 0x0000763219567816 */ /* 0x040fe20000000056 */
[----:B------:R-:W-:Y:S01]  /*3c50*/  FFMA.FTZ R83, R10, R3, R83 ;  /* 0x000000030a537223 */ /* 0x000fe20000010053 */
[----:B------:R-:W-:Y:S02]  /*3c60*/  IMAD.U32 R25, R25, 0x10000, RZ ;  /* 0x0001000019197824 */ /* 0x000fe400078e00ff */
[----:B------:R-:W-:Y:S01]  /*3c70*/  FFMA.FTZ R19, R8, R19, R87 ;  /* 0x0000001308137223 */ /* 0x000fe20000010057 */
[----:B------:R-:W-:Y:S02]  /*3c80*/  SHF.L.U32 R3, R2, 0x10, RZ ;  /* 0x0000001002037819 */ /* 0x000fe400000006ff */
[----:B------:R-:W-:Y:S01]  /*3c90*/  SHF.L.U32 R0, R17, 0x10, RZ ;  /* 0x0000001011007819 */ /* 0x000fe200000006ff */
[----:B------:R-:W-:Y:S01]  /*3ca0*/  FFMA.FTZ R88, R16, R25, R19 ;  /* 0x0000001910587223 */ /* 0x000fe20000010013 */
[----:B------:R-:W-:-:S02]  /*3cb0*/  SHF.L.U32 R86, R86, 0x10, RZ ;  /* 0x0000001056567819 */ /* 0x000fc400000006ff */
[----:B------:R-:W-:Y:S01]  /*3cc0*/  PRMT R17, R32, 0x7632, R17 ;  /* 0x0000763220117816 */ /* 0x000fe20000000011 */
[----:B------:R-:W-:Y:S01]  /*3cd0*/  FFMA.FTZ R2, R0, R3, R83 ;  /* 0x0000000300027223 */ /* 0x000fe20000010053 */
[----:B------:R-:W-:Y:S01]  /*3ce0*/  SHF.L.U32 R3, R26, 0x10, RZ ;  /* 0x000000101a037819 */ /* 0x000fe200000006ff */
[----:B------:R-:W-:Y:S02]  /*3cf0*/  IMAD.U32 R32, R32, 0x10000, RZ ;  /* 0x0001000020207824 */ /* 0x000fe400078e00ff */
[----:B------:R-:W-:Y:S01]  /*3d00*/  FFMA.FTZ R19, R9, R86, R88 ;  /* 0x0000005609137223 */ /* 0x000fe20000010058 */
[----:B------:R-:W-:Y:S02]  /*3d10*/  PRMT R26, R26, 0x7632, R26 ;  /* 0x000076321a1a7816 */ /* 0x000fe4000000001a */
        /* <DEDUP_REMOVED lines=14> */
[----:B------:R-:W-:Y:S02]  /*3e00*/  IMAD.U32 R26, R26, 0x10000, RZ ;  /* 0x000100001a1a7824 */ /* 0x000fe400078e00ff */
[----:B------:R-:W-:Y:S01]  /*3e10*/  FFMA.FTZ R32, R16, R33, R45 ;  /* 0x0000002110207223 */ /* 0x000fe2000001002d */
[----:B------:R-:W-:Y:S01]  /*3e20*/  PRMT R27, R27, 0x7632, R27 ;  /* 0x000076321b1b7816 */ /* 0x000fe2000000001b */
[----:B------:R-:W-:Y:S01]  /*3e30*/  FFMA.FTZ R19, R11, R18, R24 ;  /* 0x000000120b137223 */ /* 0x000fe20000010018 */
[----:B------:R-:W-:Y:S01]  /*3e40*/  FFMA.FTZ R3, R2, R3, R17 ;  /* 0x0000000302037223 */ /* 0x000fe20000010011 */
[C---:B------:R-:W-:Y:S01]  /*3e50*/  PRMT R18, R34.reuse, 0x7632, R18 ;  /* 0x0000763222127816 */ /* 0x040fe20000000012 */
        /* <DEDUP_REMOVED lines=18> */
[C---:B---3--:R-:W-:Y:S01]  /*3f80*/  PRMT R26, R12.reuse, 0x7632, R26 ;  /* 0x000076320c1a7816 */ /* 0x048fe2000000001a */
[----:B------:R-:W-:Y:S01]  /*3f90*/  IMAD.U32 R18, R29, 0x10000, RZ ;  /* 0x000100001d127824 */ /* 0x000fe200078e00ff */
        /* <DEDUP_REMOVED lines=12> */
[----:B------:R-:W-:Y:S01]  /*4060*/  SHF.L.U32 R13, R30, 0x10, RZ ;  /* 0x000000101e0d7819 */ /* 0x000fe200000006ff */
[----:B------:R-:W-:Y:S02]  /*4070*/  IMAD.U32 R28, R19, 0x10000, RZ ;  /* 0x00010000131c7824 */ /* 0x000fe400078e00ff */
[----:B------:R-:W-:Y:S01]  /*4080*/  FFMA.FTZ R30, R16, R27, R29 ;  /* 0x0000001b101e7223 */ /* 0x000fe2000001001d */
[----:B------:R-:W-:Y:S01]  /*4090*/  SHF.L.U32 R24, R31, 0x10, RZ ;  /* 0x000000101f187819 */ /* 0x000fe200000006ff */
[--C-:B------:R-:W-:Y:S01]  /*40a0*/  FFMA.FTZ R26, R0, R13, R25.reuse ;  /* 0x0000000d001a7223 */ /* 0x100fe20000010019 */
[C---:B------:R-:W-:Y:S01]  /*40b0*/  PRMT R25, R14.reuse, 0x7632, R25 ;  /* 0x000076320e197816 */ /* 0x040fe20000000019 */
[----:B------:R-:W-:Y:S01]  /*40c0*/  FFMA.FTZ R29, R9, R28, R30 ;  /* 0x0000001c091d7223 */ /* 0x000fe2000001001e */
[----:B------:R-:W-:Y:S01]  /*40d0*/  SHF.L.U32 R27, R14, 0x10, RZ ;  /* 0x000000100e1b7819 */ /* 0x000fe200000006ff */
[----:B------:R-:W-:Y:S01]  /*40e0*/  FFMA.FTZ R19, R11, R24, R26 ;  /* 0x000000180b137223 */ /* 0x000fe2000001001a */
[----:B------:R-:W-:-:S02]  /*40f0*/  PRMT R18, R31, 0x7632, R18 ;  /* 0x000076321f127816 */ /* 0x000fc40000000012 */
[----:B------:R-:W-:Y:S01]  /*4100*/  SHF.L.U32 R25, R25, 0x10, RZ ;  /* 0x0000001019197819 */ /* 0x000fe200000006ff */
[----:B------:R-:W-:Y:S01]  /*4110*/  FFMA.FTZ R27, R10, R27, R29 ;  /* 0x0000001b0a1b7223 */ /* 0x000fe2000001001d */
[C---:B-----5:R-:W-:Y:S01]  /*4120*/  PRMT R24, R20.reuse, 0x7632, R24 ;  /* 0x0000763214187816 */ /* 0x060fe20000000018 */
[----:B------:R-:W-:Y:S01]  /*4130*/  IMAD.U32 R20, R20, 0x10000, RZ ;  /* 0x0001000014147824 */ /* 0x000fe200078e00ff */
[----:B------:R-:W-:Y:S01]  /*4140*/  SHF.L.U32 R13, R18, 0x10, RZ ;  /* 0x00000010120d7819 */ /* 0x000fe200000006ff */
[----:B------:R-:W-:Y:S01]  /*4150*/  FFMA.FTZ R18, R0, R25, R27 ;  /* 0x0000001900127223 */ /* 0x000fe2000001001b */
[----:B------:R-:W-:Y:S01]  /*4160*/  SHF.L.U32 R25, R24, 0x10, RZ ;  /* 0x0000001018197819 */ /* 0x000fe200000006ff */
[----:B------:R-:W-:Y:S01]  /*4170*/  FFMA.FTZ R81, R85, R20, R81 ;  /* 0x0000001455517223 */ /* 0x000fe20000010051 */
[----:B------:R-:W-:Y:S02]  /*4180*/  SHF.L.U32 R20, R36, 0x10, RZ ;  /* 0x0000001024147819 */ /* 0x000fe400000006ff */
        /* <DEDUP_REMOVED lines=17> */
[----:B------:R-:W-:Y:S01]  /*42a0*/  SHF.L.U32 R24, R37, 0x10, RZ ;  /* 0x0000001025187819 */ /* 0x000fe200000006ff */
[----:B------:R-:W-:Y:S01]  /*42b0*/  FFMA.FTZ R26, R16, R21, R27 ;  /* 0x00000015101a7223 */ /* 0x000fe2000001001b */
[C---:B------:R-:W-:Y:S01]  /*42c0*/  SHF.L.U32 R15, R22.reuse, 0x10, RZ ;  /* 0x00000010160f7819 */ /* 0x040fe200000006ff */
[C---:B------:R-:W-:Y:S01]  /*42d0*/  FFMA.FTZ R19, R9.reuse, R18, R20 ;  /* 0x0000001209137223 */ /* 0x040fe20000010014 */
[----:B------:R-:W-:Y:S01]  /*42e0*/  PRMT R22, R22, 0x7632, R22 ;  /* 0x0000763216167816 */ /* 0x000fe20000000016 */
[----:B------:R-:W-:Y:S01]  /*42f0*/  FFMA.FTZ R25, R9, R24, R26 ;  /* 0x0000001809197223 */ /* 0x000fe2000001001a */
[C---:B------:R-:W-:Y:S02]  /*4300*/  PRMT R18, R23.reuse, 0x7632, R18 ;  /* 0x0000763217127816 */ /* 0x040fe40000000012 */
[----:B------:R-:W-:Y:S01]  /*4310*/  SHF.L.U32 R20, R23, 0x10, RZ ;  /* 0x0000001017147819 */ /* 0x000fe200000006ff */
[C---:B------:R-:W-:Y:S01]  /*4320*/  IMAD.U32 R23, R38.reuse, 0x10000, RZ ;  /* 0x0001000026177824 */ /* 0x040fe200078e00ff */
[----:B------:R-:W-:Y:S01]  /*4330*/  PRMT R21, R38, 0x7632, R21 ;  /* 0x0000763226157816 */ /* 0x000fe20000000015 */
        /* <DEDUP_REMOVED lines=9> */
[----:B------:R-:W-:Y:S01]  /*43d0*/  FFMA.FTZ R21, R0, R21, R24 ;  /* 0x0000001500157223 */ /* 0x000fe20000010018 */
[----:B------:R-:W-:-:S02]  /*43e0*/  SHF.L.U32 R24, R39, 0x10, RZ ;  /* 0x0000001027187819 */ /* 0x000fc400000006ff */
[----:B------:R-:W-:Y:S01]  /*43f0*/  FFMA.FTZ R15, R8, R15, R85 ;  /* 0x0000000f080f7223 */ /* 0x000fe20000010055 */
[C---:B------:R-:W-:Y:S02]  /*4400*/  SHF.L.U32 R23, R41.reuse, 0x10, RZ ;  /* 0x0000001029177819 */ /* 0x040fe400000006ff */
[----:B------:R-:W-:Y:S01]  /*4410*/  PRMT R41, R41, 0x7632, R41 ;  /* 0x0000763229297816 */ /* 0x000fe20000000029 */
[C-C-:B------:R-:W-:Y:S01]  /*4420*/  FFMA.FTZ R24, R11.reuse, R24, R21.reuse ;  /* 0x000000180b187223 */ /* 0x140fe20000010015 */
[----:B------:R-:W-:Y:S01]  /*4430*/  FFMA.FTZ R19, R11, R20, R22 ;  /* 0x000000140b137223 */ /* 0x000fe20000010016 */
[----:B------:R-:W-:Y:S01]  /*4440*/  PRMT R21, R72, 0x7632, R21 ;  /* 0x0000763248157816 */ /* 0x000fe20000000015 */
[----:B------:R-:W-:Y:S01]  /*4450*/  FFMA.FTZ R20, R16, R23, R15 ;  /* 0x0000001710147223 */ /* 0x000fe2000001000f */
[----:B------:R-:W-:Y:S02]  /*4460*/  PRMT R8, R76, 0x7632, R8 ;  /* 0x000076324c087816 */ /* 0x000fe40000000008 */
[----:B------:R-:W-:-:S02]  /*4470*/  SHF.L.U32 R72, R72, 0x10, RZ ;  /* 0x0000001048487819 */ /* 0x000fc400000006ff */
        /* <DEDUP_REMOVED lines=8> */
[C---:B------:R-:W-:Y:S01]  /*4500*/  PRMT R18, R42.reuse, 0x7632, R18 ;  /* 0x000076322a127816 */ /* 0x040fe20000000012 */
[----:B------:R-:W-:Y:S01]  /*4510*/  IMAD.U32 R19, R42, 0x10000, RZ ;  /* 0x000100002a137824 */ /* 0x000fe200078e00ff */
[----:B------:R-:W-:Y:S01]  /*4520*/  SHF.L.U32 R20, R73, 0x10, RZ ;  /* 0x0000001049147819 */ /* 0x000fe200000006ff */
[----:B------:R-:W-:Y:S01]  /*4530*/  FFMA.FTZ R22, R8, R21, R25 ;  /* 0x0000001508167223 */ /* 0x000fe20000010019 */
[----:B------:R-:W-:-:S02]  /*4540*/  SHF.L.U32 R9, R77, 0x10, RZ ;  /* 0x000000104d097819 */ /* 0x000fc400000006ff */
[----:B------:R-:W-:Y:S02]  /*4550*/  PRMT R73, R73, 0x7632, R73 ;  /* 0x0000763249497816 */ /* 0x000fe40000000049 */
[----:B------:R-:W-:Y:S01]  /*4560*/  PRMT R16, R77, 0x7632, R16 ;  /* 0x000076324d107816 */ /* 0x000fe20000000010 */
[----:B------:R-:W-:Y:S01]  /*4570*/  FFMA.FTZ R19, R10, R19, R23 ;  /* 0x000000130a137223 */ /* 0x000fe20000010017 */
[----:B------:R-:W-:Y:S01]  /*4580*/  SHF.L.U32 R21, R18, 0x10, RZ ;  /* 0x0000001012157819 */ /* 0x000fe200000006ff */
[----:B------:R-:W-:Y:S01]  /*4590*/  FFMA.FTZ R25, R9, R20, R22 ;  /* 0x0000001409197223 */ /* 0x000fe20000010016 */
[----:B------:R-:W-:Y:S02]  /*45a0*/  SHF.L.U32 R73, R73, 0x10, RZ ;  /* 0x0000001049497819 */ /* 0x000fe400000006ff */
[----:B------:R-:W-:Y:S01]  /*45b0*/  SHF.L.U32 R16, R16, 0x10, RZ ;  /* 0x0000001010107819 */ /* 0x000fe200000006ff */
[----:B------:R-:W-:Y:S01]  /*45c0*/  FFMA.FTZ R20, R0, R21, R19 ;  /* 0x0000001500147223 */ /* 0x000fe20000010013 */
[----:B------:R-:W-:Y:S01]  /*45d0*/  SHF.L.U32 R23, R74, 0x10, RZ ;  /* 0x000000104a177819 */ /* 0x000fe200000006ff */
[----:B------:R-:W-:Y:S01]  /*45e0*/  IMAD.U32 R10, R78, 0x10000, RZ ;  /* 0x000100004e0a7824 */ /* 0x000fe200078e00ff */
[----:B------:R-:W-:Y:S01]  /*45f0*/  PRMT R74, R74, 0x7632, R74 ;  /* 0x000076324a4a7816 */ /* 0x000fe2000000004a */
[----:B------:R-:W-:Y:S01]  /*4600*/  FFMA.FTZ R25, R16, R73, R25 ;  /* 0x0000004910197223 */ /* 0x000fe20000010019 */
[----:B------:R-:W-:-:S02]  /*4610*/  PRMT R0, R78, 0x7632, R0 ;  /* 0x000076324e007816 */ /* 0x000fc40000000000 */
[----:B------:R-:W-:Y:S01]  /*4620*/  SHF.L.U32 R18, R43, 0x10, RZ ;  /* 0x000000102b127819 */ /* 0x000fe200000006ff */
[----:B------:R-:W-:Y:S01]  /*4630*/  FFMA.FTZ R23, R10, R23, R25 ;  /* 0x000000170a177223 */ /* 0x000fe20000010019 */
[----:B------:R-:W-:Y:S02]  /*4640*/  PRMT R39, R39, 0x7632, R39 ;  /* 0x0000763227277816 */ /* 0x000fe40000000027 */
[----:B------:R-:W-:Y:S02]  /*4650*/  SHF.L.U32 R19, R74, 0x10, RZ ;  /* 0x000000104a137819 */ /* 0x000fe400000006ff */
[----:B------:R-:W-:Y:S02]  /*4660*/  SHF.L.U32 R0, R0, 0x10, RZ ;  /* 0x0000001000007819 */ /* 0x000fe400000006ff */
[C---:B------:R-:W-:Y:S02]  /*4670*/  PRMT R22, R68.reuse, 0x7632, R22 ;  /* 0x0000763244167816 */ /* 0x040fe40000000016 */
        /* <DEDUP_REMOVED lines=8> */
[----:B------:R-:W-:Y:S01]  /*4700*/  SHF.L.U32 R22, R69, 0x10, RZ ;  /* 0x0000001045167819 */ /* 0x000fe200000006ff */
[----:B------:R-:W-:Y:S01]  /*4710*/  FFMA.FTZ R24, R8, R19, R17 ;  /* 0x0000001308187223 */ /* 0x000fe20000010011 */
[----:B------:R-:W-:Y:S02]  /*4720*/  SHF.L.U32 R18, R75, 0x10, RZ ;  /* 0x000000104b127819 */ /* 0x000fe400000006ff */
[----:B------:R-:W-:Y:S02]  /*4730*/  SHF.L.U32 R11, R79, 0x10, RZ ;  /* 0x000000104f0b7819 */ /* 0x000fe400000006ff */
[----:B------:R-:W-:Y:S02]  /*4740*/  PRMT R69, R69, 0x7632, R69 ;  /* 0x0000763245457816 */ /* 0x000fe40000000045 */
[----:B------:R-:W-:-:S02]  /*4750*/  PRMT R17, R79, 0x7632, R17 ;  /* 0x000076324f117816 */ /* 0x000fc40000000011 */
[----:B------:R-:W-:Y:S02]  /*4760*/  PRMT R75, R75, 0x7632, R75 ;  /* 0x000076324b4b7816 */ /* 0x000fe4000000004b */
[C---:B------:R-:W-:Y:S02]  /*4770*/  SHF.L.U32 R25, R64.reuse, 0x10, RZ ;  /* 0x0000001040197819 */ /* 0x040fe400000006ff */
[----:B------:R-:W-:Y:S02]  /*4780*/  SHF.L.U32 R19, R43, 0x10, RZ ;  /* 0x000000102b137819 */ /* 0x000fe400000006ff */
        /* <DEDUP_REMOVED lines=10> */
[C---:B------:R-:W-:Y:S02]  /*4830*/  IMAD.U32 R21, R70.reuse, 0x10000, RZ ;  /* 0x0001000046157824 */ /* 0x040fe400078e00ff */
        /* <DEDUP_REMOVED lines=38> */
[----:B------:R-:W-:Y:S01]  /*4aa0*/  PRMT R54, R54, 0x7632, R54 ;  /* 0x0000763236367816 */ /* 0x000fe20000000036 */
[----:B------:R-:W-:Y:S01]  /*4ab0*/  FFMA.FTZ R12, R17, R12, R18 ;  /* 0x0000000c110c7223 */ /* 0x000fe20000010012 */
[C---:B------:R-:W-:Y:S01]  /*4ac0*/  SHF.L.U32 R14, R57.reuse, 0x10, RZ ;  /* 0x00000010390e7819 */ /* 0x040fe200000006ff */
[----:B------:R-:W-:Y:S01]  /*4ad0*/  FFMA.FTZ R18, R8, R25, R23 ;  /* 0x0000001908127223 */ /* 0x000fe20000010017 */
[----:B------:R-:W-:Y:S01]  /*4ae0*/  PRMT R57, R57, 0x7632, R57 ;  /* 0x0000763239397816 */ /* 0x000fe20000000039 */
[----:B------:R-:W-:Y:S01]  /*4af0*/  FFMA.FTZ R53, R10, R21, R53 ;  /* 0x000000150a357223 */ /* 0x000fe20000010035 */
[----:B------:R-:W-:-:S02]  /*4b00*/  SHF.L.U32 R20, R67, 0x10, RZ ;  /* 0x0000001043147819 */ /* 0x000fc400000006ff */
[----:B------:R-:W-:Y:S01]  /*4b10*/  SHF.L.U32 R21, R54, 0x10, RZ ;  /* 0x0000001036157819 */ /* 0x000fe200000006ff */
[----:B------:R-:W-:Y:S01]  /*4b20*/  FFMA.FTZ R23, R9, R14, R18 ;  /* 0x0000000e09177223 */ /* 0x000fe20000010012 */
[----:B------:R-:W-:Y:S01]  /*4b30*/  SHF.L.U32 R57, R57, 0x10, RZ ;  /* 0x0000001039397819 */ /* 0x000fe200000006ff */
[----:B------:R-:W-:Y:S02]  /*4b40*/  FFMA.FTZ R13, R17, R20, R13 ;  /* 0x00000014110d7223 */ /* 0x000fe4000001000d */
        /* <DEDUP_REMOVED lines=10> */
[C---:B------:R-:W-:Y:S02]  /*4bf0*/  PRMT R22, R60.reuse, 0x7632, R22 ;  /* 0x000076323c167816 */ /* 0x040fe40000000016 */
[----:B------:R-:W-:Y:S01]  /*4c00*/  SHF.L.U32 R60, R60, 0x10, RZ ;  /* 0x000000103c3c7819 */ /* 0x000fe200000006ff */
[----:B------:R-:W-:Y:S01]  /*4c10*/  FFMA.FTZ R14, R17, R14, R18 ;  /* 0x0000000e110e7223 */ /* 0x000fe20000010012 */
[----:B------:R-:W-:Y:S02]  /*4c20*/  IMAD.U32 R18, R59, 0x10000, RZ ;  /* 0x000100003b127824 */ /* 0x000fe400078e00ff */
[----:B------:R-:W-:Y:S01]  /*4c30*/  FFMA.FTZ R20, R0, R21, R23 ;  /* 0x0000001500147223 */ /* 0x000fe20000010017 */
[----:B------:R-:W-:Y:S01]  /*4c40*/  SHF.L.U32 R21, R22, 0x10, RZ ;  /* 0x0000001016157819 */ /* 0x000fe200000006ff */
[----:B------:R-:W-:Y:S02]  /*4c50*/  FFMA.FTZ R3, R76, R60, R3 ;  /* 0x0000003c4c037223 */ /* 0x000fe40000010003 */
[----:B------:R-:W-:Y:S01]  /*4c60*/  FFMA.FTZ R20, R11, R18, R20 ;  /* 0x000000120b147223 */ /* 0x000fe20000010014 */
[----:B------:R-:W-:Y:S01]  /*4c70*/  SHF.L.U32 R18, R48, 0x10, RZ ;  /* 0x0000001030127819 */ /* 0x000fe200000006ff */
[----:B------:R-:W-:Y:S01]  /*4c80*/  FFMA.FTZ R24, R8, R21, R3 ;  /* 0x0000001508187223 */ /* 0x000fe20000010003 */
[----:B------:R-:W-:-:S02]  /*4c90*/  PRMT R48, R48, 0x7632, R48 ;  /* 0x0000763230307816 */ /* 0x000fc40000000030 */
[C---:B------:R-:W-:Y:S02]  /*4ca0*/  PRMT R3, R61.reuse, 0x7632, R3 ;  /* 0x000076323d037816 */ /* 0x040fe40000000003 */
        /* <DEDUP_REMOVED lines=20> */
[----:B------:R-:W-:Y:S02]  /*4df0*/  PRMT R59, R59, 0x7632, R59 ;  /* 0x000076323b3b7816 */ /* 0x000fe4000000003b */
[----:B------:R-:W-:Y:S01]  /*4e00*/  PRMT R50, R50, 0x7632, R50 ;  /* 0x0000763232327816 */ /* 0x000fe20000000032 */
[----:B------:R-:W-:Y:S01]  /*4e10*/  FFMA.FTZ R25, R76, R24, R19 ;  /* 0x000000184c197223 */ /* 0x000fe20000010013 */
[----:B------:R-:W-:Y:S01]  /*4e20*/  SHF.L.U32 R21, R22, 0x10, RZ ;  /* 0x0000001016157819 */ /* 0x000fe200000006ff */
[----:B------:R-:W-:Y:S02]  /*4e30*/  IMAD.U32 R18, R59, 0x10000, RZ ;  /* 0x000100003b127824 */ /* 0x000fe400078e00ff */
[----:B------:R-:W-:Y:S01]  /*4e40*/  FFMA.FTZ R23, R10, R23, R49 ;  /* 0x000000170a177223 */ /* 0x000fe20000010031 */
[----:B------:R-:W-:Y:S01]  /*4e50*/  IMAD.U32 R3, R50, 0x10000, RZ ;  /* 0x0001000032037824 */ /* 0x000fe200078e00ff */
[C---:B------:R-:W-:Y:S01]  /*4e60*/  PRMT R19, R5.reuse, 0x7632, R19 ;  /* 0x0000763205137816 */ /* 0x040fe20000000013 */
[----:B------:R-:W-:Y:S01]  /*4e70*/  FFMA.FTZ R24, R8, R21, R25 ;  /* 0x0000001508187223 */ /* 0x000fe20000010019 */
[----:B------:R-:W-:Y:S01]  /*4e80*/  SHF.L.U32 R22, R5, 0x10, RZ ;  /* 0x0000001005167819 */ /* 0x000fe200000006ff */
[----:B------:R-:W-:Y:S01]  /*4e90*/  FFMA.FTZ R18, R17, R18, R20 ;  /* 0x0000001211127223 */ /* 0x000fe20000010014 */
[----:B------:R-:W-:Y:S01]  /*4ea0*/  FFMA.FTZ R8, R0, R3, R23 ;  /* 0x0000000300087223 */ /* 0x000fe20000010017 */
[----:B------:R-:W-:Y:S01]  /*4eb0*/  SHF.L.U32 R19, R19, 0x10, RZ ;  /* 0x0000001013137819 */ /* 0x000fe200000006ff */
[----:B------:R-:W-:-:S02]  /*4ec0*/  IMAD.U32 R20, R63, 0x10000, RZ ;  /* 0x000100003f147824 */ /* 0x000fc400078e00ff */
[----:B------:R-:W-:Y:S01]  /*4ed0*/  FFMA.FTZ R3, R9, R22, R24 ;  /* 0x0000001609037223 */ /* 0x000fe20000010018 */
[C---:B------:R-:W-:Y:S02]  /*4ee0*/  PRMT R5, R6.reuse, 0x7632, R5 ;  /* 0x0000763206057816 */ /* 0x040fe40000000005 */
[----:B------:R-:W-:Y:S01]  /*4ef0*/  SHF.L.U32 R9, R6, 0x10, RZ ;  /* 0x0000001006097819 */ /* 0x000fe200000006ff */
[----:B------:R-:W-:Y:S01]  /*4f00*/  FFMA.FTZ R20, R11, R20, R4 ;  /* 0x000000140b147223 */ /* 0x000fe20000010004 */
[----:B------:R-:W-:Y:S01]  /*4f10*/  FFMA.FTZ R19, R16, R19, R3 ;  /* 0x0000001310137223 */ /* 0x000fe20000010003 */
[----:B------:R-:W-:Y:S01]  /*4f20*/  SHF.L.U32 R4, R51, 0x10, RZ ;  /* 0x0000001033047819 */ /* 0x000fe200000006ff */
[----:B------:R-:W-:Y:S02]  /*4f30*/  IMAD.U32 R5, R5, 0x10000, RZ ;  /* 0x0001000005057824 */ /* 0x000fe400078e00ff */
[----:B------:R-:W-:Y:S02]  /*4f40*/  FFMA.FTZ R9, R10, R9, R19 ;  /* 0x000000090a097223 */ /* 0x000fe40000010013 */
[----:B------:R-:W-:Y:S01]  /*4f50*/  FFMA.FTZ R3, R11, R4, R8 ;  /* 0x000000040b037223 */ /* 0x000fe20000010008 */
[----:B------:R-:W-:Y:S01]  /*4f60*/  SHF.L.U32 R8, R7, 0x10, RZ ;  /* 0x0000001007087819 */ /* 0x000fe200000006ff */
[----:B------:R-:W-:Y:S01]  /*4f70*/  FFMA.FTZ R0, R0, R5, R9 ;  /* 0x0000000500007223 */ /* 0x000fe20000010009 */
[----:B------:R-:W-:-:S02]  /*4f80*/  PRMT R15, R63, 0x7632, R15 ;  /* 0x000076323f0f7816 */ /* 0x000fc4000000000f */
[----:B------:R-:W-:Y:S02]  /*4f90*/  PRMT R51, R51, 0x7632, R51 ;  /* 0x0000763233337816 */ /* 0x000fe40000000033 */
[----:B------:R-:W-:Y:S01]  /*4fa0*/  PRMT R7, R7, 0x7632, R7 ;  /* 0x0000763207077816 */ /* 0x000fe20000000007 */
[----:B------:R-:W-:Y:S01]  /*4fb0*/  FFMA.FTZ R8, R11, R8, R0 ;  /* 0x000000080b087223 */ /* 0x000fe20000010000 */
[----:B------:R-:W-:Y:S02]  /*4fc0*/  SHF.L.U32 R4, R15, 0x10, RZ ;  /* 0x000000100f047819 */ /* 0x000fe400000006ff */
[----:B------:R-:W-:Y:S02]  /*4fd0*/  SHF.L.U32 R6, R51, 0x10, RZ ;  /* 0x0000001033067819 */ /* 0x000fe400000006ff */
[----:B------:R-:W-:Y:S01]  /*4fe0*/  SHF.L.U32 R0, R7, 0x10, RZ ;  /* 0x0000001007007819 */ /* 0x000fe200000006ff */
[C---:B------:R-:W-:Y:S02]  /*4ff0*/  FFMA.FTZ R4, R17.reuse, R4, R20 ;  /* 0x0000000411047223 */ /* 0x040fe40000010014 */
[----:B------:R-:W-:-:S02]  /*5000*/  FFMA.FTZ R3, R17, R6, R3 ;  /* 0x0000000611037223 */ /* 0x000fc40000010003 */
        /* <DEDUP_REMOVED lines=151> */
.L_x_25:
[----:B------:R-:W-:Y:S05]  /*5980*/  BSYNC B0 ;  /* 0x0000000000007941 */ /* 0x000fea0003800000 */
.L_x_24:
[----:B------:R-:W-:Y:S01]  /*5990*/  PREEXIT ;  /* 0x000000000000782d */ /* 0x000fe20000000000 */
[----:B------:R-:W-:Y:S05]  /*59a0*/  EXIT ;  /* 0x000000000000794d */ /* 0x000fea0003800000 */
.L_x_26:
        /* <DEDUP_REMOVED lines=13> */
.L_x_108:


//--------------------- .text._Z31router_gemm_kernel_float_outputI13__nv_bfloat16Li128ELi8ELi7ELi384ELi7168EEvPfPKT_S4_ --------------------------
	.section	.text._Z31router_gemm_kernel_float_outputI13__nv_bfloat16Li128ELi8ELi7ELi384ELi7168EEvPfPKT_S4_,"ax",@progbits
	.align	128
        .global         _Z31router_gemm_kernel_float_outputI13__nv_bfloat16Li128ELi8ELi7ELi384ELi7168EEvPfPKT_S4_
        .type           _Z31router_gemm_kernel_float_outputI13__nv_bfloat16Li128ELi8ELi7ELi384ELi7168EEvPfPKT_S4_,@function
        .size           _Z31router_gemm_kernel_float_outputI13__nv_bfloat16Li128ELi8ELi7ELi384ELi7168EEvPfPKT_S4_,(.L_x_109 - _Z31router_gemm_kernel_float_outputI13__nv_bfloat16Li128ELi8ELi7ELi384ELi7168EEvPfPKT_S4_)
        .other          _Z31router_gemm_kernel_float_outputI13__nv_bfloat16Li128ELi8ELi7ELi384ELi7168EEvPfPKT_S4_,@"STO_CUDA_ENTRY STV_DEFAULT"
_Z31router_gemm_kernel_float_outputI13__nv_bfloat16Li128ELi8ELi7ELi384ELi7168EEvPfPKT_S4_:
.text._Z31router_gemm_kernel_float_outputI13__nv_bfloat16Li128ELi8ELi7ELi384ELi7168EEvPfPKT_S4_:
        /* <DEDUP_REMOVED lines=34> */
[----:B------:R-:W-:Y:S02]  /*0220*/  SHF.L.U32 R39, R40, 0x10, RZ ;  /* 0x0000001028277819 */ /* 0x000fe400000006ff */
[----:B------:R-:W-:Y:S02]  /*0230*/  SHF.L.U32 R37, R37, 0x10, RZ ;  /* 0x0000001025257819 */ /* 0x000fe400000006ff */
[C---:B-----5:R-:W-:Y:S01]  /*0240*/  PRMT R36, R80.reuse, 0x7632, R36 ;  /* 0x0000763250247816 */ /* 0x060fe20000000024 */
[----:B------:R-:W-:-:S03]  /*0250*/  IMAD.U32 R0, R80, 0x10000, RZ ;  /* 0x0001000050007824 */ /* 0x000fc600078e00ff */
[----:B------:R-:W-:Y:S01]  /*0260*/  SHF.L.U32 R80, R36, 0x10, RZ ;  /* 0x0000001024507819 */ /* 0x000fe200000006ff */
[----:B------:R-:W-:Y:S01]  /*0270*/  FFMA.FTZ R39, R0, R39, RZ ;  /* 0x0000002700277223 */ /* 0x000fe200000100ff */
[----:B------:R-:W-:Y:S01]  /*0280*/  PRMT R85, R81, 0x7632, R85 ;  /* 0x0000763251557816 */ /* 0x000fe20000000055 */
[C---:B------:R-:W-:Y:S01]  /*0290*/  IMAD.U32 R36, R41.reuse, 0x10000, RZ ;  /* 0x0001000029247824 */ /* 0x040fe200078e00ff */
[----:B------:R-:W-:Y:S01]  /*02a0*/  PRMT R38, R41, 0x7632, R38 ;  /* 0x0000763229267816 */ /* 0x000fe20000000026 */
[----:B------:R-:W-:Y:S01]  /*02b0*/  FFMA.FTZ R40, R80, R37, R39 ;  /* 0x0000002550287223 */ /* 0x000fe20000010027 */
[----:B------:R-:W-:Y:S01]  /*02c0*/  SHF.L.U32 R81, R81, 0x10, RZ ;  /* 0x0000001051517819 */ /* 0x000fe200000006ff */
[----:B------:R-:W-:Y:S01]  /*02d0*/  IMAD.U32 R85, R85, 0x10000, RZ ;  /* 0x0001000055557824 */ /* 0x000fe200078e00ff */
[----:B------:R-:W-:-:S03]  /*02e0*/  SHF.L.U32 R38, R38, 0x10, RZ ;  /* 0x0000001026267819 */ /* 0x000fc600000006ff */
[----:B------:R-:W-:Y:S01]  /*02f0*/  FFMA.FTZ R36, R81, R36, R40 ;  /* 0x0000002451247223 */ /* 0x000fe20000010028 */
[----:B---3--:R-:W-:-:S03]  /*0300*/  SHF.L.U32 R87, R20, 0x10, RZ ;  /* 0x0000001014577819 */ /* 0x008fc600000006ff */
[--C-:B------:R-:W-:Y:S01]  /*0310*/  FFMA.FTZ R39, R85, R38, R36.reuse ;  /* 0x0000002655277223 */ /* 0x100fe20000010024 */
[----:B------:R-:W-:Y:S02]  /*0320*/  PRMT R36, R20, 0x7632, R36 ;  /* 0x0000763214247816 */ /* 0x000fe40000000024 */
[----:B------:R-:W-:Y:S02]  /*0330*/  SHF.L.U32 R37, R42, 0x10, RZ ;  /* 0x000000102a257819 */ /* 0x000fe400000006ff */
[----:B------:R-:W-:Y:S02]  /*0340*/  SHF.L.U32 R84, R82, 0x10, RZ ;  /* 0x0000001052547819 */ /* 0x000fe400000006ff */
[----:B------:R-:W-:Y:S02]  /*0350*/  PRMT R42, R42, 0x7632, R42 ;  /* 0x000076322a2a7816 */ /* 0x000fe4000000002a */
[----:B------:R-:W-:Y:S01]  /*0360*/  PRMT R82, R82, 0x7632, R82 ;  /* 0x0000763252527816 */ /* 0x000fe20000000052 */
[----:B------:R-:W-:-:S02]  /*0370*/  IMAD.U32 R89, R36, 0x10000, RZ ;  /* 0x0001000024597824 */ /* 0x000fc400078e00ff */
[----:B------:R-:W-:Y:S01]  /*0380*/  FFMA.FTZ R87, R0, R87, RZ ;  /* 0x0000005700577223 */ /* 0x000fe200000100ff */
        /* <DEDUP_REMOVED lines=11> */
[----:B------:R-:W2:Y:S01]  /*0440*/  LDG.E.128 R36, desc[UR6][R2.64+0x4800] ;  /* 0x0048000602247981 */ /* 0x000ea2000c1e1d00 */
[----:B------:R-:W-:Y:S01]  /*0450*/  FFMA.FTZ R20, R86, R21, R41 ;  /* 0x0000001556147223 */ /* 0x000fe20000010029 */
[----:B------:R-:W-:Y:S01]  /*0460*/  PRMT R83, R83, 0x7632, R83 ;  /* 0x0000763253537816 */ /* 0x000fe20000000053 */
[----:B------:R-:W-:Y:S01]  /*0470*/  FFMA.FTZ R41, R85, R42, R40 ;  /* 0x0000002a55297223 */ /* 0x000fe20000010028 */
[----:B------:R-:W-:-:S02]  /*0480*/  PRMT R43, R43, 0x7632, R43 ;  /* 0x000076322b2b7816 */ /* 0x000fc4000000002b */
[C---:B----4-:R-:W-:Y:S02]  /*0490*/  PRMT R40, R12.reuse, 0x7632, R40 ;  /* 0x000076320c287816 */ /* 0x050fe40000000028 */
[----:B------:R-:W-:Y:S01]  /*04a0*/  SHF.L.U32 R87, R12, 0x10, RZ ;  /* 0x000000100c577819 */ /* 0x000fe200000006ff */
[----:B------:R-:W-:Y:S01]  /*04b0*/  IMAD.U32 R83, R83, 0x10000, RZ ;  /* 0x0001000053537824 */ /* 0x000fe200078e00ff */
[----:B------:R-:W-:Y:S02]  /*04c0*/  SHF.L.U32 R12, R43, 0x10, RZ ;  /* 0x000000102b0c7819 */ /* 0x000fe400000006ff */
[----:B------:R-:W-:Y:S01]  /*04d0*/  SHF.L.U32 R21, R22, 0x10, RZ ;  /* 0x0000001016157819 */ /* 0x000fe200000006ff */
[----:B------:R-:W-:Y:S01]  /*04e0*/  FFMA.FTZ R89, R0, R87, RZ ;  /* 0x0000005700597223 */ /* 0x000fe200000100ff */
[----:B------:R-:W-:Y:S02]  /*04f0*/  SHF.L.U32 R43, R40, 0x10, RZ ;  /* 0x00000010282b7819 */ /* 0x000fe400000006ff */
[----:B------:R-:W-:Y:S01]  /*0500*/  PRMT R22, R22, 0x7632, R22 ;  /* 0x0000763216167816 */ /* 0x000fe20000000016 */
[--C-:B------:R-:W-:Y:S01]  /*0510*/  FFMA.FTZ R87, R83, R12, R20.reuse ;  /* 0x0000000c53577223 */ /* 0x100fe20000010014 */
[----:B------:R-:W-:Y:S01]  /*0520*/  FFMA.FTZ R21, R84, R21, R41 ;  /* 0x0000001554157223 */ /* 0x000fe20000010029 */
[----:B------:R-:W-:Y:S01]  /*0530*/  FFMA.FTZ R90, R80, R43, R89 ;  /* 0x0000002b505a7223 */ /* 0x000fe20000010059 */
[C---:B------:R-:W-:Y:S01]  /*0540*/  PRMT R20, R13.reuse, 0x7632, R20 ;  /* 0x000076320d147816 */ /* 0x040fe20000000014 */
        /* <DEDUP_REMOVED lines=31> */
[----:B------:R-:W-:Y:S02]  /*0740*/  PRMT R4, R15, 0x7632, R4 ;  /* 0x000076320f047816 */ /* 0x000fe40000000004 */
[----:B------:R-:W4:Y:S01]  /*0750*/  LDG.E.128 R12, desc[UR6][R2.64+0xb800] ;  /* 0x00b80006020c7981 */ /* 0x000f22000c1e1d00 */
[----:B------:R-:W-:Y:S01]  /*0760*/  SHF.L.U32 R5, R5, 0x10, RZ ;  /* 0x0000001005057819 */ /* 0x000fe200000006ff */
[----:B------:R-:W-:Y:S01]  /*0770*/  FFMA.FTZ R21, R84, R21, R23 ;  /* 0x0000001554157223 */ /* 0x000fe20000010017 */
[C---:B------:R-:W-:Y:S01]  /*0780*/  PRMT R6, R16.reuse, 0x7632, R6 ;  /* 0x0000763210067816 */ /* 0x040fe20000000006 */
[----:B------:R-:W-:-:S02]  /*0790*/  IMAD.U32 R89, R16, 0x10000, RZ ;  /* 0x0001000010597824 */ /* 0x000fc400078e00ff */
[----:B------:R-:W-:Y:S01]  /*07a0*/  FFMA.FTZ R21, R82, R5, R21 ;  /* 0x0000000552157223 */ /* 0x000fe20000010015 */
[----:B------:R-:W-:Y:S01]  /*07b0*/  SHF.L.U32 R23, R6, 0x10, RZ ;  /* 0x0000001006177819 */ /* 0x000fe200000006ff */
[----:B------:R-:W-:Y:S01]  /*07c0*/  FFMA.FTZ R89, R0, R89, RZ ;  /* 0x0000005900597223 */ /* 0x000fe200000100ff */
[----:B------:R-:W-:Y:S01]  /*07d0*/  IMAD.U32 R5, R7, 0x10000, RZ ;  /* 0x0001000007057824 */ /* 0x000fe200078e00ff */
[----:B------:R-:W-:Y:S02]  /*07e0*/  SHF.L.U32 R4, R4, 0x10, RZ ;  /* 0x0000001004047819 */ /* 0x000fe400000006ff */
        /* <DEDUP_REMOVED lines=8> */
[----:B------:R-:W-:Y:S01]  /*0870*/  FFMA.FTZ R22, R81, R6, R22 ;  /* 0x0000000651167223 */ /* 0x000fe20000010016 */
[----:B------:R-:W-:Y:S01]  /*0880*/  SHF.L.U32 R20, R17, 0x10, RZ ;  /* 0x0000001011147819 */ /* 0x000fe200000006ff */
[----:B------:R-:W-:Y:S01]  /*0890*/  IMAD.U32 R16, R16, 0x10000, RZ ;  /* 0x0001000010107824 */ /* 0x000fe200078e00ff */
[----:B------:R-:W5:Y:S01]  /*08a0*/  LDG.E.128 R4, desc[UR6][R2.64+0xf000] ;  /* 0x00f0000602047981 */ /* 0x000f62000c1e1d00 */
[----:B------:R-:W-:Y:S01]  /*08b0*/  SHF.L.U32 R91, R21, 0x10, RZ ;  /* 0x00000010155b7819 */ /* 0x000fe200000006ff */
[----:B------:R-:W-:Y:S01]  /*08c0*/  FFMA.FTZ R23, R0, R23, RZ ;  /* 0x0000001700177223 */ /* 0x000fe200000100ff */
[----:B------:R-:W-:Y:S01]  /*08d0*/  FFMA.FTZ R90, R83, R16, R90 ;  /* 0x00000010535a7223 */ /* 0x000fe2000001005a */
[----:B------:R-:W-:Y:S01]  /*08e0*/  FFMA.FTZ R21, R85, R20, R22 ;  /* 0x0000001455157223 */ /* 0x000fe20000010016 */
[C---:B------:R-:W-:Y:S01]  /*08f0*/  SHF.L.U32 R16, R25.reuse, 0x10, RZ ;  /* 0x0000001019107819 */ /* 0x040fe200000006ff */
[----:B------:R-:W-:Y:S01]  /*0900*/  FFMA.FTZ R20, R80, R91, R23 ;  /* 0x0000005b50147223 */ /* 0x000fe20000010017 */
[----:B------:R-:W-:-:S02]  /*0910*/  PRMT R25, R25, 0x7632, R25 ;  /* 0x0000763219197816 */ /* 0x000fc40000000019 */
[C---:B------:R-:W-:Y:S01]  /*0920*/  SHF.L.U32 R17, R18.reuse, 0x10, RZ ;  /* 0x0000001012117819 */ /* 0x040fe200000006ff */
[----:B------:R-:W-:Y:S01]  /*0930*/  FFMA.FTZ R20, R81, R16, R20 ;  /* 0x0000001051147223 */ /* 0x000fe20000010014 */
[----:B------:R-:W-:Y:S02]  /*0940*/  PRMT R18, R18, 0x7632, R18 ;  /* 0x0000763212127816 */ /* 0x000fe40000000012 */
[----:B------:R-:W-:Y:S02]  /*0950*/  SHF.L.U32 R16, R25, 0x10, RZ ;  /* 0x0000001019107819 */ /* 0x000fe400000006ff */
[C---:B------:R-:W-:Y:S02]  /*0960*/  SHF.L.U32 R25, R28.reuse, 0x10, RZ ;  /* 0x000000101c197819 */ /* 0x040fe400000006ff */
[----:B------:R-:W-:Y:S01]  /*0970*/  PRMT R28, R28, 0x7632, R28 ;  /* 0x000076321c1c7816 */ /* 0x000fe2000000001c */
[----:B------:R-:W-:Y:S01]  /*0980*/  FFMA.FTZ R23, R84, R17, R21 ;  /* 0x0000001154177223 */ /* 0x000fe20000010015 */
[----:B------:R-:W-:-:S02]  /*0990*/  IMAD.U32 R17, R18, 0x10000, RZ ;  /* 0x0001000012117824 */ /* 0x000fc400078e00ff */
[----:B------:R-:W-:Y:S01]  /*09a0*/  FFMA.FTZ R95, R0, R25, RZ ;  /* 0x00000019005f7223 */ /* 0x000fe200000100ff */
[----:B------:R-:W-:Y:S02]  /*09b0*/  IMAD.U32 R93, R28, 0x10000, RZ ;  /* 0x000100001c5d7824 */ /* 0x000fe400078e00ff */
[----:B------:R-:W-:Y:S01]  /*09c0*/  FFMA.FTZ R91, R85, R16, R20 ;  /* 0x00000010555b7223 */ /* 0x000fe20000010014 */
[C---:B------:R-:W-:Y:S01]  /*09d0*/  PRMT R24, R19.reuse, 0x7632, R24 ;  /* 0x0000763213187816 */ /* 0x040fe20000000018 */
[----:B------:R-:W-:Y:S01]  /*09e0*/  FFMA.FTZ R23, R82, R17, R23 ;  /* 0x0000001152177223 */ /* 0x000fe20000010017 */
[----:B------:R-:W-:Y:S01]  /*09f0*/  SHF.L.U32 R21, R19, 0x10, RZ ;  /* 0x0000001013157819 */ /* 0x000fe200000006ff */
[----:B------:R-:W-:Y:S01]  /*0a00*/  FFMA.FTZ R80, R80, R93, R95 ;  /* 0x0000005d50507223 */ /* 0x000fe2000001005f */
[C---:B------:R-:W-:Y:S01]  /*0a10*/  SHF.L.U32 R20, R29.reuse, 0x10, RZ ;  /* 0x000000101d147819 */ /* 0x040fe200000006ff */
[----:B------:R-:W5:Y:S01]  /*0a20*/  LDG.E.128 R16, desc[UR6][R2.64+0x12800] ;  /* 0x0128000602107981 */ /* 0x000f62000c1e1d00 */
[----:B------:R-:W-:-:S03]  /*0a30*/  PRMT R0, R29, 0x7632, R0 ;  /* 0x000076321d007816 */ /* 0x000fc60000000000 */
[----:B------:R-:W-:Y:S01]  /*0a40*/  FFMA.FTZ R20, R81, R20, R80 ;  /* 0x0000001451147223 */ /* 0x000fe20000010050 */
[----:B------:R-:W-:Y:S01]  /*0a50*/  SHF.L.U32 R0, R0, 0x10, RZ ;  /* 0x0000001000007819 */ /* 0x000fe200000006ff */
[----:B------:R-:W-:-:S04]  /*0a60*/  FFMA.FTZ R28, R86, R21, R23 ;  /* 0x00000015561c7223 */ /* 0x000fc80000010017 */
[----:B------:R-:W-:Y:S02]  /*0a70*/  FFMA.FTZ R93, R85, R0, R20 ;  /* 0x00000000555d7223 */ /* 0x000fe40000010014 */
[----:B------:R-:W5:Y:S01]  /*0a80*/  LDG.E.128 R20, desc[UR6][R2.64+0x16000] ;  /* 0x0160000602147981 */ /* 0x000f62000c1e1d00 */
[C---:B------:R-:W-:Y:S02]  /*0a90*/  SHF.L.U32 R25, R26.reuse, 0x10, RZ ;  /* 0x000000101a197819 */ /* 0x040fe400000006ff */
[----:B------:R-:W-:Y:S01]  /*0aa0*/  PRMT R26, R26, 0x7632, R26 ;  /* 0x000076321a1a7816 */ /* 0x000fe2000000001a */
[C---:B------:R-:W-:Y:S01]  /*0ab0*/  IMAD.U32 R81, R30.reuse, 0x10000, RZ ;  /* 0x000100001e517824 */ /* 0x040fe200078e00ff */
[----:B------:R-:W-:Y:S01]  /*0ac0*/  PRMT R29, R30, 0x7632, R29 ;  /* 0x000076321e1d7816 */ /* 0x000fe2000000001d */
[----:B------:R-:W-:Y:S01]  /*0ad0*/  FFMA.FTZ R91, R84, R25, R91 ;  /* 0x00000019545b7223 */ /* 0x000fe2000001005b */
[----:B------:R-:W-:Y:S01]  /*0ae0*/  SHF.L.U32 R25, R26, 0x10, RZ ;  /* 0x000000101a197819 */ /* 0x000fe200000006ff */
[----:B------:R-:W-:Y:S01]  /*0af0*/  FFMA.FTZ R84, R84, R81, R93 ;  /* 0x0000005154547223 */ /* 0x000fe2000001005d */
[----:B------:R-:W-:-:S02]  /*0b00*/  SHF.L.U32 R85, R29, 0x10, RZ ;  /* 0x000000101d557819 */ /* 0x000fc400000006ff */
[----:B------:R-:W-:Y:S01]  /*0b10*/  SHF.L.U32 R29, R27, 0x10, RZ ;  /* 0x000000101b1d7819 */ /* 0x000fe200000006ff */
[C---:B------:R-:W-:Y:S01]  /*0b20*/  FFMA.FTZ R25, R82.reuse, R25, R91 ;  /* 0x0000001952197223 */ /* 0x040fe2000001005b */
[C---:B------:R-:W-:Y:S01]  /*0b30*/  IMAD.U32 R81, R31.reuse, 0x10000, RZ ;  /* 0x000100001f517824 */ /* 0x040fe200078e00ff */
[----:B------:R-:W-:Y:S01]  /*0b40*/  PRMT R31, R31, 0x7632, R31 ;  /* 0x000076321f1f7816 */ /* 0x000fe2000000001f */
[----:B------:R-:W-:Y:S01]  /*0b50*/  FFMA.FTZ R84, R82, R85, R84 ;  /* 0x0000005552547223 */ /* 0x000fe20000010054 */
[----:B------:R-:W-:Y:S01]  /*0b60*/  PRMT R27, R27, 0x7632, R27 ;  /* 0x000076321b1b7816 */ /* 0x000fe2000000001b */
[----:B------:R-:W-:Y:S01]  /*0b70*/  FFMA.FTZ R25, R86, R29, R25 ;  /* 0x0000001d56197223 */ /* 0x000fe20000010019 */
[C---:B------:R-:W-:Y:S02]  /*0b80*/  PRMT R29, R8.reuse, 0x7632, R29 ;  /* 0x00007632081d7816 */ /* 0x040fe4000000001d */
[----:B------:R-:W-:Y:S02]  /*0b90*/  SHF.L.U32 R30, R8, 0x10, RZ ;  /* 0x00000010081e7819 */ /* 0x000fe400000006ff */
        /* <DEDUP_REMOVED lines=8> */
[----:B------:R-:W-:Y:S01]  /*0c20*/  SHF.L.U32 R80, R80, 0x10, RZ ;  /* 0x0000001050507819 */ /* 0x000fe200000006ff */
[----:B------:R-:W-:Y:S01]  /*0c30*/  FFMA.FTZ R87, R83, R26, R81 ;  /* 0x0000001a53577223 */ /* 0x000fe20000010051 */
[----:B------:R-:W-:-:S02]  /*0c40*/  IMAD.U32 R81, R9, 0x10000, RZ ;  /* 0x0001000009517824 */ /* 0x000fc400078e00ff */
[C---:B------:R-:W-:Y:S01]  /*0c50*/  FFMA.FTZ R91, R83.reuse, R24, R28 ;  /* 0x00000018535b7223 */ /* 0x040fe2000001001c */
[----:B------:R-:W-:Y:S01]  /*0c60*/  FFMA.FTZ R85, R83, R8, R25 ;  /* 0x0000000853557223 */ /* 0x000fe20000010019 */
[----:B------:R-:W-:Y:S01]  /*0c70*/  SHF.L.U32 R82, R33, 0x10, RZ ;  /* 0x0000001021527819 */ /* 0x000fe200000006ff */
[----:B------:R-:W-:Y:S01]  /*0c80*/  FFMA.FTZ R83, R80, R29, R27 ;  /* 0x0000001d50537223 */ /* 0x000fe2000001001b */
[----:B------:R-:W-:Y:S01]  /*0c90*/  PRMT R9, R9, 0x7632, R9 ;  /* 0x0000763209097816 */ /* 0x000fe20000000009 */
[----:B------:R-:W5:Y:S01]  /*0ca0*/  LDG.E.128 R24, desc[UR6][R2.64+0x1800] ;  /* 0x0018000602187981 */ /* 0x000f62000c1e1d00 */
[----:B------:R-:W-:Y:S01]  /*0cb0*/  PRMT R84, R33, 0x7632, R84 ;  /* 0x0000763221547816 */ /* 0x000fe20000000054 */
[----:B------:R-:W-:Y:S01]  /*0cc0*/  FFMA.FTZ R33, R82, R81, R83 ;  /* 0x0000005152217223 */ /* 0x000fe20000010053 */
[----:B------:R-:W-:Y:S01]  /*0cd0*/  SHF.L.U32 R9, R9, 0x10, RZ ;  /* 0x0000001009097819 */ /* 0x000fe200000006ff */
[----:B------:R-:W5:Y:S01]  /*0ce0*/  LDG.E.128 R28, desc[UR6][R44.64+0x1800] ;  /* 0x001800062c1c7981 */ /* 0x000f62000c1e1d00 */
[----:B------:R-:W-:-:S02]  /*0cf0*/  SHF.L.U32 R84, R84, 0x10, RZ ;  /* 0x0000001054547819 */ /* 0x000fc400000006ff */
[----:B------:R-:W-:Y:S01]  /*0d00*/  PRMT R8, R10, 0x7632, R8 ;  /* 0x000076320a087816 */ /* 0x000fe20000000008 */
[C---:B------:R-:W-:Y:S01]  /*0d10*/  IMAD.U32 R83, R34.reuse, 0x10000, RZ ;  /* 0x0001000022537824 */ /* 0x040fe200078e00ff */
        /* <DEDUP_REMOVED lines=11> */
[C---:B------:R-:W-:Y:S02]  /*0dd0*/  IMAD.U32 R9, R49.reuse, 0x10000, RZ ;  /* 0x0001000031097824 */ /* 0x040fe400078e00ff */
[----:B------:R-:W-:Y:S01]  /*0de0*/  FFMA.FTZ R95, R80, R95, R97 ;  /* 0x0000005f505f7223 */ /* 0x000fe20000010061 */
[----:B------:R-:W-:Y:S02]  /*0df0*/  PRMT R49, R49, 0x7632, R49 ;  /* 0x0000763231317816 */ /* 0x000fe40000000031 */
[C---:B------:R-:W-:Y:S01]  /*0e00*/  PRMT R92, R35.reuse, 0x7632, R92 ;  /* 0x00007632235c7816 */ /* 0x040fe2000000005c */
[----:B------:R-:W-:Y:S01]  /*0e10*/  FFMA.FTZ R97, R82, R9, R95 ;  /* 0x0000000952617223 */ /* 0x000fe2000001005f */
[----:B------:R-:W-:Y:S02]  /*0e20*/  SHF.L.U32 R81, R35, 0x10, RZ ;  /* 0x0000001023517819 */ /* 0x000fe400000006ff */
[C---:B------:R-:W-:Y:S01]  /*0e30*/  SHF.L.U32 R8, R11.reuse, 0x10, RZ ;  /* 0x000000100b087819 */ /* 0x040fe200000006ff */
[----:B------:R-:W5:Y:S01]  /*0e40*/  LDG.E.128 R32, desc[UR6][R2.64+0x5000] ;  /* 0x0050000602207981 */ /* 0x000f62000c1e1d00 */
[----:B------:R-:W-:-:S02]  /*0e50*/  PRMT R48, R11, 0x7632, R48 ;  /* 0x000076320b307816 */ /* 0x000fc40000000030 */
[----:B------:R-:W-:Y:S02]  /*0e60*/  SHF.L.U32 R95, R49, 0x10, RZ ;  /* 0x00000010315f7819 */ /* 0x000fe400000006ff */
[C---:B------:R-:W-:Y:S01]  /*0e70*/  SHF.L.U32 R96, R60.reuse, 0x10, RZ ;  /* 0x000000103c607819 */ /* 0x040fe200000006ff */
        /* <DEDUP_REMOVED lines=12> */
[----:B------:R-:W5:Y:S01]  /*0f40*/  LDG.E.128 R8, desc[UR6][R2.64+0x8800] ;  /* 0x0088000602087981 */ /* 0x000f62000c1e1d00 */
[----:B------:R-:W-:Y:S01]  /*0f50*/  SHF.L.U32 R61, R61, 0x10, RZ ;  /* 0x000000103d3d7819 */ /* 0x000fe200000006ff */
[----:B------:R-:W-:Y:S01]  /*0f60*/  FFMA.FTZ R95, R80, R95, R97 ;  /* 0x0000005f505f7223 */ /* 0x000fe20000010061 */
[----:B------:R-:W-:Y:S01]  /*0f70*/  IMAD.U32 R49, R50, 0x10000, RZ ;  /* 0x0001000032317824 */ /* 0x000fe200078e00ff */
[----:B------:R-:W-:-:S02]  /*0f80*/  PRMT R48, R51, 0x7632, R48 ;  /* 0x0000763233307816 */ /* 0x000fc40000000030 */
[----:B------:R-:W-:Y:S01]  /*0f90*/  SHF.L.U32 R50, R51, 0x10, RZ ;  /* 0x0000001033327819 */ /* 0x000fe200000006ff */
[----:B------:R-:W-:Y:S01]  /*0fa0*/  FFMA.FTZ R61, R82, R61, R95 ;  /* 0x0000003d523d7223 */ /* 0x000fe2000001005f */
[----:B------:R-:W-:Y:S01]  /*0fb0*/  SHF.L.U32 R51, R60, 0x10, RZ ;  /* 0x000000103c337819 */ /* 0x000fe200000006ff */
[----:B------:R-:W-:Y:S01]  /*0fc0*/  FFMA.FTZ R60, R86, R49, R93 ;  /* 0x00000031563c7223 */ /* 0x000fe2000001005d */
[C---:B------:R-:W-:Y:S02]  /*0fd0*/  PRMT R49, R52.reuse, 0x7632, R49 ;  /* 0x0000763234317816 */ /* 0x040fe40000000031 */
[----:B------:R-:W-:Y:S01]  /*0fe0*/  SHF.L.U32 R93, R52, 0x10, RZ ;  /* 0x00000010345d7819 */ /* 0x000fe200000006ff */
[----:B------:R-:W-:Y:S02]  /*0ff0*/  IMAD.U32 R52, R62, 0x10000, RZ ;  /* 0x000100003e347824 */ /* 0x000fe400078e00ff */
[----:B------:R-:W-:Y:S01]  /*1000*/  FFMA.FTZ R92, R84, R51, R61 ;  /* 0x00000033545c7223 */ /* 0x000fe2000001003d */
[----:B------:R-:W-:-:S02]  /*1010*/  PRMT R62, R62, 0x7632, R62 ;  /* 0x000076323e3e7816 */ /* 0x000fc4000000003e */
[----:B------:R-:W-:Y:S01]  /*1020*/  SHF.L.U32 R49, R49, 0x10, RZ ;  /* 0x0000001031317819 */ /* 0x000fe200000006ff */
[----:B------:R-:W-:Y:S01]  /*1030*/  FFMA.FTZ R95, R0, R93, R90 ;  /* 0x0000005d005f7223 */ /* 0x000fe2000001005a */
[----:B------:R-:W-:Y:S01]  /*1040*/  FFMA.FTZ R93, R83, R52, R92 ;  /* 0x00000034535d7223 */ /* 0x000fe2000001005c */
[----:B------:R-:W-:Y:S02]  /*1050*/  SHF.L.U32 R61, R62, 0x10, RZ ;  /* 0x000000103e3d7819 */ /* 0x000fe400000006ff */
        /* <DEDUP_REMOVED lines=15> */
[----:B------:R-:W-:Y:S01]  /*1150*/  IMAD.U32 R63, R63, 0x10000, RZ ;  /* 0x000100003f3f7824 */ /* 0x000fe200078e00ff */
        /* <DEDUP_REMOVED lines=11> */
[----:B------:R-:W-:Y:S01]  /*1210*/  FFMA.FTZ R62, R86, R53, R61 ;  /* 0x00000035563e7223 */ /* 0x000fe2000001003d */
[----:B------:R-:W-:Y:S01]  /*1220*/  SHF.L.U32 R61, R52, 0x10, RZ ;  /* 0x00000010343d7819 */ /* 0x000fe200000006ff */
[----:B------:R-:W-:Y:S01]  /*1230*/  FFMA.FTZ R91, R82, R57, R91 ;  /* 0x00000039525b7223 */ /* 0x000fe2000001005b */
[----:B------:R-:W-:Y:S02]  /*1240*/  PRMT R57, R58, 0x7632, R57 ;  /* 0x000076323a397816 */ /* 0x000fe40000000039 */
[C---:B------:R-:W-:Y:S01]  /*1250*/  PRMT R56, R55.reuse, 0x7632, R56 ;  /* 0x0000763237387816 */ /* 0x040fe20000000038 */
[----:B------:R-:W-:Y:S01]  /*1260*/  FFMA.FTZ R94, R84, R61, R91 ;  /* 0x0000003d545e7223 */ /* 0x000fe2000001005b */
[----:B------:R-:W-:Y:S02]  /*1270*/  SHF.L.U32 R60, R55, 0x10, RZ ;  /* 0x00000010373c7819 */ /* 0x000fe400000006ff */
[----:B------:R-:W-:Y:S01]  /*1280*/  SHF.L.U32 R58, R58, 0x10, RZ ;  /* 0x000000103a3a7819 */ /* 0x000fe200000006ff */
[----:B------:R-:W5:Y:S01]  /*1290*/  LDG.E.128 R52, desc[UR6][R2.64+0xf800] ;  /* 0x00f8000602347981 */ /* 0x000f62000c1e1d00 */
[----:B------:R-:W-:-:S03]  /*12a0*/  SHF.L.U32 R57, R57, 0x10, RZ ;  /* 0x0000001039397819 */ /* 0x000fc600000006ff */
[----:B------:R-:W-:Y:S01]  /*12b0*/  FFMA.FTZ R61, R83, R58, R94 ;  /* 0x0000003a533d7223 */ /* 0x000fe2000001005e */
[----:B------:R-:W-:Y:S01]  /*12c0*/  FFMA.FTZ R91, R81, R60, R62 ;  /* 0x0000003c515b7223 */ /* 0x000fe2000001003e */
[C---:B------:R-:W-:Y:S01]  /*12d0*/  PRMT R63, R64.reuse, 0x7632, R63 ;  /* 0x00007632403f7816 */ /* 0x040fe2000000003f */
[----:B------:R-:W-:Y:S02]  /*12e0*/  IMAD.U32 R64, R64, 0x10000, RZ ;  /* 0x0001000040407824 */ /* 0x000fe400078e00ff */
[--C-:B------:R-:W-:Y:S01]  /*12f0*/  FFMA.FTZ R60, R86, R57, R61.reuse ;  /* 0x00000039563c7223 */ /* 0x100fe2000001003d */
[C---:B------:R-:W-:Y:S02]  /*1300*/  PRMT R61, R68.reuse, 0x7632, R61 ;  /* 0x00007632443d7816 */ /* 0x040fe4000000003d */
[----:B------:R-:W-:Y:S01]  /*1310*/  SHF.L.U32 R68, R68, 0x10, RZ ;  /* 0x0000001044447819 */ /* 0x000fe200000006ff */
[----:B------:R-:W-:Y:S01]  /*1320*/  IMAD.U32 R58, R59, 0x10000, RZ ;  /* 0x000100003b3a7824 */ /* 0x000fe200078e00ff */
[----:B------:R-:W-:Y:S01]  /*1330*/  SHF.L.U32 R63, R63, 0x10, RZ ;  /* 0x000000103f3f7819 */ /* 0x000fe200000006ff */
[C---:B------:R-:W-:Y:S01]  /*1340*/  FFMA.FTZ R85, R0.reuse, R64, R85 ;  /* 0x0000004000557223 */ /* 0x040fe20000010055 */
[----:B------:R-:W-:Y:S01]  /*1350*/  SHF.L.U32 R61, R61, 0x10, RZ ;  /* 0x000000103d3d7819 */ /* 0x000fe200000006ff */
[----:B------:R-:W-:Y:S01]  /*1360*/  FFMA.FTZ R87, R0, R68, R87 ;  /* 0x0000004400577223 */ /* 0x000fe20000010057 */
[----:B------:R-:W-:Y:S01]  /*1370*/  SHF.L.U32 R57, R65, 0x10, RZ ;  /* 0x0000001041397819 */ /* 0x000fe200000006ff */
[----:B------:R-:W-:Y:S01]  /*1380*/  FFMA.FTZ R0, R81, R58, R60 ;  /* 0x0000003a51007223 */ /* 0x000fe2000001003c */
[C---:B------:R-:W-:Y:S01]  /*1390*/  FFMA.FTZ R63, R80.reuse, R63, R85 ;  /* 0x0000003f503f7223 */ /* 0x040fe20000010055 */
[C---:B------:R-:W-:Y:S01]  /*13a0*/  PRMT R58, R69.reuse, 0x7632, R58 ;  /* 0x00007632453a7816 */ /* 0x040fe2000000003a */
[----:B------:R-:W-:Y:S01]  /*13b0*/  FFMA.FTZ R93, R80, R61, R87 ;  /* 0x0000003d505d7223 */ /* 0x000fe20000010057 */
[----:B------:R-:W-:-:S02]  /*13c0*/  SHF.L.U32 R69, R69, 0x10, RZ ;  /* 0x0000001045457819 */ /* 0x000fc400000006ff */
[----:B------:R-:W-:Y:S01]  /*13d0*/  PRMT R59, R59, 0x7632, R59 ;  /* 0x000076323b3b7816 */ /* 0x000fe2000000003b */
[----:B------:R-:W-:Y:S01]  /*13e0*/  FFMA.FTZ R85, R82, R57, R63 ;  /* 0x0000003952557223 */ /* 0x000fe2000001003f */
[----:B------:R-:W-:Y:S01]  /*13f0*/  IMAD.U32 R57, R56, 0x10000, RZ ;  /* 0x0001000038397824 */ /* 0x000fe200078e00ff */
[----:B------:R-:W5:Y:S01]  /*1400*/  LDG.E.128 R60, desc[UR6][R2.64+0x13000] ;  /* 0x01300006023c7981 */ /* 0x000f62000c1e1d00 */
[----:B------:R-:W-:Y:S01]  /*1410*/  SHF.L.U32 R59, R59, 0x10, RZ ;  /* 0x000000103b3b7819 */ /* 0x000fe200000006ff */
[----:B------:R-:W-:Y:S01]  /*1420*/  FFMA.FTZ R56, R82, R69, R93 ;  /* 0x0000004552387223 */ /* 0x000fe2000001005d */
[----:B------:R-:W-:Y:S01]  /*1430*/  SHF.L.U32 R87, R58, 0x10, RZ ;  /* 0x000000103a577819 */ /* 0x000fe200000006ff */
[C---:B------:R-:W-:Y:S02]  /*1440*/  FFMA.FTZ R82, R88.reuse, R57, R91 ;  /* 0x0000003958527223 */ /* 0x040fe4000001005b */
[----:B------:R-:W-:Y:S02]  /*1450*/  FFMA.FTZ R0, R88, R59, R0 ;  /* 0x0000003b58007223 */ /* 0x000fe40000010000 */
[----:B------:R-:W-:-:S02]  /*1460*/  FFMA.FTZ R87, R84, R87, R56 ;  /* 0x0000005754577223 */ /* 0x000fc40000010038 */
[----:B------:R-:W5:Y:S01]  /*1470*/  LDG.E.128 R56, desc[UR6][R2.64+0x16800] ;  /* 0x0168000602387981 */ /* 0x000f62000c1e1d00 */
[----:B------:R-:W-:-:S04]  /*1480*/  PRMT R65, R65, 0x7632, R65 ;  /* 0x0000763241417816 */ /* 0x000fc80000000041 */
[----:B------:R-:W-:Y:S01]  /*1490*/  SHF.L.U32 R65, R65, 0x10, RZ ;  /* 0x0000001041417819 */ /* 0x000fe200000006ff */
[----:B------:R-:W-:-:S04]  /*14a0*/  IMAD.U32 R64, R66, 0x10000, RZ ;  /* 0x0001000042407824 */ /* 0x000fc800078e00ff */
[----:B------:R-:W-:Y:S01]  /*14b0*/  FFMA.FTZ R80, R84, R65, R85 ;  /* 0x0000004154507223 */ /* 0x000fe20000010055 */
[----:B------:R-:W-:Y:S02]  /*14c0*/  SHF.L.U32 R84, R70, 0x10, RZ ;  /* 0x0000001046547819 */ /* 0x000fe400000006ff */
[----:B------:R-:W-:Y:S02]  /*14d0*/  PRMT R66, R66, 0x7632, R66 ;  /* 0x0000763242427816 */ /* 0x000fe40000000042 */
[----:B------:R-:W-:Y:S01]  /*14e0*/  PRMT R68, R67, 0x7632, R68 ;  /* 0x0000763243447816 */ /* 0x000fe20000000044 */
[----:B------:R-:W-:Y:S01]  /*14f0*/  FFMA.FTZ R84, R83, R84, R87 ;  /* 0x0000005453547223 */ /* 0x000fe20000010057 */
[----:B------:R-:W-:Y:S01]  /*1500*/  SHF.L.U32 R94, R67, 0x10, RZ ;  /* 0x00000010435e7819 */ /* 0x000fe200000006ff */
[----:B------:R-:W-:Y:S01]  /*1510*/  FFMA.FTZ R67, R83, R64, R80 ;  /* 0x0000004053437223 */ /* 0x000fe20000010050 */
[----:B------:R-:W-:Y:S02]  /*1520*/  PRMT R70, R70, 0x7632, R70 ;  /* 0x0000763246467816 */ /* 0x000fe40000000046 */
[----:B------:R-:W-:-:S02]  /*1530*/  PRMT R85, R76, 0x7632, R85 ;  /* 0x000076324c557816 */ /* 0x000fc40000000055 */
        /* <DEDUP_REMOVED lines=17> */
[----:B--2---:R-:W-:Y:S01]  /*1650*/  PRMT R87, R36, 0x7632, R87 ;  /* 0x0000763224577816 */ /* 0x004fe20000000057 */
[----:B------:R-:W-:Y:S01]  /*1660*/  FFMA.FTZ R94, R84, R65, R89 ;  /* 0x00000041545e7223 */ /* 0x000fe20000010059 */
[----:B------:R-:W-:Y:S01]  /*1670*/  PRMT R86, R77, 0x7632, R86 ;  /* 0x000076324d567816 */ /* 0x000fe20000000056 */
[----:B------:R-:W-:Y:S01]  /*1680*/  IMAD.U32 R36, R36, 0x10000, RZ ;  /* 0x0001000024247824 */ /* 0x000fe200078e00ff */
[----:B------:R-:W2:Y:S01]  /*1690*/  LDG.E.128 R64, desc[UR6][R2.64+0x2000] ;  /* 0x0020000602407981 */ /* 0x000ea2000c1e1d00 */
[----:B------:R-:W-:Y:S02]  /*16a0*/  SHF.L.U32 R77, R68, 0x10, RZ ;  /* 0x00000010444d7819 */ /* 0x000fe400000006ff */
[----:B------:R-:W-:Y:S01]  /*16b0*/  PRMT R81, R73, 0x7632, R81 ;  /* 0x0000763249517816 */ /* 0x000fe20000000051 */
[----:B------:R-:W2:Y:S01]  /*16c0*/  LDG.E.128 R68, desc[UR6][R44.64+0x2000] ;  /* 0x002000062c447981 */ /* 0x000ea2000c1e1d00 */
[----:B------:R-:W-:Y:S01]  /*16d0*/  SHF.L.U32 R73, R72, 0x10, RZ ;  /* 0x0000001048497819 */ /* 0x000fe200000006ff */
[----:B------:R-:W-:Y:S01]  /*16e0*/  FFMA.FTZ R89, R83, R36, R92 ;  /* 0x0000002453597223 */ /* 0x000fe2000001005c */
[----:B------:R-:W-:Y:S01]  /*16f0*/  SHF.L.U32 R87, R87, 0x10, RZ ;  /* 0x0000001057577819 */ /* 0x000fe200000006ff */
[----:B------:R-:W-:-:S02]  /*1700*/  FFMA.FTZ R92, R88, R77, R85 ;  /* 0x0000004d585c7223 */ /* 0x000fc40000010055 */
[----:B------:R-:W-:Y:S01]  /*1710*/  FFMA.FTZ R88, R88, R73, R76 ;  /* 0x0000004958587223 */ /* 0x000fe2000001004c */
[----:B------:R-:W-:Y:S02]  /*1720*/  IMAD.U32 R73, R37, 0x10000, RZ ;  /* 0x0001000025497824 */ /* 0x000fe400078e00ff */
[----:B------:R-:W-:Y:S01]  /*1730*/  FFMA.FTZ R89, R80, R87, R89 ;  /* 0x0000005750597223 */ /* 0x000fe20000010059 */
[----:B------:R-:W-:Y:S01]  /*1740*/  SHF.L.U32 R86, R86, 0x10, RZ ;  /* 0x0000001056567819 */ /* 0x000fe200000006ff */
[----:B------:R-:W-:Y:S01]  /*1750*/  IMAD.U32 R81, R81, 0x10000, RZ ;  /* 0x0001000051517824 */ /* 0x000fe200078e00ff */
[----:B------:R-:W-:Y:S01]  /*1760*/  PRMT R37, R37, 0x7632, R37 ;  /* 0x0000763225257816 */ /* 0x000fe20000000025 */
[--C-:B------:R-:W-:Y:S01]  /*1770*/  FFMA.FTZ R96, R84, R73, R89.reuse ;  /* 0x0000004954607223 */ /* 0x100fe20000010059 */
[----:B---3--:R-:W-:Y:S01]  /*1780*/  PRMT R89, R40, 0x7632, R89 ;  /* 0x0000763228597816 */ /* 0x008fe20000000059 */
[----:B------:R-:W-:Y:S01]  /*1790*/  FFMA.FTZ R94, R81, R86, R94 ;  /* 0x00000056515e7223 */ /* 0x000fe2000001005e */
[----:B------:R-:W-:-:S02]  /*17a0*/  SHF.L.U32 R72, R78, 0x10, RZ ;  /* 0x000000104e487819 */ /* 0x000fc400000006ff */
[----:B------:R-:W-:Y:S02]  /*17b0*/  SHF.L.U32 R85, R74, 0x10, RZ ;  /* 0x000000104a557819 */ /* 0x000fe400000006ff */
[----:B------:R-:W-:Y:S01]  /*17c0*/  SHF.L.U32 R40, R40, 0x10, RZ ;  /* 0x0000001028287819 */ /* 0x000fe200000006ff */
[----:B------:R-:W-:Y:S01]  /*17d0*/  IMAD.U32 R76, R37, 0x10000, RZ ;  /* 0x00010000254c7824 */ /* 0x000fe200078e00ff */
[----:B------:R-:W-:Y:S01]  /*17e0*/  SHF.L.U32 R89, R89, 0x10, RZ ;  /* 0x0000001059597819 */ /* 0x000fe200000006ff */
[----:B------:R-:W-:Y:S01]  /*17f0*/  FFMA.FTZ R94, R85, R72, R94 ;  /* 0x00000048555e7223 */ /* 0x000fe2000001005e */
[----:B------:R-:W-:Y:S01]  /*1800*/  PRMT R87, R74, 0x7632, R87 ;  /* 0x000076324a577816 */ /* 0x000fe20000000057 */
[----:B------:R-:W-:Y:S01]  /*1810*/  FFMA.FTZ R93, R83, R40, R90 ;  /* 0x00000028535d7223 */ /* 0x000fe2000001005a */
[C---:B------:R-:W-:Y:S02]  /*1820*/  PRMT R36, R75.reuse, 0x7632, R36 ;  /* 0x000076324b247816 */ /* 0x040fe40000000024 */
[----:B------:R-:W-:Y:S01]  /*1830*/  SHF.L.U32 R86, R75, 0x10, RZ ;  /* 0x000000104b567819 */ /* 0x000fe200000006ff */
[----:B------:R-:W-:Y:S01]  /*1840*/  FFMA.FTZ R76, R81, R76, R96 ;  /* 0x0000004c514c7223 */ /* 0x000fe20000010060 */
[----:B------:R-:W3:Y:S01]  /*1850*/  LDG.E.128 R72, desc[UR6][R2.64+0x5800] ;  /* 0x0058000602487981 */ /* 0x000ee2000c1e1d00 */
[----:B------:R-:W-:Y:S01]  /*1860*/  IMAD.U32 R40, R38, 0x10000, RZ ;  /* 0x0001000026287824 */ /* 0x000fe200078e00ff */
[----:B------:R-:W-:Y:S01]  /*1870*/  PRMT R78, R78, 0x7632, R78 ;  /* 0x000076324e4e7816 */ /* 0x000fe2000000004e */
[----:B------:R-:W-:Y:S01]  /*1880*/  FFMA.FTZ R89, R80, R89, R93 ;  /* 0x0000005950597223 */ /* 0x000fe2000001005d */
[----:B------:R-:W-:-:S02]  /*1890*/  PRMT R38, R41, 0x7632, R38 ;  /* 0x0000763229267816 */ /* 0x000fc40000000026 */
[----:B------:R-:W-:Y:S01]  /*18a0*/  SHF.L.U32 R91, R41, 0x10, RZ ;  /* 0x00000010295b7819 */ /* 0x000fe200000006ff */
[----:B------:R-:W-:Y:S01]  /*18b0*/  FFMA.FTZ R90, R85, R40, R76 ;  /* 0x00000028555a7223 */ /* 0x000fe2000001004c */
[----:B------:R-:W-:Y:S02]  /*18c0*/  SHF.L.U32 R78, R78, 0x10, RZ ;  /* 0x000000104e4e7819 */ /* 0x000fe400000006ff */
[----:B------:R-:W-:Y:S01]  /*18d0*/  SHF.L.U32 R87, R87, 0x10, RZ ;  /* 0x0000001057577819 */ /* 0x000fe200000006ff */
[--C-:B------:R-:W-:Y:S01]  /*18e0*/  FFMA.FTZ R76, R84, R91, R89.reuse ;  /* 0x0000005b544c7223 */ /* 0x100fe20000010059 */
[C---:B------:R-:W-:Y:S02]  /*18f0*/  SHF.L.U32 R40, R38.reuse, 0x10, RZ ;  /* 0x0000001026287819 */ /* 0x040fe400000006ff */
[----:B------:R-:W-:Y:S02]  /*1900*/  PRMT R38, R38, 0x7632, R38 ;  /* 0x0000763226267816 */ /* 0x000fe40000000026 */
[C---:B------:R-:W-:Y:S01]  /*1910*/  PRMT R89, R42.reuse, 0x7632, R89 ;  /* 0x000076322a597816 */ /* 0x040fe20000000059 */
[----:B------:R-:W-:Y:S01]  /*1920*/  FFMA.FTZ R77, R87, R78, R94 ;  /* 0x0000004e574d7223 */ /* 0x000fe2000001005e */
[----:B------:R-:W-:Y:S01]  /*1930*/  PRMT R37, R79, 0x7632, R37 ;  /* 0x000076324f257816 */ /* 0x000fe20000000025 */
[----:B------:R-:W-:Y:S01]  /*1940*/  FFMA.FTZ R40, R81, R40, R76 ;  /* 0x0000002851287223 */ /* 0x000fe2000001004c */
[----:B------:R-:W-:-:S02]  /*1950*/  SHF.L.U32 R42, R42, 0x10, RZ ;  /* 0x000000102a2a7819 */ /* 0x000fc400000006ff */
[----:B------:R-:W-:Y:S01]  /*1960*/  SHF.L.U32 R79, R79, 0x10, RZ ;  /* 0x000000104f4f7819 */ /* 0x000fe200000006ff */
[----:B------:R-:W-:Y:S01]  /*1970*/  IMAD.U32 R38, R38, 0x10000, RZ ;  /* 0x0001000026267824 */ /* 0x000fe200078e00ff */
[----:B------:R-:W-:Y:S01]  /*1980*/  SHF.L.U32 R94, R89, 0x10, RZ ;  /* 0x00000010595e7819 */ /* 0x000fe200000006ff */
[--C-:B------:R-:W-:Y:S01]  /*1990*/  FFMA.FTZ R91, R85, R42, R40.reuse ;  /* 0x0000002a555b7223 */ /* 0x100fe20000010028 */
[C---:B------:R-:W-:Y:S01]  /*19a0*/  PRMT R40, R39.reuse, 0x7632, R40 ;  /* 0x0000763227287816 */ /* 0x040fe20000000028 */
[----:B------:R-:W-:Y:S01]  /*19b0*/  FFMA.FTZ R41, R86, R79, R77 ;  /* 0x0000004f56297223 */ /* 0x000fe2000001004d */
[----:B------:R-:W-:Y:S01]  /*19c0*/  SHF.L.U32 R39, R39, 0x10, RZ ;  /* 0x0000001027277819 */ /* 0x000fe200000006ff */
[----:B------:R-:W3:Y:S01]  /*19d0*/  LDG.E.128 R76, desc[UR6][R2.64+0x9000] ;  /* 0x00900006024c7981 */ /* 0x000ee2000c1e1d00 */
[C---:B------:R-:W-:Y:S01]  /*19e0*/  FFMA.FTZ R89, R87.reuse, R38, R90 ;  /* 0x0000002657597223 */ /* 0x040fe2000001005a */
[C---:B----4-:R-:W-:Y:S01]  /*19f0*/  IMAD.U32 R38, R12.reuse, 0x10000, RZ ;  /* 0x000100000c267824 */ /* 0x050fe200078e00ff */
[----:B------:R-:W-:Y:S01]  /*1a00*/  PRMT R12, R12, 0x7632, R12 ;  /* 0x000076320c0c7816 */ /* 0x000fe2000000000c */
[----:B------:R-:W-:Y:S01]  /*1a10*/  FFMA.FTZ R94, R87, R94, R91 ;  /* 0x0000005e575e7223 */ /* 0x000fe2000001005b */
[----:B------:R-:W-:Y:S01]  /*1a20*/  SHF.L.U32 R91, R43, 0x10, RZ ;  /* 0x000000102b5b7819 */ /* 0x000fe200000006ff */
[----:B------:R-:W-:Y:S01]  /*1a30*/  FFMA.FTZ R90, R86, R39, R89 ;  /* 0x00000027565a7223 */ /* 0x000fe20000010059 */
[----:B------:R-:W-:Y:S01]  /*1a40*/  SHF.L.U32 R89, R12, 0x10, RZ ;  /* 0x000000100c597819 */ /* 0x000fe200000006ff */
[----:B------:R-:W-:-:S02]  /*1a50*/  FFMA.FTZ R93, R83, R38, R82 ;  /* 0x00000026535d7223 */ /* 0x000fc40000010052 */
        /* <DEDUP_REMOVED lines=8> */
[----:B-----5:R-:W-:Y:S01]  /*1ae0*/  PRMT R91, R4, 0x7632, R91 ;  /* 0x00007632045b7816 */ /* 0x020fe2000000005b */
[C---:B------:R-:W-:Y:S01]  /*1af0*/  FFMA.FTZ R40, R82.reuse, R37, R41 ;  /* 0x0000002552287223 */ /* 0x040fe20000010029 */
[----:B------:R-:W-:Y:S01]  /*1b00*/  FFMA.FTZ R90, R82, R39, R90 ;  /* 0x00000027525a7223 */ /* 0x000fe2000001005a */
[----:B------:R-:W-:Y:S01]  /*1b10*/  IMAD.U32 R93, R4, 0x10000, RZ ;  /* 0x00010000045d7824 */ /* 0x000fe200078e00ff */
[----:B------:R-:W4:Y:S01]  /*1b20*/  LDG.E.128 R36, desc[UR6][R2.64+0xc800] ;  /* 0x00c8000602247981 */ /* 0x000f22000c1e1d00 */
[----:B------:R-:W-:-:S02]  /*1b30*/  SHF.L.U32 R4, R13, 0x10, RZ ;  /* 0x000000100d047819 */ /* 0x000fc400000006ff */
        /* <DEDUP_REMOVED lines=18> */
[----:B------:R-:W5:Y:S01]  /*1c60*/  LDG.E.128 R12, desc[UR6][R2.64+0x10000] ;  /* 0x01000006020c7981 */ /* 0x000f62000c1e1d00 */
[C---:B------:R-:W-:Y:S01]  /*1c70*/  SHF.L.U32 R0, R6.reuse, 0x10, RZ ;  /* 0x0000001006007819 */ /* 0x040fe200000006ff */
[----:B------:R-:W-:Y:S01]  /*1c80*/  FFMA.FTZ R42, R81, R42, R94 ;  /* 0x0000002a512a7223 */ /* 0x000fe2000001005e */
[----:B------:R-:W-:Y:S01]  /*1c90*/  PRMT R6, R6, 0x7632, R6 ;  /* 0x0000763206067816 */ /* 0x000fe20000000006 */
[----:B------:R-:W-:Y:S01]  /*1ca0*/  FFMA.FTZ R5, R86, R43, R5 ;  /* 0x0000002b56057223 */ /* 0x000fe20000010005 */
[----:B------:R-:W-:Y:S02]  /*1cb0*/  IMAD.U32 R41, R41, 0x10000, RZ ;  /* 0x0001000029297824 */ /* 0x000fe400078e00ff */
[----:B------:R-:W-:Y:S01]  /*1cc0*/  FFMA.FTZ R0, R85, R0, R42 ;  /* 0x0000000055007223 */ /* 0x000fe2000001002a */
[----:B------:R-:W-:Y:S02]  /*1cd0*/  SHF.L.U32 R6, R6, 0x10, RZ ;  /* 0x0000001006067819 */ /* 0x000fe400000006ff */
[----:B------:R-:W-:Y:S01]  /*1ce0*/  PRMT R4, R16, 0x7632, R4 ;  /* 0x0000763210047816 */ /* 0x000fe20000000004 */
[----:B------:R-:W-:Y:S01]  /*1cf0*/  FFMA.FTZ R91, R82, R41, R5 ;  /* 0x00000029525b7223 */ /* 0x000fe20000010005 */
[----:B------:R-:W-:Y:S01]  /*1d00*/  SHF.L.U32 R16, R16, 0x10, RZ ;  /* 0x0000001010107819 */ /* 0x000fe200000006ff */
[----:B------:R-:W-:Y:S01]  /*1d10*/  FFMA.FTZ R41, R87, R6, R0 ;  /* 0x0000000657297223 */ /* 0x000fe20000010000 */
[----:B------:R-:W-:Y:S01]  /*1d20*/  SHF.L.U32 R5, R7, 0x10, RZ ;  /* 0x0000001007057819 */ /* 0x000fe200000006ff */
[----:B------:R-:W-:-:S02]  /*1d30*/  IMAD.U32 R43, R4, 0x10000, RZ ;  /* 0x00010000042b7824 */ /* 0x000fc400078e00ff */
[----:B------:R-:W-:Y:S02]  /*1d40*/  FFMA.FTZ R93, R83, R16, R92 ;  /* 0x00000010535d7223 */ /* 0x000fe4000001005c */
[----:B------:R-:W-:Y:S01]  /*1d50*/  FFMA.FTZ R41, R86, R5, R41 ;  /* 0x0000000556297223 */ /* 0x000fe20000010029 */
[----:B------:R-:W-:Y:S01]  /*1d60*/  SHF.L.U32 R5, R17, 0x10, RZ ;  /* 0x0000001011057819 */ /* 0x000fe200000006ff */
[----:B------:R-:W-:Y:S01]  /*1d70*/  FFMA.FTZ R43, R80, R43, R93 ;  /* 0x0000002b502b7223 */ /* 0x000fe2000001005d */
[----:B------:R-:W-:Y:S02]  /*1d80*/  PRMT R7, R7, 0x7632, R7 ;  /* 0x0000763207077816 */ /* 0x000fe40000000007 */
[----:B------:R-:W-:Y:S01]  /*1d90*/  PRMT R4, R20, 0x7632, R4 ;  /* 0x0000763214047816 */ /* 0x000fe20000000004 */
[----:B------:R-:W-:Y:S01]  /*1da0*/  FFMA.FTZ R16, R84, R5, R43 ;  /* 0x0000000554107223 */ /* 0x000fe2000001002b */
[----:B------:R-:W-:Y:S02]  /*1db0*/  PRMT R0, R17, 0x7632, R0 ;  /* 0x0000763211007816 */ /* 0x000fe40000000000 */
[----:B------:R-:W-:-:S02]  /*1dc0*/  SHF.L.U32 R17, R7, 0x10, RZ ;  /* 0x0000001007117819 */ /* 0x000fc400000006ff */
[----:B------:R-:W-:Y:S02]  /*1dd0*/  SHF.L.U32 R43, R4, 0x10, RZ ;  /* 0x00000010042b7819 */ /* 0x000fe400000006ff */
[----:B------:R-:W5:Y:S01]  /*1de0*/  LDG.E.128 R4, desc[UR6][R2.64+0x13800] ;  /* 0x0138000602047981 */ /* 0x000f62000c1e1d00 */
[----:B------:R-:W-:Y:S01]  /*1df0*/  SHF.L.U32 R20, R20, 0x10, RZ ;  /* 0x0000001014147819 */ /* 0x000fe200000006ff */
[----:B------:R-:W-:-:S04]  /*1e00*/  IMAD.U32 R0, R0, 0x10000, RZ ;  /* 0x0001000000007824 */ /* 0x000fc800078e00ff */
[----:B------:R-:W-:Y:S01]  /*1e10*/  FFMA.FTZ R93, R83, R20, R88 ;  /* 0x00000014535d7223 */ /* 0x000fe20000010058 */
[----:B------:R-:W-:Y:S01]  /*1e20*/  FFMA.FTZ R83, R82, R17, R41 ;  /* 0x0000001152537223 */ /* 0x000fe20000010029 */
[C---:B------:R-:W-:Y:S02]  /*1e30*/  PRMT R17, R21.reuse, 0x7632, R17 ;  /* 0x0000763215117816 */ /* 0x040fe40000000011 */
[----:B------:R-:W-:Y:S01]  /*1e40*/  SHF.L.U32 R41, R21, 0x10, RZ ;  /* 0x0000001015297819 */ /* 0x000fe200000006ff */
[----:B------:R-:W-:Y:S01]  /*1e50*/  FFMA.FTZ R43, R80, R43, R93 ;  /* 0x0000002b502b7223 */ /* 0x000fe2000001005d */
[----:B------:R-:W-:Y:S01]  /*1e60*/  FFMA.FTZ R16, R81, R0, R16 ;  /* 0x0000000051107223 */ /* 0x000fe20000010010 */
[C---:B------:R-:W-:Y:S02]  /*1e70*/  PRMT R0, R18.reuse, 0x7632, R0 ;  /* 0x0000763212007816 */ /* 0x040fe40000000000 */
[----:B------:R-:W-:Y:S01]  /*1e80*/  SHF.L.U32 R18, R18, 0x10, RZ ;  /* 0x0000001012127819 */ /* 0x000fe200000006ff */
[----:B------:R-:W-:Y:S01]  /*1e90*/  FFMA.FTZ R88, R84, R41, R43 ;  /* 0x0000002954587223 */ /* 0x000fe2000001002b */
[----:B------:R-:W-:-:S02]  /*1ea0*/  SHF.L.U32 R80, R17, 0x10, RZ ;  /* 0x0000001011507819 */ /* 0x000fc400000006ff */
        /* <DEDUP_REMOVED lines=8> */
[----:B------:R-:W-:Y:S01]  /*1f30*/  FFMA.FTZ R80, R85, R84, R80 ;  /* 0x0000005455507223 */ /* 0x000fe20000010050 */
[----:B------:R-:W-:Y:S01]  /*1f40*/  IMAD.U32 R22, R22, 0x10000, RZ ;  /* 0x0001000016167824 */ /* 0x000fe200078e00ff */
[----:B------:R-:W5:Y:S01]  /*1f50*/  LDG.E.128 R16, desc[UR6][R2.64+0x17000] ;  /* 0x0170000602107981 */ /* 0x000f62000c1e1d00 */
[----:B------:R-:W-:-:S02]  /*1f60*/  PRMT R42, R24, 0x7632, R42 ;  /* 0x00007632182a7816 */ /* 0x000fc4000000002a */
[----:B------:R-:W-:Y:S02]  /*1f70*/  SHF.L.U32 R81, R24, 0x10, RZ ;  /* 0x0000001018517819 */ /* 0x000fe400000006ff */
[C---:B------:R-:W-:Y:S02]  /*1f80*/  PRMT R0, R28.reuse, 0x7632, R0 ;  /* 0x000076321c007816 */ /* 0x040fe40000000000 */
[----:B------:R-:W-:Y:S01]  /*1f90*/  SHF.L.U32 R84, R28, 0x10, RZ ;  /* 0x000000101c547819 */ /* 0x000fe200000006ff */
[----:B------:R-:W-:Y:S01]  /*1fa0*/  FFMA.FTZ R22, R87, R22, R80 ;  /* 0x0000001657167223 */ /* 0x000fe20000010050 */
[----:B------:R-:W-:Y:S01]  /*1fb0*/  SHF.L.U32 R80, R0, 0x10, RZ ;  /* 0x0000001000507819 */ /* 0x000fe200000006ff */
[----:B------:R-:W-:Y:S01]  /*1fc0*/  IMAD.U32 R87, R42, 0x10000, RZ ;  /* 0x000100002a577824 */ /* 0x000fe200078e00ff */
[C---:B------:R-:W-:Y:S01]  /*1fd0*/  SHF.L.U32 R43, R23.reuse, 0x10, RZ ;  /* 0x00000010172b7819 */ /* 0x040fe200000006ff */
[----:B------:R-:W-:Y:S01]  /*1fe0*/  FFMA.FTZ R81, R84, R81, R40 ;  /* 0x0000005154517223 */ /* 0x000fe20000010028 */
[----:B------:R-:W-:-:S02]  /*1ff0*/  PRMT R23, R23, 0x7632, R23 ;  /* 0x0000763217177816 */ /* 0x000fc40000000017 */
[----:B------:R-:W-:Y:S01]  /*2000*/  PRMT R28, R32, 0x7632, R28 ;  /* 0x00007632201c7816 */ /* 0x000fe2000000001c */
[----:B------:R-:W-:Y:S01]  /*2010*/  FFMA.FTZ R24, R80, R87, R81 ;  /* 0x0000005750187223 */ /* 0x000fe20000010051 */
[----:B------:R-:W-:Y:S01]  /*2020*/  SHF.L.U32 R95, R32, 0x10, RZ ;  /* 0x00000010205f7819 */ /* 0x000fe200000006ff */
[----:B------:R-:W-:Y:S01]  /*2030*/  FFMA.FTZ R85, R86, R21, R41 ;  /* 0x0000001556557223 */ /* 0x000fe20000010029 */
[----:B------:R-:W-:Y:S01]  /*2040*/  IMAD.U32 R87, R20, 0x10000, RZ ;  /* 0x0001000014577824 */ /* 0x000fe200078e00ff */
[----:B------:R-:W-:Y:S01]  /*2050*/  SHF.L.U32 R93, R23, 0x10, RZ ;  /* 0x00000010175d7819 */ /* 0x000fe200000006ff */
[----:B------:R-:W-:Y:S01]  /*2060*/  FFMA.FTZ R86, R86, R43, R22 ;  /* 0x0000002b56567223 */ /* 0x000fe20000010016 */
[----:B------:R-:W-:Y:S02]  /*2070*/  SHF.L.U32 R0, R25, 0x10, RZ ;  /* 0x0000001019007819 */ /* 0x000fe400000006ff */
[----:B------:R-:W-:Y:S01]  /*2080*/  SHF.L.U32 R81, R29, 0x10, RZ ;  /* 0x000000101d517819 */ /* 0x000fe200000006ff */
[----:B------:R-:W-:Y:S01]  /*2090*/  FFMA.FTZ R95, R84, R95, R90 ;  /* 0x0000005f545f7223 */ /* 0x000fe2000001005a */
[----:B------:R-:W-:Y:S01]  /*20a0*/  SHF.L.U32 R97, R28, 0x10, RZ ;  /* 0x000000101c617819 */ /* 0x000fe200000006ff */
[C---:B------:R-:W-:Y:S01]  /*20b0*/  FFMA.FTZ R87, R82.reuse, R87, R85 ;  /* 0x0000005752577223 */ /* 0x040fe20000010055 */
[----:B------:R-:W-:Y:S01]  /*20c0*/  FFMA.FTZ R85, R82, R93, R86 ;  /* 0x0000005d52557223 */ /* 0x000fe20000010056 */
[----:B------:R-:W-:Y:S01]  /*20d0*/  FFMA.FTZ R93, R81, R0, R24 ;  /* 0x00000000515d7223 */ /* 0x000fe20000010018 */
[----:B------:R-:W-:Y:S01]  /*20e0*/  PRMT R82, R29, 0x7632, R82 ;  /* 0x000076321d527816 */ /* 0x000fe20000000052 */
[----:B------:R-:W-:Y:S01]  /*20f0*/  FFMA.FTZ R28, R80, R97, R95 ;  /* 0x00000061501c7223 */ /* 0x000fe2000001005f */
[----:B------:R-:W-:Y:S01]  /*2100*/  IMAD.U32 R24, R33, 0x10000, RZ ;  /* 0x0001000021187824 */ /* 0x000fe200078e00ff */
[----:B------:R-:W-:Y:S01]  /*2110*/  SHF.L.U32 R29, R8, 0x10, RZ ;  /* 0x00000010081d7819 */ /* 0x000fe200000006ff */
[----:B------:R-:W5:Y:S01]  /*2120*/  LDG.E.128 R20, desc[UR6][R44.64+0x2800] ;  /* 0x002800062c147981 */ /* 0x000f62000c1e1d00 */
[----:B------:R-:W-:-:S02]  /*2130*/  PRMT R8, R30, 0x7632, R8 ;  /* 0x000076321e087816 */ /* 0x000fc40000000008 */
[----:B------:R-:W-:Y:S01]  /*2140*/  PRMT R25, R25, 0x7632, R25 ;  /* 0x0000763219197816 */ /* 0x000fe20000000019 */
[----:B------:R-:W5:Y:S01]  /*2150*/  LDG.E.128 R40, desc[UR6][R2.64+0x2800] ;  /* 0x0028000602287981 */ /* 0x000f62000c1e1d00 */
[----:B------:R-:W-:Y:S01]  /*2160*/  FFMA.FTZ R95, R81, R24, R28 ;  /* 0x00000018515f7223 */ /* 0x000fe2000001001c */
[----:B------:R-:W-:Y:S02]  /*2170*/  PRMT R24, R8, 0x7632, R24 ;  /* 0x0000763208187816 */ /* 0x000fe40000000018 */
[----:B------:R-:W-:Y:S02]  /*2180*/  SHF.L.U32 R25, R25, 0x10, RZ ;  /* 0x0000001019197819 */ /* 0x000fe400000006ff */
[----:B------:R-:W-:Y:S02]  /*2190*/  SHF.L.U32 R82, R82, 0x10, RZ ;  /* 0x0000001052527819 */ /* 0x000fe400000006ff */
[----:B------:R-:W-:Y:S01]  /*21a0*/  PRMT R33, R33, 0x7632, R33 ;  /* 0x0000763221217816 */ /* 0x000fe20000000021 */
[----:B------:R-:W-:Y:S01]  /*21b0*/  FFMA.FTZ R97, R84, R29, R89 ;  /* 0x0000001d54617223 */ /* 0x000fe20000010059 */
[----:B------:R-:W-:-:S02]  /*21c0*/  IMAD.U32 R89, R24, 0x10000, RZ ;  /* 0x0001000018597824 */ /* 0x000fc400078e00ff */
[----:B------:R-:W-:Y:S01]  /*21d0*/  FFMA.FTZ R93, R82, R25, R93 ;  /* 0x00000019525d7223 */ /* 0x000fe2000001005d */
[----:B------:R-:W-:Y:S01]  /*21e0*/  SHF.L.U32 R33, R33, 0x10, RZ ;  /* 0x0000001021217819 */ /* 0x000fe200000006ff */
[----:B------:R-:W-:Y:S01]  /*21f0*/  IMAD.U32 R86, R30, 0x10000, RZ ;  /* 0x000100001e567824 */ /* 0x000fe200078e00ff */
[C---:B------:R-:W-:Y:S02]  /*2200*/  PRMT R28, R26.reuse, 0x7632, R28 ;  /* 0x000076321a1c7816 */ /* 0x040fe4000000001c */
[----:B------:R-:W-:Y:S01]  /*2210*/  SHF.L.U32 R25, R26, 0x10, RZ ;  /* 0x000000101a197819 */ /* 0x000fe200000006ff */
[----:B------:R-:W-:Y:S01]  /*2220*/  FFMA.FTZ R90, R80, R89, R97 ;  /* 0x00000059505a7223 */ /* 0x000fe20000010061 */
[----:B------:R-:W-:Y:S02]  /*2230*/  IMAD.U32 R89, R8, 0x10000, RZ ;  /* 0x0001000008597824 */ /* 0x000fe400078e00ff */
[----:B------:R-:W-:Y:S01]  /*2240*/  FFMA.FTZ R95, R82, R33, R95 ;  /* 0x00000021525f7223 */ /* 0x000fe2000001005f */
[----:B------:R-:W-:Y:S01]  /*2250*/  SHF.L.U32 R28, R28, 0x10, RZ ;  /* 0x000000101c1c7819 */ /* 0x000fe200000006ff */
[----:B------:R-:W-:Y:S01]  /*2260*/  FFMA.FTZ R30, R86, R25, R93 ;  /* 0x00000019561e7223 */ /* 0x000fe2000001005d */
[----:B------:R-:W-:-:S02]  /*2270*/  PRMT R8, R9, 0x7632, R8 ;  /* 0x0000763209087816 */ /* 0x000fc40000000008 */
[C---:B------:R-:W-:Y:S02]  /*2280*/  PRMT R32, R34.reuse, 0x7632, R32 ;  /* 0x0000763222207816 */ /* 0x040fe40000000020 */
[----:B------:R-:W-:Y:S02]  /*2290*/  SHF.L.U32 R33, R34, 0x10, RZ ;  /* 0x0000001022217819 */ /* 0x000fe400000006ff */
[----:B------:R-:W-:Y:S02]  /*22a0*/  SHF.L.U32 R34, R9, 0x10, RZ ;  /* 0x0000001009227819 */ /* 0x000fe400000006ff */
[C---:B------:R-:W-:Y:S02]  /*22b0*/  PRMT R88, R31.reuse, 0x7632, R88 ;  /* 0x000076321f587816 */ /* 0x040fe40000000058 */
        /* <DEDUP_REMOVED lines=9> */
[----:B------:R-:W-:Y:S02]  /*2350*/  IMAD.U32 R31, R8, 0x10000, RZ ;  /* 0x00010000081f7824 */ /* 0x000fe400078e00ff */
[----:B------:R-:W-:Y:S01]  /*2360*/  FFMA.FTZ R93, R82, R93, R97 ;  /* 0x0000005d525d7223 */ /* 0x000fe20000010061 */
[----:B------:R-:W-:-:S02]  /*2370*/  PRMT R10, R10, 0x7632, R10 ;  /* 0x000076320a0a7816 */ /* 0x000fc4000000000a */
[C---:B------:R-:W-:Y:S02]  /*2380*/  PRMT R8, R48.reuse, 0x7632, R8 ;  /* 0x0000763230087816 */ /* 0x040fe40000000008 */
[----:B------:R-:W-:Y:S01]  /*2390*/  SHF.L.U32 R48, R48, 0x10, RZ ;  /* 0x0000001030307819 */ /* 0x000fe200000006ff */
[----:B------:R-:W-:Y:S01]  /*23a0*/  FFMA.FTZ R28, R86, R95, R93 ;  /* 0x0000005f561c7223 */ /* 0x000fe2000001005d */
[----:B------:R-:W-:Y:S02]  /*23b0*/  PRMT R29, R27, 0x7632, R29 ;  /* 0x000076321b1d7816 */ /* 0x000fe4000000001d */
[----:B------:R-:W-:Y:S01]  /*23c0*/  SHF.L.U32 R32, R32, 0x10, RZ ;  /* 0x0000001020207819 */ /* 0x000fe200000006ff */
[----:B------:R-:W5:Y:S01]  /*23d0*/  LDG.E.128 R24, desc[UR6][R2.64+0x6000] ;  /* 0x0060000602187981 */ /* 0x000f62000c1e1d00 */
[----:B------:R-:W-:Y:S01]  /*23e0*/  SHF.L.U32 R10, R10, 0x10, RZ ;  /* 0x000000100a0a7819 */ /* 0x000fe200000006ff */
[----:B------:R-:W-:Y:S01]  /*23f0*/  FFMA.FTZ R91, R84, R48, R91 ;  /* 0x00000030545b7223 */ /* 0x000fe2000001005b */
[----:B------:R-:W-:Y:S01]  /*2400*/  SHF.L.U32 R95, R8, 0x10, RZ ;  /* 0x00000010085f7819 */ /* 0x000fe200000006ff */
[----:B------:R-:W-:Y:S01]  /*2410*/  FFMA.FTZ R32, R89, R32, R33 ;  /* 0x0000002059207223 */ /* 0x000fe20000010021 */
[----:B------:R-:W-:-:S02]  /*2420*/  SHF.L.U32 R29, R29, 0x10, RZ ;  /* 0x000000101d1d7819 */ /* 0x000fc400000006ff */
[----:B------:R-:W-:Y:S01]  /*2430*/  SHF.L.U32 R88, R88, 0x10, RZ ;  /* 0x0000001058587819 */ /* 0x000fe200000006ff */
[----:B------:R-:W-:Y:S02]  /*2440*/  IMAD.U32 R33, R35, 0x10000, RZ ;  /* 0x0001000023217824 */ /* 0x000fe400078e00ff */
[----:B------:R-:W-:Y:S01]  /*2450*/  FFMA.FTZ R93, R89, R10, R28 ;  /* 0x0000000a595d7223 */ /* 0x000fe2000001001c */
[----:B------:R-:W-:Y:S01]  /*2460*/  SHF.L.U32 R8, R49, 0x10, RZ ;  /* 0x0000001031087819 */ /* 0x000fe200000006ff */
[----:B------:R-:W-:Y:S01]  /*2470*/  FFMA.FTZ R10, R80, R95, R91 ;  /* 0x0000005f500a7223 */ /* 0x000fe2000001005b */
[----:B------:R-:W-:Y:S01]  /*2480*/  FFMA.FTZ R92, R88, R29, R9 ;  /* 0x0000001d585c7223 */ /* 0x000fe20000010009 */
[----:B------:R-:W-:Y:S01]  /*2490*/  IMAD.U32 R9, R11, 0x10000, RZ ;  /* 0x000100000b097824 */ /* 0x000fe200078e00ff */
[----:B------:R-:W-:Y:S01]  /*24a0*/  PRMT R49, R49, 0x7632, R49 ;  /* 0x0000763231317816 */ /* 0x000fe20000000031 */
[----:B------:R-:W-:Y:S01]  /*24b0*/  FFMA.FTZ R90, R0, R33, R32 ;  /* 0x00000021005a7223 */ /* 0x000fe20000010020 */
[----:B------:R-:W-:Y:S01]  /*24c0*/  PRMT R11, R11, 0x7632, R11 ;  /* 0x000076320b0b7816 */ /* 0x000fe2000000000b */
[----:B------:R-:W-:Y:S01]  /*24d0*/  FFMA.FTZ R91, R81, R8, R10 ;  /* 0x00000008515b7223 */ /* 0x000fe2000001000a */
[----:B------:R-:W5:Y:S01]  /*24e0*/  LDG.E.128 R32, desc[UR6][R2.64+0x9800] ;  /* 0x0098000602207981 */ /* 0x000f62000c1e1d00 */
[----:B------:R-:W-:-:S02]  /*24f0*/  PRMT R8, R52, 0x7632, R8 ;  /* 0x0000763234087816 */ /* 0x000fc40000000008 */
[----:B------:R-:W-:Y:S02]  /*2500*/  SHF.L.U32 R52, R52, 0x10, RZ ;  /* 0x0000001034347819 */ /* 0x000fe400000006ff */
[----:B------:R-:W-:Y:S01]  /*2510*/  SHF.L.U32 R49, R49, 0x10, RZ ;  /* 0x0000001031317819 */ /* 0x000fe200000006ff */
        /* <DEDUP_REMOVED lines=16> */
[----:B------:R-:W5:Y:S01]  /*2620*/  LDG.E.128 R28, desc[UR6][R2.64+0xd000] ;  /* 0x00d00006021c7981 */ /* 0x000f62000c1e1d00 */
[----:B------:R-:W-:Y:S01]  /*2630*/  PRMT R48, R51, 0x7632, R48 ;  /* 0x0000763233307816 */ /* 0x000fe20000000030 */
[----:B------:R-:W-:Y:S01]  /*2640*/  FFMA.FTZ R49, R89, R50, R8 ;  /* 0x0000003259317223 */ /* 0x000fe20000010008 */
[----:B------:R-:W-:Y:S01]  /*2650*/  SHF.L.U32 R51, R51, 0x10, RZ ;  /* 0x0000001033337819 */ /* 0x000fe200000006ff */
[----:B------:R-:W-:Y:S01]  /*2660*/  FFMA.FTZ R53, R82, R53, R83 ;  /* 0x0000003552357223 */ /* 0x000fe20000010053 */
[C---:B------:R-:W-:Y:S01]  /*2670*/  SHF.L.U32 R93, R54.reuse, 0x10, RZ ;  /* 0x00000010365d7819 */ /* 0x040fe200000006ff */
[----:B------:R-:W5:Y:S01]  /*2680*/  LDG.E.128 R8, desc[UR6][R2.64+0x10800] ;  /* 0x0108000602087981 */ /* 0x000f62000c1e1d00 */
[----:B------:R-:W-:Y:S01]  /*2690*/  PRMT R54, R54, 0x7632, R54 ;  /* 0x0000763236367816 */ /* 0x000fe20000000036 */
[----:B------:R-:W-:Y:S01]  /*26a0*/  FFMA.FTZ R83, R0, R51, R49 ;  /* 0x0000003300537223 */ /* 0x000fe20000010031 */
[----:B------:R-:W-:-:S02]  /*26b0*/  IMAD.U32 R49, R60, 0x10000, RZ ;  /* 0x000100003c317824 */ /* 0x000fc400078e00ff */
[----:B------:R-:W-:Y:S01]  /*26c0*/  FFMA.FTZ R52, R86, R93, R53 ;  /* 0x0000005d56347223 */ /* 0x000fe20000010035 */
[----:B------:R-:W-:Y:S02]  /*26d0*/  SHF.L.U32 R53, R48, 0x10, RZ ;  /* 0x0000001030357819 */ /* 0x000fe400000006ff */
[----:B------:R-:W-:Y:S02]  /*26e0*/  PRMT R60, R60, 0x7632, R60 ;  /* 0x000076323c3c7816 */ /* 0x000fe4000000003c */
[----:B------:R-:W-:Y:S01]  /*26f0*/  SHF.L.U32 R54, R54, 0x10, RZ ;  /* 0x0000001036367819 */ /* 0x000fe200000006ff */
[----:B------:R-:W-:Y:S01]  /*2700*/  FFMA.FTZ R95, R84, R49, R87 ;  /* 0x00000031545f7223 */ /* 0x000fe20000010057 */
[----:B------:R-:W-:Y:S01]  /*2710*/  SHF.L.U32 R93, R60, 0x10, RZ ;  /* 0x000000103c5d7819 */ /* 0x000fe200000006ff */
[----:B------:R-:W-:Y:S01]  /*2720*/  FFMA.FTZ R87, R88, R53, R83 ;  /* 0x0000003558577223 */ /* 0x000fe20000010053 */
[----:B------:R-:W-:Y:S02]  /*2730*/  IMAD.U32 R53, R55, 0x10000, RZ ;  /* 0x0001000037357824 */ /* 0x000fe400078e00ff */
[----:B------:R-:W-:Y:S01]  /*2740*/  FFMA.FTZ R83, R89, R54, R52 ;  /* 0x0000003659537223 */ /* 0x000fe20000010034 */
[----:B------:R-:W-:Y:S01]  /*2750*/  SHF.L.U32 R60, R56, 0x10, RZ ;  /* 0x00000010383c7819 */ /* 0x000fe200000006ff */
[----:B------:R-:W5:Y:S01]  /*2760*/  LDG.E.128 R48, desc[UR6][R2.64+0x14000] ;  /* 0x0140000602307981 */ /* 0x000f62000c1e1d00 */
[----:B------:R-:W-:Y:S01]  /*2770*/  PRMT R56, R55, 0x7632, R56 ;  /* 0x0000763237387816 */ /* 0x000fe20000000038 */
[----:B------:R-:W-:Y:S01]  /*2780*/  FFMA.FTZ R83, R0, R53, R83 ;  /* 0x0000003500537223 */ /* 0x000fe20000010053 */
[----:B------:R-:W-:-:S02]  /*2790*/  SHF.L.U32 R52, R61, 0x10, RZ ;  /* 0x000000103d347819 */ /* 0x000fc400000006ff */
        /* <DEDUP_REMOVED lines=14> */
[----:B------:R-:W-:Y:S01]  /*2880*/  SHF.L.U32 R81, R57, 0x10, RZ ;  /* 0x0000001039517819 */ /* 0x000fe200000006ff */
[C---:B------:R-:W-:Y:S01]  /*2890*/  IMAD.U32 R57, R62.reuse, 0x10000, RZ ;  /* 0x000100003e397824 */ /* 0x040fe200078e00ff */
        /* <DEDUP_REMOVED lines=8> */
[----:B------:R-:W-:Y:S02]  /*2920*/  FFMA.FTZ R83, R86, R83, R82 ;  /* 0x0000005356537223 */ /* 0x000fe40000010052 */
[C---:B------:R-:W-:Y:S02]  /*2930*/  FFMA.FTZ R95, R89.reuse, R62, R56 ;  /* 0x0000003e595f7223 */ /* 0x040fe40000010038 */
[----:B------:R-:W-:Y:S01]  /*2940*/  FFMA.FTZ R56, R89, R60, R83 ;  /* 0x0000003c59387223 */ /* 0x000fe20000010053 */
[----:B--2---:R-:W-:Y:S02]  /*2950*/  SHF.L.U32 R89, R64, 0x10, RZ ;  /* 0x0000001040597819 */ /* 0x004fe400000006ff */
[----:B------:R-:W-:Y:S02]  /*2960*/  SHF.L.U32 R84, R68, 0x10, RZ ;  /* 0x0000001044547819 */ /* 0x000fe400000006ff */
[----:B------:R-:W-:Y:S01]  /*2970*/  PRMT R58, R69, 0x7632, R58 ;  /* 0x00007632453a7816 */ /* 0x000fe2000000003a */
[----:B------:R-:W-:Y:S01]  /*2980*/  IMAD.U32 R57, R63, 0x10000, RZ ;  /* 0x000100003f397824 */ /* 0x000fe200078e00ff */
[----:B------:R-:W-:-:S02]  /*2990*/  PRMT R64, R64, 0x7632, R64 ;  /* 0x0000763240407816 */ /* 0x000fc40000000040 */
[----:B------:R-:W-:Y:S01]  /*29a0*/  PRMT R86, R68, 0x7632, R86 ;  /* 0x0000763244567816 */ /* 0x000fe20000000056 */
[----:B------:R-:W-:Y:S01]  /*29b0*/  FFMA.FTZ R99, R84, R89, R92 ;  /* 0x0000005954637223 */ /* 0x000fe2000001005c */
[----:B------:R-:W-:Y:S01]  /*29c0*/  SHF.L.U32 R97, R64, 0x10, RZ ;  /* 0x0000001040617819 */ /* 0x000fe200000006ff */
[----:B------:R0:W2:Y:S02]  /*29d0*/  LDG.E.128 R80, desc[UR6][R44.64+0x3000] ;  /* 0x003000062c507981 */ /* 0x0000a4000c1e1d00 */
[----:B------:R-:W-:Y:S01]  /*29e0*/  IMAD.U32 R86, R86, 0x10000, RZ ;  /* 0x0001000056567824 */ /* 0x000fe200078e00ff */
[C---:B------:R-:W-:Y:S02]  /*29f0*/  PRMT R64, R65.reuse, 0x7632, R64 ;  /* 0x0000763241407816 */ /* 0x040fe40000000040 */
[----:B------:R-:W-:Y:S01]  /*2a00*/  SHF.L.U32 R68, R65, 0x10, RZ ;  /* 0x0000001041447819 */ /* 0x000fe200000006ff */
[----:B------:R-:W-:Y:S01]  /*2a10*/  FFMA.FTZ R92, R86, R97, R99 ;  /* 0x00000061565c7223 */ /* 0x000fe20000010063 */
[----:B------:R-:W-:-:S02]  /*2a20*/  SHF.L.U32 R89, R69, 0x10, RZ ;  /* 0x0000001045597819 */ /* 0x000fc400000006ff */
[----:B------:R-:W-:Y:S02]  /*2a30*/  PRMT R93, R63, 0x7632, R93 ;  /* 0x000076323f5d7816 */ /* 0x000fe4000000005d */
[----:B------:R-:W2:Y:S01]  /*2a40*/  LDG.E.128 R60, desc[UR6][R2.64+0x3000] ;  /* 0x00300006023c7981 */ /* 0x000ea2000c1e1d00 */
[----:B0-----:R-:W-:Y:S01]  /*2a50*/  SHF.L.U32 R44, R58, 0x10, RZ ;  /* 0x000000103a2c7819 */ /* 0x001fe200000006ff */
[----:B------:R-:W-:Y:S02]  /*2a60*/  IMAD.U32 R69, R64, 0x10000, RZ ;  /* 0x0001000040457824 */ /* 0x000fe400078e00ff */
[----:B------:R-:W-:Y:S01]  /*2a70*/  FFMA.FTZ R97, R89, R68, R92 ;  /* 0x0000004459617223 */ /* 0x000fe2000001005c */
[C---:B------:R-:W-:Y:S02]  /*2a80*/  SHF.L.U32 R65, R59.reuse, 0x10, RZ ;  /* 0x000000103b417819 */ /* 0x040fe400000006ff */
[----:B------:R-:W-:Y:S01]  /*2a90*/  PRMT R45, R59, 0x7632, R45 ;  /* 0x000076323b2d7816 */ /* 0x000fe2000000002d */
[----:B------:R-:W-:Y:S01]  /*2aa0*/  FFMA.FTZ R69, R44, R69, R97 ;  /* 0x000000452c457223 */ /* 0x000fe20000010061 */
[----:B---3--:R-:W-:-:S02]  /*2ab0*/  PRMT R68, R72, 0x7632, R68 ;  /* 0x0000763248447816 */ /* 0x008fc40000000044 */
[----:B------:R-:W-:Y:S01]  /*2ac0*/  SHF.L.U32 R97, R72, 0x10, RZ ;  /* 0x0000001048617819 */ /* 0x000fe200000006ff */
[----:B------:R-:W-:Y:S01]  /*2ad0*/  FFMA.FTZ R64, R0, R65, R56 ;  /* 0x0000004100407223 */ /* 0x000fe20000010038 */
[----:B------:R-:W-:Y:S02]  /*2ae0*/  SHF.L.U32 R45, R45, 0x10, RZ ;  /* 0x000000102d2d7819 */ /* 0x000fe400000006ff */
[----:B------:R-:W-:Y:S01]  /*2af0*/  SHF.L.U32 R99, R68, 0x10, RZ ;  /* 0x0000001044637819 */ /* 0x000fe200000006ff */
[----:B------:R-:W-:Y:S01]  /*2b00*/  FFMA.FTZ R97, R84, R97, R90 ;  /* 0x0000006154617223 */ /* 0x000fe2000001005a */
[----:B------:R-:W-:Y:S01]  /*2b10*/  FFMA.FTZ R95, R0, R57, R95 ;  /* 0x00000039005f7223 */ /* 0x000fe2000001005f */
[----:B------:R-:W-:Y:S01]  /*2b20*/  FFMA.FTZ R45, R88, R45, R64 ;  /* 0x0000002d582d7223 */ /* 0x000fe20000010040 */
[----:B------:R-:W3:Y:S01]  /*2b30*/  LDG.E.128 R56, desc[UR6][R2.64+0x6800] ;  /* 0x0068000602387981 */ /* 0x000ee2000c1e1d00 */
[----:B------:R-:W-:Y:S01]  /*2b40*/  IMAD.U32 R93, R93, 0x10000, RZ ;  /* 0x000100005d5d7824 */ /* 0x000fe200078e00ff */
[----:B------:R-:W-:Y:S01]  /*2b50*/  SHF.L.U32 R0, R70, 0x10, RZ ;  /* 0x0000001046007819 */ /* 0x000fe200000006ff */
[----:B------:R-:W-:Y:S01]  /*2b60*/  FFMA.FTZ R72, R86, R99, R97 ;  /* 0x0000006356487223 */ /* 0x000fe20000010061 */
[----:B------:R-:W-:Y:S01]  /*2b70*/  PRMT R90, R70, 0x7632, R90 ;  /* 0x00007632465a7816 */ /* 0x000fe2000000005a */
[C---:B------:R-:W-:Y:S01]  /*2b80*/  IMAD.U32 R70, R73.reuse, 0x10000, RZ ;  /* 0x0001000049467824 */ /* 0x040fe200078e00ff */
[----:B------:R-:W-:Y:S01]  /*2b90*/  PRMT R64, R73, 0x7632, R64 ;  /* 0x0000763249407816 */ /* 0x000fe20000000040 */
[----:B------:R-:W-:Y:S01]  /*2ba0*/  FFMA.FTZ R93, R88, R93, R95 ;  /* 0x0000005d585d7223 */ /* 0x000fe2000001005f */
        /* <DEDUP_REMOVED lines=11> */
[----:B------:R-:W-:Y:S02]  /*2c60*/  PRMT R74, R74, 0x7632, R74 ;  /* 0x000076324a4a7816 */ /* 0x000fe4000000004a */
[C---:B------:R-:W-:Y:S02]  /*2c70*/  PRMT R68, R71.reuse, 0x7632, R68 ;  /* 0x0000763247447816 */ /* 0x040fe40000000044 */
[----:B------:R-:W-:Y:S01]  /*2c80*/  SHF.L.U32 R88, R71, 0x10, RZ ;  /* 0x0000001047587819 */ /* 0x000fe200000006ff */
[----:B------:R-:W-:Y:S01]  /*2c90*/  FFMA.FTZ R71, R90, R65, R69 ;  /* 0x000000415a477223 */ /* 0x000fe20000010045 */
[----:B------:R-:W-:Y:S01]  /*2ca0*/  SHF.L.U32 R65, R67, 0x10, RZ ;  /* 0x0000001043417819 */ /* 0x000fe200000006ff */
[----:B------:R-:W-:-:S02]  /*2cb0*/  IMAD.U32 R97, R64, 0x10000, RZ ;  /* 0x0001000040617824 */ /* 0x000fc400078e00ff */
[----:B------:R-:W-:Y:S01]  /*2cc0*/  FFMA.FTZ R91, R84, R76, R91 ;  /* 0x0000004c545b7223 */ /* 0x000fe2000001005b */
[----:B------:R-:W-:Y:S01]  /*2cd0*/  FFMA.FTZ R95, R0, R73, R95 ;  /* 0x00000049005f7223 */ /* 0x000fe2000001005f */
[----:B------:R-:W-:Y:S02]  /*2ce0*/  PRMT R69, R67, 0x7632, R69 ;  /* 0x0000763243457816 */ /* 0x000fe40000000045 */
[----:B------:R-:W-:Y:S01]  /*2cf0*/  SHF.L.U32 R73, R74, 0x10, RZ ;  /* 0x000000104a497819 */ /* 0x000fe200000006ff */
[----:B------:R-:W-:Y:S01]  /*2d00*/  FFMA.FTZ R94, R86, R97, R91 ;  /* 0x00000061565e7223 */ /* 0x000fe2000001005b */
[C---:B------:R-:W-:Y:S02]  /*2d10*/  PRMT R72, R77.reuse, 0x7632, R72 ;  /* 0x000076324d487816 */ /* 0x040fe40000000048 */
[----:B------:R-:W-:Y:S01]  /*2d20*/  SHF.L.U32 R92, R77, 0x10, RZ ;  /* 0x000000104d5c7819 */ /* 0x000fe200000006ff */
[----:B------:R-:W-:Y:S01]  /*2d30*/  FFMA.FTZ R71, R88, R65, R71 ;  /* 0x0000004158477223 */ /* 0x000fe20000010047 */
[----:B------:R-:W-:Y:S01]  /*2d40*/  SHF.L.U32 R69, R69, 0x10, RZ ;  /* 0x0000001045457819 */ /* 0x000fe200000006ff */
[----:B------:R-:W3:Y:S01]  /*2d50*/  LDG.E.128 R64, desc[UR6][R2.64+0xa000] ;  /* 0x00a0000602407981 */ /* 0x000ee2000c1e1d00 */
[----:B------:R-:W-:-:S02]  /*2d60*/  IMAD.U32 R76, R68, 0x10000, RZ ;  /* 0x00010000444c7824 */ /* 0x000fc400078e00ff */
[----:B------:R-:W-:Y:S01]  /*2d70*/  FFMA.FTZ R73, R90, R73, R95 ;  /* 0x000000495a497223 */ /* 0x000fe2000001005f */
[----:B------:R-:W-:Y:S01]  /*2d80*/  SHF.L.U32 R95, R72, 0x10, RZ ;  /* 0x00000010485f7819 */ /* 0x000fe200000006ff */
[----:B------:R-:W-:Y:S01]  /*2d90*/  FFMA.FTZ R97, R89, R92, R94 ;  /* 0x0000005c59617223 */ /* 0x000fe2000001005e */
[C---:B------:R-:W-:Y:S01]  /*2da0*/  PRMT R70, R75.reuse, 0x7632, R70 ;  /* 0x000076324b467816 */ /* 0x040fe20000000046 */
        /* <DEDUP_REMOVED lines=11> */
[----:B------:R-:W4:Y:S01]  /*2e60*/  LDG.E.128 R68, desc[UR6][R2.64+0xd800] ;  /* 0x00d8000602447981 */ /* 0x000f22000c1e1d00 */
[----:B------:R-:W-:-:S02]  /*2e70*/  PRMT R78, R78, 0x7632, R78 ;  /* 0x000076324e4e7816 */ /* 0x000fc4000000004e */
[C---:B------:R-:W-:Y:S01]  /*2e80*/  PRMT R36, R37.reuse, 0x7632, R36 ;  /* 0x0000763225247816 */ /* 0x040fe20000000024 */
[----:B------:R-:W-:Y:S01]  /*2e90*/  FFMA.FTZ R91, R76, R91, R73 ;  /* 0x0000005b4c5b7223 */ /* 0x000fe20000010049 */
[----:B------:R-:W-:Y:S01]  /*2ea0*/  SHF.L.U32 R73, R78, 0x10, RZ ;  /* 0x000000104e497819 */ /* 0x000fe200000006ff */
[----:B------:R-:W-:Y:S01]  /*2eb0*/  FFMA.FTZ R74, R86, R75, R87 ;  /* 0x0000004b564a7223 */ /* 0x000fe20000010057 */
[----:B------:R-:W-:Y:S01]  /*2ec0*/  SHF.L.U32 R75, R36, 0x10, RZ ;  /* 0x00000010244b7819 */ /* 0x000fe200000006ff */
[----:B------:R-:W-:Y:S01]  /*2ed0*/  IMAD.U32 R72, R37, 0x10000, RZ ;  /* 0x0001000025487824 */ /* 0x000fe200078e00ff */
[C---:B-----5:R-:W-:Y:S02]  /*2ee0*/  SHF.L.U32 R36, R12.reuse, 0x10, RZ ;  /* 0x000000100c247819 */ /* 0x060fe400000006ff */
[----:B------:R-:W-:Y:S01]  /*2ef0*/  PRMT R12, R12, 0x7632, R12 ;  /* 0x000076320c0c7816 */ /* 0x000fe2000000000c */
[----:B------:R-:W-:Y:S01]  /*2f00*/  FFMA.FTZ R73, R90, R73, R95 ;  /* 0x000000495a497223 */ /* 0x000fe2000001005f */
        /* <DEDUP_REMOVED lines=19> */
[----:B------:R-:W-:-:S02]  /*3040*/  SHF.L.U32 R87, R14, 0x10, RZ ;  /* 0x000000100e577819 */ /* 0x000fc400000006ff */
[----:B------:R-:W-:Y:S02]  /*3050*/  PRMT R39, R39, 0x7632, R39 ;  /* 0x0000763227277816 */ /* 0x000fe40000000027 */
[----:B------:R-:W-:Y:S01]  /*3060*/  PRMT R14, R14, 0x7632, R14 ;  /* 0x000076320e0e7816 */ /* 0x000fe2000000000e */
[----:B------:R-:W-:Y:S01]  /*3070*/  FFMA.FTZ R95, R44, R95, R97 ;  /* 0x0000005f2c5f7223 */ /* 0x000fe20000010061 */
[----:B------:R-:W-:Y:S01]  /*3080*/  FFMA.FTZ R78, R88, R85, R13 ;  /* 0x00000055584e7223 */ /* 0x000fe2000001000d */
[----:B------:R-:W-:Y:S01]  /*3090*/  SHF.L.U32 R79, R79, 0x10, RZ ;  /* 0x000000104f4f7819 */ /* 0x000fe200000006ff */
[----:B------:R-:W-:Y:S01]  /*30a0*/  IMAD.U32 R39, R39, 0x10000, RZ ;  /* 0x0001000027277824 */ /* 0x000fe200078e00ff */
[----:B------:R-:W-:Y:S02]  /*30b0*/  SHF.L.U32 R13, R14, 0x10, RZ ;  /* 0x000000100e0d7819 */ /* 0x000fe400000006ff */
[C---:B------:R-:W-:Y:S02]  /*30c0*/  PRMT R12, R4.reuse, 0x7632, R12 ;  /* 0x00007632040c7816 */ /* 0x040fe4000000000c */
[----:B------:R-:W-:Y:S01]  /*30d0*/  SHF.L.U32 R14, R4, 0x10, RZ ;  /* 0x00000010040e7819 */ /* 0x000fe200000006ff */
[----:B------:R-:W-:Y:S01]  /*30e0*/  FFMA.FTZ R87, R0, R87, R95 ;  /* 0x0000005700577223 */ /* 0x000fe2000001005f */
[----:B------:R-:W-:Y:S01]  /*30f0*/  FFMA.FTZ R4, R76, R79, R37 ;  /* 0x0000004f4c047223 */ /* 0x000fe20000010025 */
[----:B------:R-:W-:Y:S01]  /*3100*/  SHF.L.U32 R79, R12, 0x10, RZ ;  /* 0x000000100c4f7819 */ /* 0x000fe200000006ff */
[----:B------:R-:W-:Y:S01]  /*3110*/  FFMA.FTZ R78, R76, R39, R78 ;  /* 0x000000274c4e7223 */ /* 0x000fe2000001004e */
[----:B------:R-:W-:Y:S01]  /*3120*/  FFMA.FTZ R93, R84, R14, R93 ;  /* 0x0000000e545d7223 */ /* 0x000fe2000001005d */
[----:B------:R-:W-:Y:S01]  /*3130*/  FFMA.FTZ R87, R90, R13, R87 ;  /* 0x0000000d5a577223 */ /* 0x000fe20000010057 */
[----:B------:R-:W5:Y:S01]  /*3140*/  LDG.E.128 R36, desc[UR6][R2.64+0x14800] ;  /* 0x0148000602247981 */ /* 0x000f62000c1e1d00 */
[----:B------:R-:W-:Y:S01]  /*3150*/  IMAD.U32 R13, R15, 0x10000, RZ ;  /* 0x000100000f0d7824 */ /* 0x000fe200078e00ff */
[----:B------:R-:W-:Y:S01]  /*3160*/  SHF.L.U32 R14, R5, 0x10, RZ ;  /* 0x00000010050e7819 */ /* 0x000fe200000006ff */
[----:B------:R-:W-:Y:S01]  /*3170*/  FFMA.FTZ R92, R86, R79, R93 ;  /* 0x0000004f565c7223 */ /* 0x000fe2000001005d */
[----:B------:R-:W-:-:S02]  /*3180*/  PRMT R15, R15, 0x7632, R15 ;  /* 0x000076320f0f7816 */ /* 0x000fc4000000000f */
[----:B------:R-:W-:Y:S01]  /*3190*/  PRMT R12, R5, 0x7632, R12 ;  /* 0x00007632050c7816 */ /* 0x000fe2000000000c */
[----:B------:R-:W-:Y:S01]  /*31a0*/  FFMA.FTZ R87, R88, R13, R87 ;  /* 0x0000000d58577223 */ /* 0x000fe20000010057 */
[----:B------:R-:W-:Y:S01]  /*31b0*/  FFMA.FTZ R85, R89, R14, R92 ;  /* 0x0000000e59557223 */ /* 0x000fe2000001005c */
[----:B------:R-:W-:Y:S02]  /*31c0*/  SHF.L.U32 R5, R15, 0x10, RZ ;  /* 0x000000100f057819 */ /* 0x000fe400000006ff */
[----:B------:R-:W-:Y:S02]  /*31d0*/  SHF.L.U32 R79, R12, 0x10, RZ ;  /* 0x000000100c4f7819 */ /* 0x000fe400000006ff */
[----:B------:R0:W5:Y:S01]  /*31e0*/  LDG.E.128 R12, desc[UR6][R2.64+0x18000] ;  /* 0x01800006020c7981 */ /* 0x000162000c1e1d00 */
[C---:B------:R-:W-:Y:S01]  /*31f0*/  IMAD.U32 R92, R16.reuse, 0x10000, RZ ;  /* 0x00010000105c7824 */ /* 0x040fe200078e00ff */
[----:B------:R-:W-:Y:S01]  /*3200*/  PRMT R16, R16, 0x7632, R16 ;  /* 0x0000763210107816 */ /* 0x000fe20000000010 */
[----:B------:R-:W-:Y:S01]  /*3210*/  FFMA.FTZ R5, R76, R5, R87 ;  /* 0x000000054c057223 */ /* 0x000fe20000010057 */
[----:B------:R-:W-:Y:S01]  /*3220*/  FFMA.FTZ R79, R44, R79, R85 ;  /* 0x0000004f2c4f7223 */ /* 0x000fe20000010055 */
[----:B------:R-:W-:Y:S01]  /*3230*/  FFMA.FTZ R87, R84, R92, R45 ;  /* 0x0000005c54577223 */ /* 0x000fe2000001002d */
[----:B------:R-:W-:-:S02]  /*3240*/  SHF.L.U32 R85, R16, 0x10, RZ ;  /* 0x0000001010557819 */ /* 0x000fc400000006ff */
[C---:B------:R-:W-:Y:S02]  /*3250*/  SHF.L.U32 R45, R6.reuse, 0x10, RZ ;  /* 0x00000010062d7819 */ /* 0x040fe400000006ff */
[----:B------:R-:W-:Y:S01]  /*3260*/  PRMT R6, R6, 0x7632, R6 ;  /* 0x0000763206067816 */ /* 0x000fe20000000006 */
[----:B------:R-:W-:Y:S01]  /*3270*/  FFMA.FTZ R86, R86, R85, R87 ;  /* 0x0000005556567223 */ /* 0x000fe20000010057 */
[C---:B------:R-:W-:Y:S02]  /*3280*/  PRMT R16, R17.reuse, 0x7632, R16 ;  /* 0x0000763211107816 */ /* 0x040fe40000000010 */
[----:B------:R-:W-:Y:S01]  /*3290*/  SHF.L.U32 R84, R17, 0x10, RZ ;  /* 0x0000001011547819 */ /* 0x000fe200000006ff */
[----:B------:R-:W-:Y:S01]  /*32a0*/  FFMA.FTZ R45, R0, R45, R79 ;  /* 0x0000002d002d7223 */ /* 0x000fe2000001004f */
[----:B0-----:R-:W-:Y:S01]  /*32b0*/  IMAD.U32 R3, R6, 0x10000, RZ ;  /* 0x0001000006037824 */ /* 0x001fe200078e00ff */
[----:B------:R-:W-:Y:S02]  /*32c0*/  SHF.L.U32 R79, R16, 0x10, RZ ;  /* 0x00000010104f7819 */ /* 0x000fe400000006ff */
[----:B------:R-:W-:Y:S01]  /*32d0*/  FFMA.FTZ R89, R89, R84, R86 ;  /* 0x0000005459597223 */ /* 0x000fe20000010056 */
[----:B------:R-:W-:Y:S01]  /*32e0*/  FFMA.FTZ R45, R90, R3, R45 ;  /* 0x000000035a2d7223 */ /* 0x000fe2000001002d */
[----:B------:R-:W-:-:S02]  /*32f0*/  SHF.L.U32 R3, R18, 0x10, RZ ;  /* 0x0000001012037819 */ /* 0x000fc400000006ff */
[C---:B------:R-:W-:Y:S01]  /*3300*/  PRMT R2, R7.reuse, 0x7632, R2 ;  /* 0x0000763207027816 */ /* 0x040fe20000000002 */
[----:B------:R-:W-:Y:S01]  /*3310*/  FFMA.FTZ R79, R44, R79, R89 ;  /* 0x0000004f2c4f7223 */ /* 0x000fe20000010059 */
[----:B------:R-:W-:Y:S02]  /*3320*/  SHF.L.U32 R17, R7, 0x10, RZ ;  /* 0x0000001007117819 */ /* 0x000fe400000006ff */
[----:B------:R-:W-:Y:S02]  /*3330*/  PRMT R6, R20, 0x7632, R6 ;  /* 0x0000763214067816 */ /* 0x000fe40000000006 */
[C---:B------:R-:W-:Y:S01]  /*3340*/  PRMT R7, R40.reuse, 0x7632, R7 ;  /* 0x0000763228077816 */ /* 0x040fe20000000007 */
[----:B------:R-:W-:Y:S01]  /*3350*/  IMAD.U32 R40, R40, 0x10000, RZ ;  /* 0x0001000028287824 */ /* 0x000fe200078e00ff */
[----:B------:R-:W-:Y:S01]  /*3360*/  SHF.L.U32 R20, R20, 0x10, RZ ;  /* 0x0000001014147819 */ /* 0x000fe200000006ff */
[----:B------:R-:W-:Y:S01]  /*3370*/  FFMA.FTZ R79, R0, R3, R79 ;  /* 0x00000003004f7223 */ /* 0x000fe2000001004f */
        /* <DEDUP_REMOVED lines=8> */
[----:B------:R-:W-:Y:S02]  /*3400*/  PRMT R41, R41, 0x7632, R41 ;  /* 0x0000763229297816 */ /* 0x000fe40000000029 */
[----:B------:R-:W-:Y:S01]  /*3410*/  PRMT R6, R21, 0x7632, R6 ;  /* 0x0000763215067816 */ /* 0x000fe20000000006 */
[----:B------:R-:W-:Y:S01]  /*3420*/  FFMA.FTZ R21, R3, R16, R18 ;  /* 0x0000001003157223 */ /* 0x000fe20000010012 */
[----:B------:R-:W-:Y:S01]  /*3430*/  SHF.L.U32 R41, R41, 0x10, RZ ;  /* 0x0000001029297819 */ /* 0x000fe200000006ff */
[----:B------:R-:W-:-:S02]  /*3440*/  FFMA.FTZ R90, R90, R7, R79 ;  /* 0x000000075a5a7223 */ /* 0x000fc4000001004f */
[----:B------:R-:W-:Y:S01]  /*3450*/  IMAD.U32 R6, R6, 0x10000, RZ ;  /* 0x0001000006067824 */ /* 0x000fe200078e00ff */
[----:B------:R-:W-:Y:S02]  /*3460*/  PRMT R7, R22, 0x7632, R7 ;  /* 0x0000763216077816 */ /* 0x000fe40000000007 */
[----:B------:R-:W-:Y:S01]  /*3470*/  PRMT R16, R42, 0x7632, R16 ;  /* 0x000076322a107816 */ /* 0x000fe20000000010 */
[----:B------:R-:W-:Y:S01]  /*3480*/  FFMA.FTZ R41, R6, R41, R21 ;  /* 0x0000002906297223 */ /* 0x000fe20000010015 */
[----:B------:R-:W-:Y:S02]  /*3490*/  SHF.L.U32 R77, R42, 0x10, RZ ;  /* 0x000000102a4d7819 */ /* 0x000fe400000006ff */
[----:B------:R-:W-:Y:S02]  /*34a0*/  SHF.L.U32 R22, R22, 0x10, RZ ;  /* 0x0000001016167819 */ /* 0x000fe400000006ff */
        /* <DEDUP_REMOVED lines=8> */
[C---:B------:R-:W-:Y:S01]  /*3530*/  SHF.L.U32 R16, R23.reuse, 0x10, RZ ;  /* 0x0000001017107819 */ /* 0x040fe200000006ff */
[----:B------:R-:W-:Y:S01]  /*3540*/  IMAD.U32 R18, R24, 0x10000, RZ ;  /* 0x0001000018127824 */ /* 0x000fe200078e00ff */
[----:B------:R-:W-:-:S02]  /*3550*/  PRMT R23, R23, 0x7632, R23 ;  /* 0x0000763217177816 */ /* 0x000fc40000000017 */
[----:B------:R-:W-:Y:S01]  /*3560*/  PRMT R43, R43, 0x7632, R43 ;  /* 0x000076322b2b7816 */ /* 0x000fe2000000002b */
[----:B------:R-:W-:Y:S01]  /*3570*/  FFMA.FTZ R21, R16, R17, R21 ;  /* 0x0000001110157223 */ /* 0x000fe20000010015 */
[----:B------:R-:W-:Y:S02]  /*3580*/  PRMT R24, R24, 0x7632, R24 ;  /* 0x0000763218187816 */ /* 0x000fe40000000018 */
[----:B------:R-:W-:Y:S01]  /*3590*/  SHF.L.U32 R17, R2, 0x10, RZ ;  /* 0x0000001002117819 */ /* 0x000fe200000006ff */
[----:B------:R-:W-:Y:S01]  /*35a0*/  IMAD.U32 R43, R43, 0x10000, RZ ;  /* 0x000100002b2b7824 */ /* 0x000fe200078e00ff */
[----:B------:R-:W-:Y:S01]  /*35b0*/  SHF.L.U32 R2, R23, 0x10, RZ ;  /* 0x0000001017027819 */ /* 0x000fe200000006ff */
        /* <DEDUP_REMOVED lines=19> */
[----:B------:R-:W-:Y:S01]  /*36f0*/  FFMA.FTZ R26, R22, R23, R25 ;  /* 0x00000017161a7223 */ /* 0x000fe20000010019 */
[----:B------:R-:W-:Y:S02]  /*3700*/  SHF.L.U32 R23, R32, 0x10, RZ ;  /* 0x0000001020177819 */ /* 0x000fe400000006ff */
[----:B------:R-:W-:Y:S01]  /*3710*/  FFMA.FTZ R25, R3, R40, R42 ;  /* 0x0000002803197223 */ /* 0x000fe2000001002a */
[----:B------:R-:W-:Y:S02]  /*3720*/  SHF.L.U32 R4, R21, 0x10, RZ ;  /* 0x0000001015047819 */ /* 0x000fe400000006ff */
[----:B------:R-:W-:Y:S01]  /*3730*/  PRMT R32, R28, 0x7632, R32 ;  /* 0x000076321c207816 */ /* 0x000fe20000000020 */
[----:B------:R-:W-:Y:S01]  /*3740*/  FFMA.FTZ R25, R6, R23, R25 ;  /* 0x0000001706197223 */ /* 0x000fe20000010019 */
[----:B------:R-:W-:Y:S01]  /*3750*/  SHF.L.U32 R33, R28, 0x10, RZ ;  /* 0x000000101c217819 */ /* 0x000fe200000006ff */
[----:B------:R-:W-:Y:S01]  /*3760*/  IMAD.U32 R23, R34, 0x10000, RZ ;  /* 0x0001000022177824 */ /* 0x000fe200078e00ff */
        /* <DEDUP_REMOVED lines=22> */
[----:B------:R-:W-:Y:S01]  /*38d0*/  FFMA.FTZ R25, R16, R35, R25 ;  /* 0x0000002310197223 */ /* 0x000fe20000010019 */
        /* <DEDUP_REMOVED lines=13> */
[C---:B------:R-:W-:Y:S01]  /*39b0*/  PRMT R5, R31.reuse, 0x7632, R5 ;  /* 0x000076321f057816 */ /* 0x040fe20000000005 */
[----:B------:R-:W-:Y:S01]  /*39c0*/  IMAD.U32 R31, R31, 0x10000, RZ ;  /* 0x000100001f1f7824 */ /* 0x000fe200078e00ff */
[----:B------:R-:W-:Y:S01]  /*39d0*/  SHF.L.U32 R27, R26, 0x10, RZ ;  /* 0x000000101a1b7819 */ /* 0x000fe200000006ff */
[----:B------:R-:W-:Y:S01]  /*39e0*/  FFMA.FTZ R17, R20, R48, R17 ;  /* 0x0000003014117223 */ /* 0x000fe20000010011 */
[----:B------:R-:W-:Y:S01]  /*39f0*/  PRMT R19, R19, 0x7632, R19 ;  /* 0x0000763213137816 */ /* 0x000fe20000000013 */
[----:B------:R-:W-:Y:S01]  /*3a00*/  FFMA.FTZ R25, R3, R8, R24 ;  /* 0x0000000803197223 */ /* 0x000fe20000010018 */
[----:B------:R-:W-:Y:S01]  /*3a10*/  SHF.L.U32 R8, R49, 0x10, RZ ;  /* 0x0000001031087819 */ /* 0x000fe200000006ff */
[----:B------:R-:W-:Y:S01]  /*3a20*/  FFMA.FTZ R23, R16, R31, R23 ;  /* 0x0000001f10177223 */ /* 0x000fe20000010017 */
[----:B------:R-:W-:Y:S01]  /*3a30*/  IMAD.U32 R5, R5, 0x10000, RZ ;  /* 0x0001000005057824 */ /* 0x000fe200078e00ff */
[----:B------:R-:W-:Y:S01]  /*3a40*/  PRMT R49, R49, 0x7632, R49 ;  /* 0x0000763231317816 */ /* 0x000fe20000000031 */
        /* <DEDUP_REMOVED lines=11> */
[C---:B------:R-:W-:Y:S01]  /*3b00*/  FFMA.FTZ R8, R6.reuse, R49, R23 ;  /* 0x0000003106087223 */ /* 0x040fe20000010017 */
        /* <DEDUP_REMOVED lines=15> */
[C---:B------:R-:W-:Y:S01]  /*3c00*/  PRMT R8, R11.reuse, 0x7632, R8 ;  /* 0x000076320b087816 */ /* 0x040fe20000000008 */
[----:B------:R-:W-:Y:S01]  /*3c10*/  IMAD.U32 R11, R11, 0x10000, RZ ;  /* 0x000100000b0b7824 */ /* 0x000fe200078e00ff */
[----:B------:R-:W-:Y:S01]  /*3c20*/  SHF.L.U32 R50, R50, 0x10, RZ ;  /* 0x0000001032327819 */ /* 0x000fe200000006ff */
[----:B------:R-:W-:Y:S01]  /*3c30*/  FFMA.FTZ R53, R6, R53, R9 ;  /* 0x0000003506357223 */ /* 0x000fe20000010009 */
[----:B--2---:R-:W-:Y:S01]  /*3c40*/  SHF.L.U32 R23, R60, 0x10, RZ ;  /* 0x000000103c177819 */ /* 0x004fe200000006ff */
[----:B------:R-:W-:Y:S01]  /*3c50*/  FFMA.FTZ R9, R16, R11, R3 ;  /* 0x0000000b10097223 */ /* 0x000fe20000010003 */
[----:B------:R-:W-:Y:S01]  /*3c60*/  PRMT R60, R60, 0x7632, R60 ;  /* 0x000076323c3c7816 */ /* 0x000fe2000000003c */
[----:B------:R-:W-:Y:S01]  /*3c70*/  FFMA.FTZ R50, R7, R50, R17 ;  /* 0x0000003207327223 */ /* 0x000fe20000010011 */
[C---:B------:R-:W-:Y:S01]  /*3c80*/  PRMT R3, R80.reuse, 0x7632, R3 ;  /* 0x0000763250037816 */ /* 0x040fe20000000003 */
[----:B------:R-:W-:Y:S01]  /*3c90*/  IMAD.U32 R0, R80, 0x10000, RZ ;  /* 0x0001000050007824 */ /* 0x000fe200078e00ff */
[----:B------:R-:W-:-:S02]  /*3ca0*/  SHF.L.U32 R17, R51, 0x10, RZ ;  /* 0x0000001033117819 */ /* 0x000fc400000006ff */
        /* <DEDUP_REMOVED lines=11> */
[----:B---3--:R-:W-:Y:S01]  /*3d60*/  PRMT R18, R56, 0x7632, R18 ;  /* 0x0000763238127816 */ /* 0x008fe20000000012 */
[----:B------:R-:W-:Y:S01]  /*3d70*/  FFMA.FTZ R10, R6, R17, R23 ;  /* 0x00000011060a7223 */ /* 0x000fe20000010017 */
[----:B------:R-:W-:Y:S02]  /*3d80*/  IMAD.U32 R23, R56, 0x10000, RZ ;  /* 0x0001000038177824 */ /* 0x000fe400078e00ff */
[----:B------:R-:W-:Y:S01]  /*3d90*/  FFMA.FTZ R19, R7, R54, R22 ;  /* 0x0000003607137223 */ /* 0x000fe20000010016 */
[----:B------:R-:W-:Y:S02]  /*3da0*/  PRMT R61, R61, 0x7632, R61 ;  /* 0x000076323d3d7816 */ /* 0x000fe4000000003d */
[----:B------:R-:W-:Y:S01]  /*3db0*/  PRMT R7, R81, 0x7632, R7 ;  /* 0x0000763251077816 */ /* 0x000fe20000000007 */
[----:B------:R-:W-:Y:S01]  /*3dc0*/  IMAD.U32 R11, R8, 0x10000, RZ ;  /* 0x00010000080b7824 */ /* 0x000fe200078e00ff */
        /* <DEDUP_REMOVED lines=8> */
[----:B------:R-:W-:Y:S01]  /*3e50*/  PRMT R16, R57, 0x7632, R16 ;  /* 0x0000763239107816 */ /* 0x000fe20000000010 */
[----:B------:R-:W-:Y:S01]  /*3e60*/  FFMA.FTZ R23, R7, R8, R10 ;  /* 0x0000000807177223 */ /* 0x000fe2000001000a */
[----:B------:R-:W-:-:S02]  /*3e70*/  SHF.L.U32 R4, R82, 0x10, RZ ;  /* 0x0000001052047819 */ /* 0x000fc400000006ff */
[----:B------:R-:W-:Y:S02]  /*3e80*/  SHF.L.U32 R57, R57, 0x10, RZ ;  /* 0x0000001039397819 */ /* 0x000fe400000006ff */
[----:B------:R-:W-:Y:S02]  /*3e90*/  PRMT R8, R82, 0x7632, R8 ;  /* 0x0000763252087816 */ /* 0x000fe40000000008 */
        /* <DEDUP_REMOVED lines=14> */
[C---:B------:R-:W-:Y:S01]  /*3f80*/  IMAD.U32 R19, R64.reuse, 0x10000, RZ ;  /* 0x0001000040137824 */ /* 0x040fe200078e00ff */
[----:B------:R-:W-:Y:S02]  /*3f90*/  PRMT R55, R55, 0x7632, R55 ;  /* 0x0000763237377816 */ /* 0x000fe40000000037 */
[----:B------:R-:W-:Y:S02]  /*3fa0*/  PRMT R16, R63, 0x7632, R16 ;  /* 0x000076323f107816 */ /* 0x000fe40000000010 */
[----:B------:R-:W-:Y:S01]  /*3fb0*/  PRMT R64, R64, 0x7632, R64 ;  /* 0x0000763240407816 */ /* 0x000fe20000000040 */
[----:B------:R-:W-:Y:S01]  /*3fc0*/  FFMA.FTZ R23, R83, R18, R20 ;  /* 0x0000001253177223 */ /* 0x000fe20000010014 */
[----:B------:R-:W-:Y:S01]  /*3fd0*/  SHF.L.U32 R51, R51, 0x10, RZ ;  /* 0x0000001033337819 */ /* 0x000fe200000006ff */
[----:B------:R-:W-:Y:S01]  /*3fe0*/  FFMA.FTZ R18, R0, R19, R21 ;  /* 0x0000001300127223 */ /* 0x000fe20000010015 */
[----:B------:R-:W-:-:S02]  /*3ff0*/  SHF.L.U32 R25, R58, 0x10, RZ ;  /* 0x000000103a197819 */ /* 0x000fc400000006ff */
[----:B------:R-:W-:Y:S01]  /*4000*/  SHF.L.U32 R55, R55, 0x10, RZ ;  /* 0x0000001037377819 */ /* 0x000fe200000006ff */
[----:B------:R-:W-:Y:S01]  /*4010*/  IMAD.U32 R10, R10, 0x10000, RZ ;  /* 0x000100000a0a7824 */ /* 0x000fe200078e00ff */
[----:B------:R-:W-:Y:S02]  /*4020*/  SHF.L.U32 R64, R64, 0x10, RZ ;  /* 0x0000001040407819 */ /* 0x000fe400000006ff */
[----:B------:R-:W-:Y:S01]  /*4030*/  SHF.L.U32 R19, R16, 0x10, RZ ;  /* 0x0000001010137819 */ /* 0x000fe200000006ff */
[C---:B------:R-:W-:Y:S01]  /*4040*/  FFMA.FTZ R11, R2.reuse, R11, R9 ;  /* 0x0000000b020b7223 */ /* 0x040fe20000010009 */
[C---:B------:R-:W-:Y:S01]  /*4050*/  SHF.L.U32 R21, R65.reuse, 0x10, RZ ;  /* 0x0000001041157819 */ /* 0x040fe200000006ff */
[----:B------:R-:W-:Y:S01]  /*4060*/  FFMA.FTZ R9, R2, R51, R50 ;  /* 0x0000003302097223 */ /* 0x000fe20000010032 */
[----:B------:R-:W-:Y:S01]  /*4070*/  FFMA.FTZ R22, R4, R25, R29 ;  /* 0x0000001904167223 */ /* 0x000fe2000001001d */
[----:B------:R-:W-:Y:S01]  /*4080*/  FFMA.FTZ R17, R2, R55, R17 ;  /* 0x0000003702117223 */ /* 0x000fe20000010011 */
[----:B------:R-:W-:Y:S01]  /*4090*/  PRMT R65, R65, 0x7632, R65 ;  /* 0x0000763241417816 */ /* 0x000fe20000000041 */
[----:B------:R-:W-:Y:S01]  /*40a0*/  FFMA.FTZ R25, R3, R64, R18 ;  /* 0x0000004003197223 */ /* 0x000fe20000010012 */
[--C-:B------:R-:W-:Y:S01]  /*40b0*/  FFMA.FTZ R2, R10, R19, R23.reuse ;  /* 0x000000130a027223 */ /* 0x100fe20000010017 */
[C---:B----4-:R-:W-:Y:S01]  /*40c0*/  PRMT R23, R68.reuse, 0x7632, R23 ;  /* 0x0000763244177816 */ /* 0x050fe20000000017 */
        /* <DEDUP_REMOVED lines=56> */
[--C-:B------:R-:W-:Y:S01]  /*4450*/  FFMA.FTZ R36, R0, R36, R9.reuse ;  /* 0x0000002400247223 */ /* 0x100fe20000010009 */
[----:B------:R-:W-:Y:S01]  /*4460*/  PRMT R9, R37, 0x7632, R9 ;  /* 0x0000763225097816 */ /* 0x000fe20000000009 */
[--C-:B------:R-:W-:Y:S01]  /*4470*/  FFMA.FTZ R22, R8, R11, R21.reuse ;  /* 0x0000000b08167223 */ /* 0x100fe20000010015 */
        /* <DEDUP_REMOVED lines=14> */
[----:B------:R-:W-:Y:S01]  /*4560*/  IMAD.U32 R0, R0, 0x10000, RZ ;  /* 0x0001000000007824 */ /* 0x000fe200078e00ff */
[----:B------:R-:W-:Y:S01]  /*4570*/  SHF.L.U32 R3, R18, 0x10, RZ ;  /* 0x0000001012037819 */ /* 0x000fe200000006ff */
[----:B------:R-:W-:Y:S01]  /*4580*/  FFMA.FTZ R6, R6, R13, R21 ;  /* 0x0000000d06067223 */ /* 0x000fe20000010015 */
[----:B------:R-:W-:Y:S01]  /*4590*/  PRMT R38, R38, 0x7632, R38 ;  /* 0x0000763226267816 */ /* 0x000fe20000000026 */
[C---:B------:R-:W-:Y:S02]  /*45a0*/  FFMA.FTZ R17, R7.reuse, R12, R24 ;  /* 0x0000000c07117223 */ /* 0x040fe40000010018 */
[----:B------:R-:W-:Y:S01]  /*45b0*/  FFMA.FTZ R13, R7, R0, R6 ;  /* 0x00000000070d7223 */ /* 0x000fe20000010006 */
[----:B------:R-:W-:Y:S01]  /*45c0*/  FFMA.FTZ R3, R10, R3, R9 ;  /* 0x000000030a037223 */ /* 0x000fe20000010009 */
[----:B------:R-:W-:Y:S01]  /*45d0*/  SHF.L.U32 R7, R38, 0x10, RZ ;  /* 0x0000001026077819 */ /* 0x000fe200000006ff */
[----:B------:R-:W-:Y:S01]  /*45e0*/  FFMA.FTZ R11, R4, R11, R17 ;  /* 0x0000000b040b7223 */ /* 0x000fe20000010011 */
[----:B------:R-:W-:-:S02]  /*45f0*/  SHF.L.U32 R9, R14, 0x10, RZ ;  /* 0x000000100e097819 */ /* 0x000fc400000006ff */
[----:B------:R-:W-:Y:S01]  /*4600*/  PRMT R14, R14, 0x7632, R14 ;  /* 0x000076320e0e7816 */ /* 0x000fe2000000000e */
[----:B------:R-:W-:Y:S01]  /*4610*/  FFMA.FTZ R12, R8, R7, R11 ;  /* 0x00000007080c7223 */ /* 0x000fe2000001000b */
[C---:B------:R-:W-:Y:S02]  /*4620*/  PRMT R0, R39.reuse, 0x7632, R0 ;  /* 0x0000763227007816 */ /* 0x040fe40000000000 */
[----:B------:R-:W-:Y:S01]  /*4630*/  SHF.L.U32 R6, R39, 0x10, RZ ;  /* 0x0000001027067819 */ /* 0x000fe200000006ff */
[----:B------:R-:W-:Y:S01]  /*4640*/  FFMA.FTZ R13, R4, R9, R13 ;  /* 0x00000009040d7223 */ /* 0x000fe2000001000d */
[----:B------:R-:W-:Y:S01]  /*4650*/  IMAD.U32 R11, R14, 0x10000, RZ ;  /* 0x000100000e0b7824 */ /* 0x000fe200078e00ff */
[----:B------:R-:W-:Y:S02]  /*4660*/  SHF.L.U32 R7, R0, 0x10, RZ ;  /* 0x0000001000077819 */ /* 0x000fe400000006ff */
[----:B------:R-:W-:Y:S01]  /*4670*/  FFMA.FTZ R9, R83, R6, R12 ;  /* 0x0000000653097223 */ /* 0x000fe2000001000c */
[C---:B------:R-:W-:Y:S01]  /*4680*/  PRMT R0, R15.reuse, 0x7632, R0 ;  /* 0x000076320f007816 */ /* 0x040fe20000000000 */
[----:B------:R-:W-:Y:S01]  /*4690*/  FFMA.FTZ R8, R8, R11, R13 ;  /* 0x0000000b08087223 */ /* 0x000fe2000001000d */
[----:B------:R-:W-:Y:S01]  /*46a0*/  SHF.L.U32 R4, R15, 0x10, RZ ;  /* 0x000000100f047819 */ /* 0x000fe200000006ff */
[----:B------:R-:W-:Y:S01]  /*46b0*/  FFMA.FTZ R7, R10, R7, R9 ;  /* 0x000000070a077223 */ /* 0x000fe20000010009 */
[----:B------:R-:W-:-:S03]  /*46c0*/  SHF.L.U32 R9, R0, 0x10, RZ ;  /* 0x0000001000097819 */ /* 0x000fc600000006ff */
[----:B------:R-:W-:-:S04]  /*46d0*/  FFMA.FTZ R83, R83, R4, R8 ;  /* 0x0000000453537223 */ /* 0x000fc80000010008 */
[----:B------:R-:W-:Y:S01]  /*46e0*/  FFMA.FTZ R9, R10, R9, R83 ;  /* 0x000000090a097223 */ /* 0x000fe20000010053 */
[----:B------:R-:W0:Y:S04]  /*46f0*/  SHFL.BFLY PT, R11, R2, 0x10, 0x1f ;  /* 0x0e001f00020b7f89 */ /* 0x000e2800000e0000 */
        /* <DEDUP_REMOVED lines=56> */
[----:B------:R-:W-:Y:S04]  /*4a80*/  SHFL.BFLY PT, R2, R3, 0x1, 0x1f ;  /* 0x0c201f0003027f89 */ /* 0x000fe800000e0000 */
[----:B------:R-:W0:Y:S04]  /*4a90*/  SHFL.BFLY PT, R4, R5, 0x1, 0x1f ;  /* 0x0c201f0005047f89 */ /* 0x000e2800000e0000 */
[----:B------:R-:W1:Y:S04]  /*4aa0*/  SHFL.BFLY PT, R7, R6, 0x1, 0x1f ;  /* 0x0c201f0006077f89 */ /* 0x000e6800000e0000 */
[----:B------:R-:W2:Y:S04]  /*4ab0*/  SHFL.BFLY PT, R8, R9, 0x1, 0x1f ;  /* 0x0c201f0009087f89 */ /* 0x000ea800000e0000 */
[----:B------:R-:W3:Y:S04]  /*4ac0*/  SHFL.BFLY PT, R10, R11, 0x1, 0x1f ;  /* 0x0c201f000b0a7f89 */ /* 0x000ee800000e0000 */
[----:B------:R-:W4:Y:S04]  /*4ad0*/  SHFL.BFLY PT, R12, R13, 0x1, 0x1f ;  /* 0x0c201f000d0c7f89 */ /* 0x000f2800000e0000 */
        /* <DEDUP_REMOVED lines=15> */
[----:B------:R0:W-:Y:S04]  /*4bd0*/  @!P0 STS [R0], R3 ;  /* 0x0000000300008388 */ /* 0x0001e80000000800 */
        /* <DEDUP_REMOVED lines=18> */
[----:B-1----:R-:W-:-:S04]  /*4d00*/  IMAD.WIDE R46, R46, 0x4, R2 ;  /* 0x000000042e2e7825 */ /* 0x002fc800078e0202 */
        /* <DEDUP_REMOVED lines=34> */
[----:B------:R0:W-:Y:S02]  /*4f30*/  STG.E desc[UR6][R46.64+0x2400], R11 ;  /* 0x0024000b2e007986 */ /* 0x0001e4000c101906 */
.L_x_28:
[----:B------:R-:W-:Y:S05]  /*4f40*/  BSYNC B0 ;  /* 0x0000000000007941 */ /* 0x000fea0003800000 */
.L_x_27:
[----:B------:R-:W-:Y:S01]  /*4f50*/  PREEXIT ;  /* 0x000000000000782d */ /* 0x000fe20000000000 */
[----:B------:R-:W-:Y:S05]  /*4f60*/  EXIT ;  /* 0x000000000000794d */ /* 0x000fea0003800000 */
.L_x_29:
        /* <DEDUP_REMOVED lines=9> */
.L_x_109:


//--------------------- .text._Z31router_gemm_kernel_float_outputI13__nv_bfloat16Li128ELi8ELi6ELi384ELi7168EEvPfPKT_S4_ --------------------------
	.section	.text._Z31router_gemm_kernel_float_outputI13__nv_bfloat16Li128ELi8ELi6ELi384ELi7168EEvPfPKT_S4_,"ax",@progbits
	.align	128
        .global         _Z31router_gemm_kernel_float_outputI13__nv_bfloat16Li128ELi8ELi6ELi384ELi7168EEvPfPKT_S4_
        .type           _Z31router_gemm_kernel_float_outputI13__nv_bfloat16Li128ELi8ELi6ELi384ELi7168EEvPfPKT_S4_,@function
        .size           _Z31router_gemm_kernel_float_outputI13__nv_bfloat16Li128ELi8ELi6ELi384ELi7168EEvPfPKT_S4_,(.L_x_110 - _Z31router_gemm_kernel_float_outputI13__nv_bfloat16Li128ELi8ELi6ELi384ELi7168EEvPfPKT_S4_)
        .other          _Z31router_gemm_kernel_float_outputI13__nv_bfloat16Li128ELi8ELi6ELi384ELi7168EEvPfPKT_S4_,@"STO_CUDA_ENTRY STV_DEFAULT"
_Z31router_gemm_kernel_float_outputI13__nv_bfloat16Li128ELi8ELi6ELi384ELi7168EEvPfPKT_S4_:
.text._Z31router_gemm_kernel_float_outputI13__nv_bfloat16Li128ELi8ELi6ELi384ELi7168EEvPfPKT_S4_:
        /* <DEDUP_REMOVED lines=19> */
[----:B------:R-:W3:Y:S04]  /*0130*/  LDG.E.128 R12, desc[UR6][R2.64+0xa800] ;  /* 0x00a80006020c7981 */ /* 0x000ee8000c1e1d00 */
        /* <DEDUP_REMOVED lines=11> */
[----:B------:R-:W3:Y:S01]  /*01f0*/  LDG.E.128 R60, desc[UR6][R2.64+0x4800] ;  /* 0x00480006023c7981 */ /* 0x000ee2000c1e1d00 */
[----:B--2---:R-:W-:-:S02]  /*0200*/  PRMT R52, R20, 0x7632, R52 ;  /* 0x0000763214347816 */ /* 0x004fc40000000034 */
[----:B------:R-:W-:Y:S02]  /*0210*/  SHF.L.U32 R53, R20, 0x10, RZ ;  /* 0x0000001014357819 */ /* 0x000fe400000006ff */
[----:B------:R-:W-:Y:S02]  /*0220*/  SHF.L.U32 R55, R52, 0x10, RZ ;  /* 0x0000001034377819 */ /* 0x000fe400000006ff */
[C---:B-----5:R-:W-:Y:S01]  /*0230*/  PRMT R80, R56.reuse, 0x7632, R80 ;  /* 0x0000763238507816 */ /* 0x060fe20000000050 */
[----:B------:R-:W-:-:S03]  /*0240*/  IMAD.U32 R0, R56, 0x10000, RZ ;  /* 0x0001000038007824 */ /* 0x000fc600078e00ff */
[----:B------:R-:W-:Y:S01]  /*0250*/  SHF.L.U32 R80, R80, 0x10, RZ ;  /* 0x0000001050507819 */ /* 0x000fe200000006ff */
[----:B------:R-:W-:Y:S01]  /*0260*/  FFMA.FTZ R53, R0, R53, RZ ;  /* 0x0000003500357223 */ /* 0x000fe200000100ff */
[C---:B------:R-:W-:Y:S01]  /*0270*/  PRMT R20, R21.reuse, 0x7632, R20 ;  /* 0x0000763215147816 */ /* 0x040fe20000000014 */
[----:B------:R-:W-:Y:S01]  /*0280*/  IMAD.U32 R52, R21, 0x10000, RZ ;  /* 0x0001000015347824 */ /* 0x000fe200078e00ff */
[C---:B------:R-:W-:Y:S01]  /*0290*/  PRMT R82, R57.reuse, 0x7632, R82 ;  /* 0x0000763239527816 */ /* 0x040fe20000000052 */
[----:B------:R-:W-:Y:S01]  /*02a0*/  FFMA.FTZ R54, R80, R55, R53 ;  /* 0x0000003750367223 */ /* 0x000fe20000010035 */
[----:B------:R-:W-:Y:S02]  /*02b0*/  SHF.L.U32 R81, R57, 0x10, RZ ;  /* 0x0000001039517819 */ /* 0x000fe400000006ff */
[----:B------:R-:W-:Y:S01]  /*02c0*/  SHF.L.U32 R21, R20, 0x10, RZ ;  /* 0x0000001014157819 */ /* 0x000fe200000006ff */
[----:B------:R-:W-:Y:S02]  /*02d0*/  IMAD.U32 R82, R82, 0x10000, RZ ;  /* 0x0001000052527824 */ /* 0x000fe400078e00ff */
[----:B------:R-:W-:Y:S01]  /*02e0*/  FFMA.FTZ R53, R81, R52, R54 ;  /* 0x0000003451357223 */ /* 0x000fe20000010036 */
[----:B------:R-:W-:-:S02]  /*02f0*/  PRMT R20, R22, 0x7632, R20 ;  /* 0x0000763216147816 */ /* 0x000fc40000000014 */
[----:B------:R-:W-:Y:S01]  /*0300*/  SHF.L.U32 R22, R22, 0x10, RZ ;  /* 0x0000001016167819 */ /* 0x000fe200000006ff */
[----:B------:R-:W-:Y:S01]  /*0310*/  FFMA.FTZ R56, R82, R21, R53 ;  /* 0x0000001552387223 */ /* 0x000fe20000010035 */
[----:B------:R-:W-:Y:S01]  /*0320*/  PRMT R84, R58, 0x7632, R84 ;  /* 0x000076323a547816 */ /* 0x000fe20000000054 */
[----:B----4-:R-:W-:Y:S01]  /*0330*/  IMAD.U32 R85, R4, 0x10000, RZ ;  /* 0x0001000004557824 */ /* 0x010fe200078e00ff */
[----:B------:R-:W-:Y:S01]  /*0340*/  SHF.L.U32 R83, R58, 0x10, RZ ;  /* 0x000000103a537819 */ /* 0x000fe200000006ff */
[----:B------:R-:W2:Y:S01]  /*0350*/  LDG.E.128 R52, desc[UR6][R2.64+0x8000] ;  /* 0x0080000602347981 */ /* 0x000ea2000c1e1d00 */
[----:B------:R-:W-:Y:S02]  /*0360*/  PRMT R58, R4, 0x7632, R58 ;  /* 0x00007632043a7816 */ /* 0x000fe4000000003a */
[----:B------:R-:W-:Y:S01]  /*0370*/  SHF.L.U32 R21, R20, 0x10, RZ ;  /* 0x0000001014157819 */ /* 0x000fe200000006ff */
[----:B------:R-:W-:Y:S01]  /*0380*/  FFMA.FTZ R57, R83, R22, R56 ;  /* 0x0000001653397223 */ /* 0x000fe20000010038 */
[----:B------:R-:W-:Y:S01]  /*0390*/  SHF.L.U32 R84, R84, 0x10, RZ ;  /* 0x0000001054547819 */ /* 0x000fe200000006ff */
[----:B------:R-:W-:-:S02]  /*03a0*/  IMAD.U32 R87, R58, 0x10000, RZ ;  /* 0x000100003a577824 */ /* 0x000fc400078e00ff */
[----:B------:R-:W-:Y:S01]  /*03b0*/  FFMA.FTZ R85, R0, R85, RZ ;  /* 0x0000005500557223 */ /* 0x000fe200000100ff */
[C---:B------:R-:W-:Y:S01]  /*03c0*/  SHF.L.U32 R22, R5.reuse, 0x10, RZ ;  /* 0x0000001005167819 */ /* 0x040fe200000006ff */
[----:B------:R-:W-:Y:S01]  /*03d0*/  FFMA.FTZ R20, R84, R21, R57 ;  /* 0x0000001554147223 */ /* 0x000fe20000010039 */
[----:B------:R-:W-:Y:S01]  /*03e0*/  PRMT R21, R5, 0x7632, R21 ;  /* 0x0000763205157816 */ /* 0x000fe20000000015 */
[----:B------:R-:W-:Y:S01]  /*03f0*/  FFMA.FTZ R56, R80, R87, R85 ;  /* 0x0000005750387223 */ /* 0x000fe20000010055 */
[----:B------:R-:W-:Y:S01]  /*0400*/  SHF.L.U32 R4, R23, 0x10, RZ ;  /* 0x0000001017047819 */ /* 0x000fe200000006ff */
[----:B------:R-:W-:Y:S01]  /*0410*/  IMAD.U32 R85, R59, 0x10000, RZ ;  /* 0x000100003b557824 */ /* 0x000fe200078e00ff */
[----:B------:R-:W-:Y:S01]  /*0420*/  SHF.L.U32 R21, R21, 0x10, RZ ;  /* 0x0000001015157819 */ /* 0x000fe200000006ff */
[----:B------:R-:W-:Y:S02]  /*0430*/  FFMA.FTZ R5, R81, R22, R56 ;  /* 0x0000001651057223 */ /* 0x000fe40000010038 */
[----:B------:R-:W-:-:S02]  /*0440*/  FFMA.FTZ R87, R85, R4, R20 ;  /* 0x0000000455577223 */ /* 0x000fc40000010014 */
[--C-:B------:R-:W-:Y:S01]  /*0450*/  FFMA.FTZ R20, R82, R21, R5.reuse ;  /* 0x0000001552147223 */ /* 0x100fe20000010005 */
[C---:B---3--:R-:W-:Y:S02]  /*0460*/  PRMT R5, R8.reuse, 0x7632, R5 ;  /* 0x0000763208057816 */ /* 0x048fe40000000005 */
[----:B------:R-:W-:Y:S02]  /*0470*/  SHF.L.U32 R21, R8, 0x10, RZ ;  /* 0x0000001008157819 */ /* 0x000fe400000006ff */
[C---:B------:R-:W-:Y:S01]  /*0480*/  SHF.L.U32 R4, R6.reuse, 0x10, RZ ;  /* 0x0000001006047819 */ /* 0x040fe200000006ff */
[----:B------:R-:W-:Y:S01]  /*0490*/  IMAD.U32 R5, R5, 0x10000, RZ ;  /* 0x0001000005057824 */ /* 0x000fe200078e00ff */
[----:B------:R-:W-:Y:S01]  /*04a0*/  PRMT R6, R6, 0x7632, R6 ;  /* 0x0000763206067816 */ /* 0x000fe20000000006 */
[----:B------:R-:W-:Y:S01]  /*04b0*/  FFMA.FTZ R89, R0, R21, RZ ;  /* 0x0000001500597223 */ /* 0x000fe200000100ff */
[----:B------:R-:W-:Y:S02]  /*04c0*/  PRMT R86, R59, 0x7632, R86 ;  /* 0x000076323b567816 */ /* 0x000fe40000000056 */
[----:B------:R-:W-:Y:S01]  /*04d0*/  PRMT R23, R23, 0x7632, R23 ;  /* 0x0000763217177816 */ /* 0x000fe20000000017 */
[----:B------:R-:W-:Y:S01]  /*04e0*/  FFMA.FTZ R88, R80, R5, R89 ;  /* 0x0000000550587223 */ /* 0x000fe20000010059 */
[----:B------:R-:W-:Y:S01]  /*04f0*/  FFMA.FTZ R21, R83, R4, R20 ;  /* 0x0000000453157223 */ /* 0x000fe20000010014 */
[----:B------:R-:W-:Y:S01]  /*0500*/  SHF.L.U32 R5, R6, 0x10, RZ ;  /* 0x0000001006057819 */ /* 0x000fe200000006ff */
[----:B------:R-:W3:Y:S01]  /*0510*/  LDG.E.128 R56, desc[UR6][R2.64+0xb800] ;  /* 0x00b8000602387981 */ /* 0x000ee2000c1e1d00 */
        /* <DEDUP_REMOVED lines=13> */
[----:B------:R-:W-:Y:S01]  /*05f0*/  IMAD.U32 R20, R7, 0x10000, RZ ;  /* 0x0001000007147824 */ /* 0x000fe200078e00ff */
[----:B------:R-:W-:Y:S01]  /*0600*/  SHF.L.U32 R9, R23, 0x10, RZ ;  /* 0x0000001017097819 */ /* 0x000fe200000006ff */
[----:B------:R-:W-:Y:S01]  /*0610*/  FFMA.FTZ R91, R0, R89, RZ ;  /* 0x00000059005b7223 */ /* 0x000fe200000100ff */
[----:B------:R-:W-:Y:S01]  /*0620*/  PRMT R8, R7, 0x7632, R8 ;  /* 0x0000763207087816 */ /* 0x000fe20000000008 */
[----:B------:R-:W-:Y:S01]  /*0630*/  FFMA.FTZ R89, R83, R12, R88 ;  /* 0x0000000c53597223 */ /* 0x000fe20000010058 */
[----:B------:R-:W4:Y:S01]  /*0640*/  LDG.E.128 R4, desc[UR6][R2.64+0xf000] ;  /* 0x00f0000602047981 */ /* 0x000f22000c1e1d00 */
[----:B------:R-:W-:Y:S01]  /*0650*/  SHF.L.U32 R23, R10, 0x10, RZ ;  /* 0x000000100a177819 */ /* 0x000fe200000006ff */
[----:B------:R-:W-:Y:S01]  /*0660*/  FFMA.FTZ R21, R85, R20, R22 ;  /* 0x0000001455157223 */ /* 0x000fe20000010016 */
[C---:B------:R-:W-:Y:S01]  /*0670*/  PRMT R12, R13.reuse, 0x7632, R12 ;  /* 0x000076320d0c7816 */ /* 0x040fe2000000000c */
[----:B------:R-:W-:Y:S01]  /*0680*/  FFMA.FTZ R22, R80, R9, R91 ;  /* 0x0000000950167223 */ /* 0x000fe2000001005b */
[----:B------:R-:W-:Y:S01]  /*0690*/  IMAD.U32 R20, R13, 0x10000, RZ ;  /* 0x000100000d147824 */ /* 0x000fe200078e00ff */
[----:B------:R-:W-:Y:S01]  /*06a0*/  SHF.L.U32 R9, R8, 0x10, RZ ;  /* 0x0000001008097819 */ /* 0x000fe200000006ff */
[----:B------:R-:W-:Y:S01]  /*06b0*/  FFMA.FTZ R10, R84, R23, R89 ;  /* 0x00000017540a7223 */ /* 0x000fe20000010059 */
[----:B------:R-:W-:-:S02]  /*06c0*/  IMAD.U32 R23, R12, 0x10000, RZ ;  /* 0x000100000c177824 */ /* 0x000fc400078e00ff */
[----:B------:R-:W-:Y:S01]  /*06d0*/  FFMA.FTZ R89, R81, R20, R22 ;  /* 0x0000001451597223 */ /* 0x000fe20000010016 */
[C---:B------:R-:W-:Y:S01]  /*06e0*/  PRMT R12, R11.reuse, 0x7632, R12 ;  /* 0x000076320b0c7816 */ /* 0x040fe2000000000c */
[--C-:B------:R-:W-:Y:S01]  /*06f0*/  FFMA.FTZ R88, R86, R9, R21.reuse ;  /* 0x0000000956587223 */ /* 0x100fe20000010015 */
[----:B------:R-:W-:Y:S01]  /*0700*/  PRMT R21, R36, 0x7632, R21 ;  /* 0x0000763224157816 */ /* 0x000fe20000000015 */
[----:B------:R-:W-:Y:S01]  /*0710*/  FFMA.FTZ R20, R82, R23, R89 ;  /* 0x0000001752147223 */ /* 0x000fe20000010059 */
[----:B------:R-:W-:Y:S02]  /*0720*/  SHF.L.U32 R23, R36, 0x10, RZ ;  /* 0x0000001024177819 */ /* 0x000fe400000006ff */
[----:B------:R-:W-:Y:S02]  /*0730*/  SHF.L.U32 R8, R11, 0x10, RZ ;  /* 0x000000100b087819 */ /* 0x000fe400000006ff */
[----:B------:R-:W-:Y:S01]  /*0740*/  SHF.L.U32 R89, R12, 0x10, RZ ;  /* 0x000000100c597819 */ /* 0x000fe200000006ff */
[----:B------:R-:W-:Y:S01]  /*0750*/  IMAD.U32 R12, R14, 0x10000, RZ ;  /* 0x000100000e0c7824 */ /* 0x000fe200078e00ff */
[----:B------:R-:W-:Y:S01]  /*0760*/  SHF.L.U32 R91, R21, 0x10, RZ ;  /* 0x00000010155b7819 */ /* 0x000fe200000006ff */
[----:B------:R-:W-:Y:S01]  /*0770*/  FFMA.FTZ R23, R0, R23, RZ ;  /* 0x0000001700177223 */ /* 0x000fe200000100ff */
[----:B------:R-:W-:Y:S01]  /*0780*/  FFMA.FTZ R13, R85, R8, R10 ;  /* 0x00000008550d7223 */ /* 0x000fe2000001000a */
[----:B------:R-:W-:Y:S01]  /*0790*/  FFMA.FTZ R21, R83, R12, R20 ;  /* 0x0000000c53157223 */ /* 0x000fe20000010014 */
[----:B------:R-:W5:Y:S01]  /*07a0*/  LDG.E.128 R8, desc[UR6][R2.64+0x12800] ;  /* 0x0128000602087981 */ /* 0x000f62000c1e1d00 */
[----:B------:R-:W-:Y:S01]  /*07b0*/  FFMA.FTZ R20, R80, R91, R23 ;  /* 0x0000005b50147223 */ /* 0x000fe20000010017 */
[----:B------:R-:W-:-:S02]  /*07c0*/  SHF.L.U32 R23, R32, 0x10, RZ ;  /* 0x0000001020177819 */ /* 0x000fc400000006ff */
[----:B------:R-:W-:Y:S01]  /*07d0*/  PRMT R32, R32, 0x7632, R32 ;  /* 0x0000763220207816 */ /* 0x000fe20000000020 */
[C---:B------:R-:W-:Y:S01]  /*07e0*/  IMAD.U32 R12, R37.reuse, 0x10000, RZ ;  /* 0x00010000250c7824 */ /* 0x040fe200078e00ff */
[----:B------:R-:W-:Y:S01]  /*07f0*/  PRMT R14, R14, 0x7632, R14 ;  /* 0x000076320e0e7816 */ /* 0x000fe2000000000e */
[----:B------:R-:W-:Y:S01]  /*0800*/  FFMA.FTZ R89, R86, R89, R13 ;  /* 0x0000005956597223 */ /* 0x000fe2000001000d */
[----:B------:R-:W-:Y:S01]  /*0810*/  PRMT R37, R37, 0x7632, R37 ;  /* 0x0000763225257816 */ /* 0x000fe20000000025 */
[----:B------:R-:W-:Y:S01]  /*0820*/  FFMA.FTZ R95, R0, R23, RZ ;  /* 0x00000017005f7223 */ /* 0x000fe200000100ff */
        /* <DEDUP_REMOVED lines=14> */
[----:B------:R-:W-:Y:S01]  /*0910*/  SHF.L.U32 R38, R38, 0x10, RZ ;  /* 0x0000001026267819 */ /* 0x000fe200000006ff */
[----:B------:R-:W5:Y:S01]  /*0920*/  LDG.E.128 R20, desc[UR6][R2.64+0x1800] ;  /* 0x0018000602147981 */ /* 0x000f62000c1e1d00 */
[----:B------:R-:W-:Y:S01]  /*0930*/  PRMT R36, R34, 0x7632, R36 ;  /* 0x0000763222247816 */ /* 0x000fe20000000024 */
[----:B------:R-:W-:Y:S01]  /*0940*/  FFMA.FTZ R93, R82, R37, R81 ;  /* 0x00000025525d7223 */ /* 0x000fe20000010051 */
[----:B------:R-:W-:-:S02]  /*0950*/  PRMT R90, R15, 0x7632, R90 ;  /* 0x000076320f5a7816 */ /* 0x000fc4000000005a */
[----:B------:R-:W-:Y:S01]  /*0960*/  SHF.L.U32 R34, R34, 0x10, RZ ;  /* 0x0000001022227819 */ /* 0x000fe200000006ff */
[----:B------:R-:W5:Y:S01]  /*0970*/  LDG.E.128 R12, desc[UR6][R44.64+0x1800] ;  /* 0x001800062c0c7981 */ /* 0x000f62000c1e1d00 */
[----:B------:R-:W-:Y:S02]  /*0980*/  IMAD.U32 R37, R0, 0x10000, RZ ;  /* 0x0001000000257824 */ /* 0x000fe400078e00ff */
[C---:B------:R-:W-:Y:S01]  /*0990*/  FFMA.FTZ R81, R83.reuse, R38, R32 ;  /* 0x0000002653517223 */ /* 0x040fe20000010020 */
[----:B------:R-:W-:Y:S01]  /*09a0*/  SHF.L.U32 R91, R36, 0x10, RZ ;  /* 0x00000010245b7819 */ /* 0x000fe200000006ff */
[----:B------:R-:W-:Y:S01]  /*09b0*/  FFMA.FTZ R0, R83, R34, R93 ;  /* 0x0000002253007223 */ /* 0x000fe2000001005d */
[----:B------:R-:W-:Y:S01]  /*09c0*/  SHF.L.U32 R32, R39, 0x10, RZ ;  /* 0x0000001027207819 */ /* 0x000fe200000006ff */
[C---:B------:R-:W-:Y:S01]  /*09d0*/  FFMA.FTZ R34, R84.reuse, R37, R81 ;  /* 0x0000002554227223 */ /* 0x040fe20000010051 */
[----:B------:R-:W-:Y:S02]  /*09e0*/  IMAD.U32 R36, R35, 0x10000, RZ ;  /* 0x0001000023247824 */ /* 0x000fe400078e00ff */
[--C-:B------:R-:W-:Y:S01]  /*09f0*/  FFMA.FTZ R91, R84, R91, R0.reuse ;  /* 0x0000005b545b7223 */ /* 0x100fe20000010000 */
[----:B------:R-:W-:Y:S01]  /*0a00*/  PRMT R0, R39, 0x7632, R0 ;  /* 0x0000763227007816 */ /* 0x000fe20000000000 */
[----:B------:R-:W-:-:S02]  /*0a10*/  FFMA.FTZ R32, R85, R32, R34 ;  /* 0x0000002055207223 */ /* 0x000fc40000010022 */
[----:B------:R-:W-:Y:S02]  /*0a20*/  FFMA.FTZ R34, R85, R36, R91 ;  /* 0x0000002455227223 */ /* 0x000fe4000001005b */
[----:B------:R-:W5:Y:S01]  /*0a30*/  LDG.E.128 R36, desc[UR6][R2.64+0x5000] ;  /* 0x0050000602247981 */ /* 0x000f62000c1e1d00 */
[----:B------:R-:W-:Y:S02]  /*0a40*/  PRMT R35, R35, 0x7632, R35 ;  /* 0x0000763223237816 */ /* 0x000fe40000000023 */
[----:B------:R-:W-:Y:S02]  /*0a50*/  SHF.L.U32 R91, R90, 0x10, RZ ;  /* 0x000000105a5b7819 */ /* 0x000fe400000006ff */
[----:B------:R-:W-:Y:S01]  /*0a60*/  SHF.L.U32 R83, R0, 0x10, RZ ;  /* 0x0000001000537819 */ /* 0x000fe200000006ff */
[----:B------:R-:W-:Y:S01]  /*0a70*/  IMAD.U32 R35, R35, 0x10000, RZ ;  /* 0x0001000023237824 */ /* 0x000fe200078e00ff */
[----:B------:R-:W-:Y:S02]  /*0a80*/  SHF.L.U32 R80, R24, 0x10, RZ ;  /* 0x0000001018507819 */ /* 0x000fe400000006ff */
[----:B------:R-:W-:-:S02]  /*0a90*/  SHF.L.U32 R0, R28, 0x10, RZ ;  /* 0x000000101c007819 */ /* 0x000fc400000006ff */
[----:B------:R-:W-:Y:S02]  /*0aa0*/  PRMT R24, R24, 0x7632, R24 ;  /* 0x0000763218187816 */ /* 0x000fe40000000018 */
[----:B------:R-:W-:Y:S01]  /*0ab0*/  PRMT R84, R28, 0x7632, R84 ;  /* 0x000076321c547816 */ /* 0x000fe20000000054 */
[C---:B------:R-:W-:Y:S01]  /*0ac0*/  FFMA.FTZ R91, R86.reuse, R91, R33 ;  /* 0x0000005b565b7223 */ /* 0x040fe20000010021 */
[----:B------:R-:W-:Y:S01]  /*0ad0*/  FFMA.FTZ R85, R86, R35, R34 ;  /* 0x0000002356557223 */ /* 0x000fe20000010022 */
[----:B------:R-:W-:Y:S01]  /*0ae0*/  SHF.L.U32 R33, R24, 0x10, RZ ;  /* 0x0000001018217819 */ /* 0x000fe200000006ff */
[----:B------:R-:W-:Y:S01]  /*0af0*/  FFMA.FTZ R83, R86, R83, R32 ;  /* 0x0000005356537223 */ /* 0x000fe20000010020 */
[----:B------:R-:W-:Y:S01]  /*0b00*/  FFMA.FTZ R35, R0, R80, R87 ;  /* 0x0000005000237223 */ /* 0x000fe20000010057 */
[----:B------:R-:W-:Y:S01]  /*0b10*/  IMAD.U32 R84, R84, 0x10000, RZ ;  /* 0x0001000054547824 */ /* 0x000fe200078e00ff */
[C---:B------:R-:W-:Y:S01]  /*0b20*/  PRMT R86, R29.reuse, 0x7632, R86 ;  /* 0x000076321d567816 */ /* 0x040fe20000000056 */
[----:B------:R-:W-:Y:S01]  /*0b30*/  IMAD.U32 R93, R16, 0x10000, RZ ;  /* 0x00010000105d7824 */ /* 0x000fe200078e00ff */
[----:B------:R-:W-:-:S02]  /*0b40*/  SHF.L.U32 R82, R29, 0x10, RZ ;  /* 0x000000101d527819 */ /* 0x000fc400000006ff */
[C---:B------:R-:W-:Y:S02]  /*0b50*/  PRMT R87, R30.reuse, 0x7632, R87 ;  /* 0x000076321e577816 */ /* 0x040fe40000000057 */
[----:B------:R-:W-:Y:S02]  /*0b60*/  SHF.L.U32 R81, R30, 0x10, RZ ;  /* 0x000000101e517819 */ /* 0x000fe400000006ff */
[C---:B------:R-:W-:Y:S02]  /*0b70*/  PRMT R24, R31.reuse, 0x7632, R24 ;  /* 0x000076321f187816 */ /* 0x040fe40000000018 */
[----:B------:R-:W-:Y:S02]  /*0b80*/  SHF.L.U32 R80, R31, 0x10, RZ ;  /* 0x000000101f507819 */ /* 0x000fe400000006ff */
        /* <DEDUP_REMOVED lines=11> */
[----:B------:R-:W-:-:S02]  /*0c40*/  SHF.L.U32 R86, R86, 0x10, RZ ;  /* 0x0000001056567819 */ /* 0x000fc400000006ff */
[C---:B------:R-:W-:Y:S01]  /*0c50*/  PRMT R32, R17.reuse, 0x7632, R32 ;  /* 0x0000763211207816 */ /* 0x040fe20000000020 */
[----:B------:R-:W-:Y:S01]  /*0c60*/  FFMA.FTZ R95, R84, R95, R97 ;  /* 0x0000005f545f7223 */ /* 0x000fe20000010061 */
[----:B------:R-:W-:Y:S02]  /*0c70*/  SHF.L.U32 R17, R17, 0x10, RZ ;  /* 0x0000001011117819 */ /* 0x000fe400000006ff */
[----:B------:R-:W-:Y:S01]  /*0c80*/  PRMT R34, R40, 0x7632, R34 ;  /* 0x0000763228227816 */ /* 0x000fe20000000022 */
[----:B------:R-:W-:Y:S01]  /*0c90*/  FFMA.FTZ R16, R86, R27, R33 ;  /* 0x0000001b56107223 */ /* 0x000fe20000010021 */
[----:B------:R-:W-:Y:S01]  /*0ca0*/  SHF.L.U32 R40, R40, 0x10, RZ ;  /* 0x0000001028287819 */ /* 0x000fe200000006ff */
[----:B------:R-:W-:Y:S02]  /*0cb0*/  IMAD.U32 R27, R32, 0x10000, RZ ;  /* 0x00010000201b7824 */ /* 0x000fe400078e00ff */
[----:B------:R-:W-:Y:S01]  /*0cc0*/  FFMA.FTZ R17, R82, R17, R95 ;  /* 0x0000001152117223 */ /* 0x000fe2000001005f */
[----:B------:R-:W-:-:S02]  /*0cd0*/  SHF.L.U32 R95, R34, 0x10, RZ ;  /* 0x00000010225f7819 */ /* 0x000fc400000006ff */
[----:B------:R-:W-:Y:S01]  /*0ce0*/  PRMT R88, R26, 0x7632, R88 ;  /* 0x000076321a587816 */ /* 0x000fe20000000058 */
[----:B------:R-:W-:Y:S01]  /*0cf0*/  FFMA.FTZ R89, R0, R40, R89 ;  /* 0x0000002800597223 */ /* 0x000fe20000010059 */
[----:B------:R-:W5:Y:S01]  /*0d00*/  LDG.E.128 R32, desc[UR6][R2.64+0xc000] ;  /* 0x00c0000602207981 */ /* 0x000f62000c1e1d00 */
[----:B------:R-:W-:Y:S01]  /*0d10*/  SHF.L.U32 R26, R26, 0x10, RZ ;  /* 0x000000101a1a7819 */ /* 0x000fe200000006ff */
[--C-:B------:R-:W-:Y:S01]  /*0d20*/  FFMA.FTZ R40, R86, R27, R17.reuse ;  /* 0x0000001b56287223 */ /* 0x100fe20000010011 */
[C---:B------:R-:W-:Y:S02]  /*0d30*/  PRMT R17, R18.reuse, 0x7632, R17 ;  /* 0x0000763212117816 */ /* 0x040fe40000000011 */
[----:B------:R-:W-:Y:S01]  /*0d40*/  SHF.L.U32 R18, R18, 0x10, RZ ;  /* 0x0000001012127819 */ /* 0x000fe200000006ff */
[----:B------:R-:W-:Y:S01]  /*0d50*/  FFMA.FTZ R16, R81, R26, R16 ;  /* 0x0000001a51107223 */ /* 0x000fe20000010010 */
[----:B------:R-:W-:Y:S01]  /*0d60*/  SHF.L.U32 R88, R88, 0x10, RZ ;  /* 0x0000001058587819 */ /* 0x000fe200000006ff */
[--C-:B------:R-:W-:Y:S01]  /*0d70*/  FFMA.FTZ R95, R84, R95, R89.reuse ;  /* 0x0000005f545f7223 */ /* 0x100fe20000010059 */
[----:B------:R-:W-:Y:S01]  /*0d80*/  IMAD.U32 R87, R87, 0x10000, RZ ;  /* 0x0001000057577824 */ /* 0x000fe200078e00ff */
[----:B------:R-:W-:Y:S01]  /*0d90*/  SHF.L.U32 R26, R17, 0x10, RZ ;  /* 0x00000010111a7819 */ /* 0x000fe200000006ff */
[----:B------:R-:W-:Y:S01]  /*0da0*/  FFMA.FTZ R27, R81, R18, R40 ;  /* 0x00000012511b7223 */ /* 0x000fe20000010028 */
[----:B------:R-:W-:-:S02]  /*0db0*/  PRMT R89, R41, 0x7632, R89 ;  /* 0x0000763229597816 */ /* 0x000fc40000000059 */
[----:B------:R-:W-:Y:S01]  /*0dc0*/  SHF.L.U32 R41, R41, 0x10, RZ ;  /* 0x0000001029297819 */ /* 0x000fe200000006ff */
[C---:B------:R-:W-:Y:S01]  /*0dd0*/  FFMA.FTZ R17, R87.reuse, R88, R16 ;  /* 0x0000005857117223 */ /* 0x040fe20000010010 */
        /* <DEDUP_REMOVED lines=8> */
[----:B------:R-:W-:Y:S01]  /*0e60*/  SHF.L.U32 R48, R48, 0x10, RZ ;  /* 0x0000001030307819 */ /* 0x000fe200000006ff */
[----:B------:R-:W-:Y:S01]  /*0e70*/  FFMA.FTZ R93, R80, R93, R17 ;  /* 0x0000005d505d7223 */ /* 0x000fe20000010011 */
[----:B------:R-:W-:Y:S01]  /*0e80*/  PRMT R26, R19, 0x7632, R26 ;  /* 0x00007632131a7816 */ /* 0x000fe2000000001a */
[----:B------:R-:W-:Y:S01]  /*0e90*/  FFMA.FTZ R90, R81, R18, R88 ;  /* 0x00000012515a7223 */ /* 0x000fe20000010058 */
[----:B------:R-:W-:Y:S01]  /*0ea0*/  SHF.L.U32 R25, R25, 0x10, RZ ;  /* 0x0000001019197819 */ /* 0x000fe200000006ff */
[----:B------:R-:W5:Y:S01]  /*0eb0*/  LDG.E.128 R16, desc[UR6][R2.64+0xf800] ;  /* 0x00f8000602107981 */ /* 0x000f62000c1e1d00 */
[----:B------:R-:W-:Y:S01]  /*0ec0*/  SHF.L.U32 R27, R27, 0x10, RZ ;  /* 0x000000101b1b7819 */ /* 0x000fe200000006ff */
[----:B------:R-:W-:Y:S02]  /*0ed0*/  IMAD.U32 R88, R24, 0x10000, RZ ;  /* 0x0001000018587824 */ /* 0x000fe400078e00ff */
[----:B------:R-:W-:Y:S01]  /*0ee0*/  FFMA.FTZ R41, R0, R48, R91 ;  /* 0x0000003000297223 */ /* 0x000fe2000001005b */
[----:B------:R-:W-:Y:S01]  /*0ef0*/  SHF.L.U32 R89, R26, 0x10, RZ ;  /* 0x000000101a597819 */ /* 0x000fe200000006ff */
[----:B------:R-:W-:-:S02]  /*0f00*/  FFMA.FTZ R91, R88, R25, R93 ;  /* 0x00000019585b7223 */ /* 0x000fc4000001005d */
[----:B------:R-:W-:Y:S01]  /*0f10*/  FFMA.FTZ R95, R84, R27, R41 ;  /* 0x0000001b545f7223 */ /* 0x000fe20000010029 */
[----:B------:R-:W-:Y:S01]  /*0f20*/  PRMT R42, R42, 0x7632, R42 ;  /* 0x000076322a2a7816 */ /* 0x000fe2000000002a */
[----:B------:R-:W5:Y:S01]  /*0f30*/  LDG.E.128 R24, desc[UR6][R2.64+0x13000] ;  /* 0x0130000602187981 */ /* 0x000f62000c1e1d00 */
[C---:B------:R-:W-:Y:S02]  /*0f40*/  IMAD.U32 R41, R49.reuse, 0x10000, RZ ;  /* 0x0001000031297824 */ /* 0x040fe400078e00ff */
[--C-:B------:R-:W-:Y:S01]  /*0f50*/  FFMA.FTZ R89, R88, R89, R40.reuse ;  /* 0x0000005958597223 */ /* 0x100fe20000010028 */
[----:B------:R-:W-:Y:S02]  /*0f60*/  PRMT R49, R49, 0x7632, R49 ;  /* 0x0000763231317816 */ /* 0x000fe40000000031 */
[C---:B------:R-:W-:Y:S02]  /*0f70*/  PRMT R40, R72.reuse, 0x7632, R40 ;  /* 0x0000763248287816 */ /* 0x040fe40000000028 */
[----:B------:R-:W-:-:S02]  /*0f80*/  SHF.L.U32 R72, R72, 0x10, RZ ;  /* 0x0000001048487819 */ /* 0x000fc400000006ff */
[----:B------:R-:W-:Y:S01]  /*0f90*/  SHF.L.U32 R42, R42, 0x10, RZ ;  /* 0x000000102a2a7819 */ /* 0x000fe200000006ff */
[----:B------:R-:W-:Y:S01]  /*0fa0*/  FFMA.FTZ R95, R82, R41, R95 ;  /* 0x00000029525f7223 */ /* 0x000fe2000001005f */
[----:B------:R-:W-:Y:S01]  /*0fb0*/  SHF.L.U32 R49, R49, 0x10, RZ ;  /* 0x0000001031317819 */ /* 0x000fe200000006ff */
[----:B------:R-:W-:Y:S01]  /*0fc0*/  IMAD.U32 R97, R40, 0x10000, RZ ;  /* 0x0001000028617824 */ /* 0x000fe200078e00ff */
[C---:B------:R-:W-:Y:S01]  /*0fd0*/  SHF.L.U32 R41, R43.reuse, 0x10, RZ ;  /* 0x000000102b297819 */ /* 0x040fe200000006ff */
[----:B------:R-:W-:Y:S01]  /*0fe0*/  FFMA.FTZ R83, R0, R72, R83 ;  /* 0x0000004800537223 */ /* 0x000fe20000010053 */
[----:B------:R-:W-:Y:S01]  /*0ff0*/  PRMT R43, R43, 0x7632, R43 ;  /* 0x000076322b2b7816 */ /* 0x000fe2000000002b */
        /* <DEDUP_REMOVED lines=9> */
[----:B------:R-:W-:Y:S02]  /*1090*/  IMAD.U32 R40, R40, 0x10000, RZ ;  /* 0x0001000028287824 */ /* 0x000fe400078e00ff */
[----:B------:R-:W-:Y:S01]  /*10a0*/  FFMA.FTZ R42, R81, R50, R42 ;  /* 0x00000032512a7223 */ /* 0x000fe2000001002a */
[----:B------:R-:W-:Y:S01]  /*10b0*/  SHF.L.U32 R49, R48, 0x10, RZ ;  /* 0x0000001030317819 */ /* 0x000fe200000006ff */
[----:B------:R-:W-:Y:S01]  /*10c0*/  FFMA.FTZ R73, R82, R73, R83 ;  /* 0x0000004952497223 */ /* 0x000fe20000010053 */
[----:B------:R-:W-:Y:S01]  /*10d0*/  FFMA.FTZ R83, R88, R43, R41 ;  /* 0x0000002b58537223 */ /* 0x000fe20000010029 */
[----:B------:R-:W-:Y:S01]  /*10e0*/  FFMA.FTZ R43, R87, R40, R42 ;  /* 0x00000028572b7223 */ /* 0x000fe2000001002a */
[----:B------:R-:W-:Y:S01]  /*10f0*/  PRMT R48, R76, 0x7632, R48 ;  /* 0x000076324c307816 */ /* 0x000fe20000000030 */
[----:B------:R-:W-:Y:S01]  /*1100*/  FFMA.FTZ R42, R86, R49, R73 ;  /* 0x00000031562a7223 */ /* 0x000fe20000010049 */
[----:B------:R-:W-:-:S02]  /*1110*/  SHF.L.U32 R40, R74, 0x10, RZ ;  /* 0x000000104a287819 */ /* 0x000fc400000006ff */
[----:B------:R-:W-:Y:S02]  /*1120*/  SHF.L.U32 R76, R76, 0x10, RZ ;  /* 0x000000104c4c7819 */ /* 0x000fe400000006ff */
[----:B------:R-:W-:Y:S01]  /*1130*/  PRMT R74, R74, 0x7632, R74 ;  /* 0x000076324a4a7816 */ /* 0x000fe2000000004a */
[----:B------:R-:W-:Y:S01]  /*1140*/  FFMA.FTZ R40, R81, R40, R42 ;  /* 0x0000002851287223 */ /* 0x000fe2000001002a */
[----:B------:R-:W-:Y:S01]  /*1150*/  SHF.L.U32 R49, R48, 0x10, RZ ;  /* 0x0000001030317819 */ /* 0x000fe200000006ff */
[C---:B------:R-:W-:Y:S01]  /*1160*/  IMAD.U32 R41, R51.reuse, 0x10000, RZ ;  /* 0x0001000033297824 */ /* 0x040fe200078e00ff */
[----:B------:R-:W-:Y:S01]  /*1170*/  SHF.L.U32 R74, R74, 0x10, RZ ;  /* 0x000000104a4a7819 */ /* 0x000fe200000006ff */
[----:B------:R-:W-:Y:S01]  /*1180*/  FFMA.FTZ R85, R0, R76, R85 ;  /* 0x0000004c00557223 */ /* 0x000fe20000010055 */
[----:B------:R-:W-:Y:S01]  /*1190*/  PRMT R0, R51, 0x7632, R0 ;  /* 0x0000763233007816 */ /* 0x000fe20000000000 */
[----:B------:R-:W-:Y:S02]  /*11a0*/  FFMA.FTZ R73, R80, R41, R43 ;  /* 0x0000002950497223 */ /* 0x000fe4000001002b */
[----:B------:R-:W-:Y:S01]  /*11b0*/  FFMA.FTZ R99, R84, R49, R85 ;  /* 0x0000003154637223 */ /* 0x000fe20000010055 */
[----:B------:R-:W-:Y:S01]  /*11c0*/  FFMA.FTZ R95, R87, R74, R40 ;  /* 0x0000004a575f7223 */ /* 0x000fe20000010028 */
[----:B------:R-:W5:Y:S01]  /*11d0*/  LDG.E.128 R48, desc[UR6][R2.64+0x2000] ;  /* 0x0020000602307981 */ /* 0x000f62000c1e1d00 */
[----:B------:R-:W-:-:S03]  /*11e0*/  SHF.L.U32 R85, R0, 0x10, RZ ;  /* 0x0000001000557819 */ /* 0x000fc600000006ff */
[----:B------:R-:W5:Y:S01]  /*11f0*/  LDG.E.128 R40, desc[UR6][R44.64+0x2000] ;  /* 0x002000062c287981 */ /* 0x000f62000c1e1d00 */
[----:B------:R-:W-:Y:S02]  /*1200*/  SHF.L.U32 R97, R77, 0x10, RZ ;  /* 0x000000104d617819 */ /* 0x000fe400000006ff */
[----:B------:R-:W-:Y:S02]  /*1210*/  SHF.L.U32 R72, R64, 0x10, RZ ;  /* 0x0000001040487819 */ /* 0x000fe400000006ff */
[----:B------:R-:W-:Y:S02]  /*1220*/  SHF.L.U32 R0, R68, 0x10, RZ ;  /* 0x0000001044007819 */ /* 0x000fe400000006ff */
[----:B------:R-:W-:Y:S01]  /*1230*/  PRMT R68, R75, 0x7632, R68 ;  /* 0x000076324b447816 */ /* 0x000fe20000000044 */
[----:B------:R-:W-:Y:S02]  /*1240*/  FFMA.FTZ R97, R82, R97, R99 ;  /* 0x0000006152617223 */ /* 0x000fe40000010063 */
[----:B------:R-:W-:Y:S01]  /*1250*/  FFMA.FTZ R91, R0, R72, R91 ;  /* 0x00000048005b7223 */ /* 0x000fe2000001005b */
[----:B------:R-:W-:-:S02]  /*1260*/  PRMT R72, R64, 0x7632, R72 ;  /* 0x0000763240487816 */ /* 0x000fc40000000048 */
[----:B------:R-:W-:Y:S01]  /*1270*/  PRMT R82, R68, 0x7632, R82 ;  /* 0x0000763244527816 */ /* 0x000fe20000000052 */
[----:B------:R-:W-:Y:S01]  /*1280*/  FFMA.FTZ R85, R88, R85, R73 ;  /* 0x0000005558557223 */ /* 0x000fe20000010049 */
[----:B------:R-:W-:Y:S01]  /*1290*/  IMAD.U32 R93, R75, 0x10000, RZ ;  /* 0x000100004b5d7824 */ /* 0x000fe200078e00ff */
[----:B------:R-:W-:Y:S02]  /*12a0*/  SHF.L.U32 R73, R72, 0x10, RZ ;  /* 0x0000001048497819 */ /* 0x000fe400000006ff */
[----:B------:R-:W-:Y:S01]  /*12b0*/  SHF.L.U32 R82, R82, 0x10, RZ ;  /* 0x0000001052527819 */ /* 0x000fe200000006ff */
[----:B------:R-:W-:-:S04]  /*12c0*/  FFMA.FTZ R93, R80, R93, R95 ;  /* 0x0000005d505d7223 */ /* 0x000fc8000001005f */
[----:B------:R-:W-:Y:S02]  /*12d0*/  FFMA.FTZ R95, R82, R73, R91 ;  /* 0x00000049525f7223 */ /* 0x000fe4000001005b */
[----:B------:R-:W5:Y:S01]  /*12e0*/  LDG.E.128 R72, desc[UR6][R2.64+0x5800] ;  /* 0x0058000602487981 */ /* 0x000f62000c1e1d00 */
[----:B------:R-:W-:Y:S02]  /*12f0*/  PRMT R77, R77, 0x7632, R77 ;  /* 0x000076324d4d7816 */ /* 0x000fe4000000004d */
[----:B------:R-:W-:-:S03]  /*1300*/  PRMT R64, R78, 0x7632, R64 ;  /* 0x000076324e407816 */ /* 0x000fc60000000040 */
[----:B------:R-:W-:Y:S01]  /*1310*/  IMAD.U32 R77, R77, 0x10000, RZ ;  /* 0x000100004d4d7824 */ /* 0x000fe200078e00ff */
[----:B------:R-:W-:-:S03]  /*1320*/  SHF.L.U32 R78, R78, 0x10, RZ ;  /* 0x000000104e4e7819 */ /* 0x000fc600000006ff */
[----:B------:R-:W-:Y:S01]  /*1330*/  FFMA.FTZ R84, R86, R77, R97 ;  /* 0x0000004d56547223 */ /* 0x000fe20000010061 */
[----:B------:R-:W-:Y:S02]  /*1340*/  SHF.L.U32 R77, R65, 0x10, RZ ;  /* 0x00000010414d7819 */ /* 0x000fe400000006ff */
        /* <DEDUP_REMOVED lines=8> */
[----:B------:R-:W-:-:S02]  /*13d0*/  PRMT R69, R66, 0x7632, R69 ;  /* 0x0000763242457816 */ /* 0x000fc40000000045 */
        /* <DEDUP_REMOVED lines=18> */
[----:B------:R-:W-:Y:S01]  /*1500*/  PRMT R71, R60, 0x7632, R71 ;  /* 0x000076323c477816 */ /* 0x000fe20000000047 */
[----:B------:R-:W5:Y:S01]  /*1510*/  LDG.E.128 R64, desc[UR6][R2.64+0x9000] ;  /* 0x0090000602407981 */ /* 0x000f62000c1e1d00 */
[----:B------:R-:W-:Y:S02]  /*1520*/  FFMA.FTZ R79, R0, R77, R89 ;  /* 0x0000004d004f7223 */ /* 0x000fe40000010059 */
[----:B------:R-:W-:Y:S02]  /*1530*/  SHF.L.U32 R71, R71, 0x10, RZ ;  /* 0x0000001047477819 */ /* 0x000fe400000006ff */
[----:B------:R-:W-:Y:S02]  /*1540*/  SHF.L.U32 R77, R61, 0x10, RZ ;  /* 0x000000103d4d7819 */ /* 0x000fe400000006ff */
[----:B------:R-:W-:Y:S01]  /*1550*/  SHF.L.U32 R68, R68, 0x10, RZ ;  /* 0x0000001044447819 */ /* 0x000fe200000006ff */
[----:B------:R-:W-:Y:S01]  /*1560*/  FFMA.FTZ R71, R82, R71, R79 ;  /* 0x0000004752477223 */ /* 0x000fe2000001004f */
[----:B------:R-:W-:-:S02]  /*1570*/  SHF.L.U32 R89, R76, 0x10, RZ ;  /* 0x000000104c597819 */ /* 0x000fc400000006ff */
[----:B------:R-:W-:Y:S01]  /*1580*/  PRMT R61, R61, 0x7632, R61 ;  /* 0x000076323d3d7816 */ /* 0x000fe2000000003d */
[----:B------:R-:W-:Y:S01]  /*1590*/  IMAD.U32 R87, R60, 0x10000, RZ ;  /* 0x000100003c577824 */ /* 0x000fe200078e00ff */
[----:B------:R-:W-:Y:S01]  /*15a0*/  SHF.L.U32 R84, R84, 0x10, RZ ;  /* 0x0000001054547819 */ /* 0x000fe200000006ff */
[----:B------:R-:W-:Y:S01]  /*15b0*/  FFMA.FTZ R78, R86, R77, R71 ;  /* 0x0000004d564e7223 */ /* 0x000fe20000010047 */
[C---:B------:R-:W-:Y:S01]  /*15c0*/  FFMA.FTZ R93, R88.reuse, R68, R93 ;  /* 0x00000044585d7223 */ /* 0x040fe2000001005d */
[----:B------:R-:W-:Y:S01]  /*15d0*/  FFMA.FTZ R89, R88, R89, R70 ;  /* 0x0000005958597223 */ /* 0x000fe20000010046 */
[C---:B------:R-:W-:Y:S01]  /*15e0*/  PRMT R76, R62.reuse, 0x7632, R76 ;  /* 0x000076323e4c7816 */ /* 0x040fe2000000004c */
[----:B------:R-:W-:Y:S01]  /*15f0*/  IMAD.U32 R60, R61, 0x10000, RZ ;  /* 0x000100003d3c7824 */ /* 0x000fe200078e00ff */
[----:B------:R-:W-:Y:S01]  /*1600*/  SHF.L.U32 R77, R62, 0x10, RZ ;  /* 0x000000103e4d7819 */ /* 0x000fe200000006ff */
[----:B------:R-:W-:Y:S01]  /*1610*/  FFMA.FTZ R87, R84, R87, R69 ;  /* 0x0000005754577223 */ /* 0x000fe20000010045 */
[C---:B--2---:R-:W-:Y:S01]  /*1620*/  SHF.L.U32 R88, R52.reuse, 0x10, RZ ;  /* 0x0000001034587819 */ /* 0x044fe200000006ff */
[----:B------:R-:W2:Y:S01]  /*1630*/  LDG.E.128 R68, desc[UR6][R2.64+0xc800] ;  /* 0x00c8000602447981 */ /* 0x000ea2000c1e1d00 */
        /* <DEDUP_REMOVED lines=8> */
[C---:B------:R-:W-:Y:S02]  /*16c0*/  PRMT R77, R53.reuse, 0x7632, R77 ;  /* 0x00007632354d7816 */ /* 0x040fe4000000004d */
[----:B------:R-:W-:Y:S01]  /*16d0*/  SHF.L.U32 R83, R53, 0x10, RZ ;  /* 0x0000001035537819 */ /* 0x000fe200000006ff */
[----:B------:R-:W-:Y:S01]  /*16e0*/  FFMA.FTZ R95, R82, R63, R95 ;  /* 0x0000003f525f7223 */ /* 0x000fe2000001005f */
[----:B------:R-:W-:Y:S01]  /*16f0*/  FFMA.FTZ R53, R81, R76, R60 ;  /* 0x0000004c51357223 */ /* 0x000fe2000001003c */
[----:B------:R-:W-:Y:S01]  /*1700*/  SHF.L.U32 R76, R77, 0x10, RZ ;  /* 0x000000104d4c7819 */ /* 0x000fe200000006ff */
[----:B------:R-:W2:Y:S01]  /*1710*/  LDG.E.128 R60, desc[UR6][R2.64+0x10000] ;  /* 0x01000006023c7981 */ /* 0x000ea2000c1e1d00 */
[----:B------:R-:W-:Y:S01]  /*1720*/  FFMA.FTZ R78, R86, R83, R95 ;  /* 0x00000053564e7223 */ /* 0x000fe2000001005f */
[----:B---3--:R-:W-:-:S02]  /*1730*/  PRMT R88, R56, 0x7632, R88 ;  /* 0x0000763238587816 */ /* 0x008fc40000000058 */
        /* <DEDUP_REMOVED lines=22> */
[----:B------:R-:W-:Y:S02]  /*18a0*/  IMAD.U32 R55, R55, 0x10000, RZ ;  /* 0x0001000037377824 */ /* 0x000fe400078e00ff */
        /* <DEDUP_REMOVED lines=19> */
[----:B------:R-:W4:Y:S01]  /*19e0*/  LDG.E.128 R52, desc[UR6][R2.64+0x2800] ;  /* 0x0028000602347981 */ /* 0x000f22000c1e1d00 */
[C---:B-----5:R-:W-:Y:S01]  /*19f0*/  PRMT R88, R8.reuse, 0x7632, R88 ;  /* 0x0000763208587816 */ /* 0x060fe20000000058 */
[----:B------:R-:W-:-:S02]  /*1a00*/  IMAD.U32 R8, R8, 0x10000, RZ ;  /* 0x0001000008087824 */ /* 0x000fc400078e00ff */
[----:B------:R-:W5:Y:S01]  /*1a10*/  LDG.E.128 R56, desc[UR6][R44.64+0x2800] ;  /* 0x002800062c387981 */ /* 0x000f62000c1e1d00 */
[----:B------:R-:W-:Y:S01]  /*1a20*/  PRMT R92, R6, 0x7632, R92 ;  /* 0x00007632065c7816 */ /* 0x000fe2000000005c */
[----:B------:R-:W-:Y:S01]  /*1a30*/  FFMA.FTZ R6, R90, R95, R97 ;  /* 0x0000005f5a067223 */ /* 0x000fe20000010061 */
        /* <DEDUP_REMOVED lines=12> */
[----:B------:R-:W-:-:S02]  /*1b00*/  IMAD.U32 R89, R4, 0x10000, RZ ;  /* 0x0001000004597824 */ /* 0x000fc400078e00ff */
[----:B------:R-:W-:Y:S01]  /*1b10*/  FFMA.FTZ R95, R91, R0, R86 ;  /* 0x000000005b5f7223 */ /* 0x000fe20000010056 */
[----:B------:R-:W-:Y:S01]  /*1b20*/  SHF.L.U32 R91, R7, 0x10, RZ ;  /* 0x00000010075b7819 */ /* 0x000fe200000006ff */
[----:B------:R-:W-:Y:S01]  /*1b30*/  FFMA.FTZ R9, R80, R9, R93 ;  /* 0x0000000950097223 */ /* 0x000fe2000001005d */
[----:B------:R-:W-:Y:S01]  /*1b40*/  FFMA.FTZ R89, R84, R89, R5 ;  /* 0x0000005954597223 */ /* 0x000fe20000010005 */
[----:B------:R-:W-:Y:S01]  /*1b50*/  SHF.L.U32 R8, R20, 0x10, RZ ;  /* 0x0000001014087819 */ /* 0x000fe200000006ff */
[----:B------:R-:W-:Y:S01]  /*1b60*/  IMAD.U32 R93, R10, 0x10000, RZ ;  /* 0x000100000a5d7824 */ /* 0x000fe200078e00ff */
[----:B------:R-:W5:Y:S01]  /*1b70*/  LDG.E.128 R4, desc[UR6][R2.64+0x6000] ;  /* 0x0060000602047981 */ /* 0x000f62000c1e1d00 */
[----:B------:R-:W-:Y:S02]  /*1b80*/  SHF.L.U32 R0, R12, 0x10, RZ ;  /* 0x000000100c007819 */ /* 0x000fe400000006ff */
[----:B------:R-:W-:Y:S02]  /*1b90*/  PRMT R20, R20, 0x7632, R20 ;  /* 0x0000763214147816 */ /* 0x000fe40000000014 */
[----:B------:R-:W-:Y:S01]  /*1ba0*/  PRMT R88, R12, 0x7632, R88 ;  /* 0x000076320c587816 */ /* 0x000fe20000000058 */
[----:B------:R-:W-:Y:S01]  /*1bb0*/  FFMA.FTZ R91, R84, R91, R9 ;  /* 0x0000005b545b7223 */ /* 0x000fe20000010009 */
[----:B------:R-:W-:Y:S01]  /*1bc0*/  FFMA.FTZ R90, R90, R93, R95 ;  /* 0x0000005d5a5a7223 */ /* 0x000fe2000001005f */
[----:B------:R-:W-:Y:S01]  /*1bd0*/  SHF.L.U32 R9, R20, 0x10, RZ ;  /* 0x0000001014097819 */ /* 0x000fe200000006ff */
[----:B------:R-:W-:Y:S01]  /*1be0*/  FFMA.FTZ R93, R0, R8, R87 ;  /* 0x00000008005d7223 */ /* 0x000fe20000010057 */
[----:B------:R-:W-:Y:S01]  /*1bf0*/  IMAD.U32 R88, R88, 0x10000, RZ ;  /* 0x0001000058587824 */ /* 0x000fe200078e00ff */
[----:B------:R-:W-:-:S02]  /*1c00*/  PRMT R10, R10, 0x7632, R10 ;  /* 0x000076320a0a7816 */ /* 0x000fc4000000000a */
[C---:B------:R-:W-:Y:S01]  /*1c10*/  PRMT R8, R21.reuse, 0x7632, R8 ;  /* 0x0000763215087816 */ /* 0x040fe20000000008 */
[----:B------:R-:W-:Y:S01]  /*1c20*/  FFMA.FTZ R9, R88, R9, R93 ;  /* 0x0000000958097223 */ /* 0x000fe2000001005d */
[----:B------:R-:W-:Y:S02]  /*1c30*/  SHF.L.U32 R21, R21, 0x10, RZ ;  /* 0x0000001015157819 */ /* 0x000fe400000006ff */
[C---:B------:R-:W-:Y:S02]  /*1c40*/  PRMT R87, R13.reuse, 0x7632, R87 ;  /* 0x000076320d577816 */ /* 0x040fe40000000057 */
[----:B------:R-:W-:Y:S02]  /*1c50*/  SHF.L.U32 R86, R13, 0x10, RZ ;  /* 0x000000100d567819 */ /* 0x000fe400000006ff */
        /* <DEDUP_REMOVED lines=9> */
[----:B------:R-:W-:Y:S01]  /*1cf0*/  IMAD.U32 R21, R22, 0x10000, RZ ;  /* 0x0001000016157824 */ /* 0x000fe200078e00ff */
[----:B------:R-:W-:-:S02]  /*1d00*/  PRMT R12, R11, 0x7632, R12 ;  /* 0x000076320b0c7816 */ /* 0x000fc4000000000c */
[----:B------:R-:W-:Y:S01]  /*1d10*/  SHF.L.U32 R13, R11, 0x10, RZ ;  /* 0x000000100b0d7819 */ /* 0x000fe200000006ff */
[----:B------:R-:W-:Y:S01]  /*1d20*/  FFMA.FTZ R97, R0, R82, R83 ;  /* 0x0000005200617223 */ /* 0x000fe20000010053 */
[----:B------:R-:W5:Y:S01]  /*1d30*/  LDG.E.128 R8, desc[UR6][R2.64+0x9800] ;  /* 0x0098000602087981 */ /* 0x000f62000c1e1d00 */
[----:B------:R-:W-:Y:S01]  /*1d40*/  SHF.L.U32 R95, R36, 0x10, RZ ;  /* 0x00000010245f7819 */ /* 0x000fe200000006ff */
[----:B------:R-:W-:Y:S01]  /*1d50*/  FFMA.FTZ R21, R90, R21, R93 ;  /* 0x000000155a157223 */ /* 0x000fe2000001005d */
[----:B------:R-:W-:Y:S02]  /*1d60*/  PRMT R20, R22, 0x7632, R20 ;  /* 0x0000763216147816 */ /* 0x000fe40000000014 */
[----:B------:R-:W-:Y:S01]  /*1d70*/  PRMT R92, R14, 0x7632, R92 ;  /* 0x000076320e5c7816 */ /* 0x000fe2000000005c */
[----:B------:R-:W-:Y:S01]  /*1d80*/  FFMA.FTZ R95, R88, R95, R97 ;  /* 0x0000005f585f7223 */ /* 0x000fe20000010061 */
[C---:B------:R-:W-:Y:S02]  /*1d90*/  SHF.L.U32 R93, R37.reuse, 0x10, RZ ;  /* 0x00000010255d7819 */ /* 0x040fe400000006ff */
[----:B------:R-:W-:Y:S01]  /*1da0*/  SHF.L.U32 R83, R20, 0x10, RZ ;  /* 0x0000001014537819 */ /* 0x000fe200000006ff */
[----:B------:R-:W-:Y:S01]  /*1db0*/  IMAD.U32 R92, R92, 0x10000, RZ ;  /* 0x000100005c5c7824 */ /* 0x000fe200078e00ff */
[----:B------:R-:W-:Y:S01]  /*1dc0*/  PRMT R37, R37, 0x7632, R37 ;  /* 0x0000763225257816 */ /* 0x000fe20000000025 */
[----:B------:R-:W-:Y:S01]  /*1dd0*/  FFMA.FTZ R36, R86, R93, R95 ;  /* 0x0000005d56247223 */ /* 0x000fe2000001005f */
[----:B------:R-:W-:Y:S01]  /*1de0*/  SHF.L.U32 R95, R12, 0x10, RZ ;  /* 0x000000100c5f7819 */ /* 0x000fe200000006ff */
[----:B------:R-:W-:Y:S01]  /*1df0*/  FFMA.FTZ R13, R80, R13, R81 ;  /* 0x0000000d500d7223 */ /* 0x000fe20000010051 */
[----:B------:R-:W-:Y:S01]  /*1e00*/  FFMA.FTZ R20, R92, R83, R21 ;  /* 0x000000535c147223 */ /* 0x000fe20000010015 */
[C---:B------:R-:W-:Y:S01]  /*1e10*/  PRMT R12, R28.reuse, 0x7632, R12 ;  /* 0x000076321c0c7816 */ /* 0x040fe2000000000c */
[----:B------:R-:W5:Y:S01]  /*1e20*/  LDG.E.128 R80, desc[UR6][R2.64+0xd000] ;  /* 0x00d0000602507981 */ /* 0x000f62000c1e1d00 */
[----:B------:R-:W-:-:S02]  /*1e30*/  SHF.L.U32 R28, R28, 0x10, RZ ;  /* 0x000000101c1c7819 */ /* 0x000fc400000006ff */
[----:B------:R-:W-:Y:S02]  /*1e40*/  SHF.L.U32 R14, R23, 0x10, RZ ;  /* 0x00000010170e7819 */ /* 0x000fe400000006ff */
[----:B------:R-:W-:Y:S01]  /*1e50*/  SHF.L.U32 R93, R15, 0x10, RZ ;  /* 0x000000100f5d7819 */ /* 0x000fe200000006ff */
[----:B------:R-:W-:Y:S02]  /*1e60*/  IMAD.U32 R22, R37, 0x10000, RZ ;  /* 0x0001000025167824 */ /* 0x000fe400078e00ff */
[----:B------:R-:W-:Y:S01]  /*1e70*/  FFMA.FTZ R95, R84, R95, R13 ;  /* 0x0000005f545f7223 */ /* 0x000fe2000001000d */
[----:B------:R-:W-:Y:S01]  /*1e80*/  SHF.L.U32 R13, R12, 0x10, RZ ;  /* 0x000000100c0d7819 */ /* 0x000fe200000006ff */
[----:B------:R-:W-:Y:S01]  /*1e90*/  FFMA.FTZ R85, R0, R28, R85 ;  /* 0x0000001c00557223 */ /* 0x000fe20000010055 */
[----:B------:R-:W-:Y:S01]  /*1ea0*/  PRMT R94, R15, 0x7632, R94 ;  /* 0x000076320f5e7816 */ /* 0x000fe2000000005e */
[----:B------:R-:W-:Y:S01]  /*1eb0*/  FFMA.FTZ R15, R93, R14, R20 ;  /* 0x0000000e5d0f7223 */ /* 0x000fe20000010014 */
[----:B------:R-:W-:-:S02]  /*1ec0*/  IMAD.U32 R21, R38, 0x10000, RZ ;  /* 0x0001000026157824 */ /* 0x000fc400078e00ff */
[----:B------:R-:W-:Y:S01]  /*1ed0*/  FFMA.FTZ R37, R87, R22, R36 ;  /* 0x0000001657257223 */ /* 0x000fe20000010024 */
[----:B------:R-:W-:Y:S02]  /*1ee0*/  PRMT R38, R38, 0x7632, R38 ;  /* 0x0000763226267816 */ /* 0x000fe40000000026 */
        /* <DEDUP_REMOVED lines=12> */
[----:B------:R-:W-:Y:S01]  /*1fb0*/  SHF.L.U32 R32, R32, 0x10, RZ ;  /* 0x0000001020207819 */ /* 0x000fe200000006ff */
[C---:B------:R-:W-:Y:S01]  /*1fc0*/  IMAD.U32 R37, R30.reuse, 0x10000, RZ ;  /* 0x000100001e257824 */ /* 0x040fe200078e00ff */
[C---:B------:R-:W-:Y:S02]  /*1fd0*/  PRMT R28, R39.reuse, 0x7632, R28 ;  /* 0x00007632271c7816 */ /* 0x040fe4000000001c */
[----:B------:R-:W-:Y:S01]  /*1fe0*/  SHF.L.U32 R36, R39, 0x10, RZ ;  /* 0x0000001027247819 */ /* 0x000fe200000006ff */
[----:B------:R-:W-:Y:S01]  /*1ff0*/  FFMA.FTZ R39, R87, R20, R22 ;  /* 0x0000001457277223 */ /* 0x000fe20000010016 */
[----:B------:R-:W-:Y:S01]  /*2000*/  PRMT R30, R30, 0x7632, R30 ;  /* 0x000076321e1e7816 */ /* 0x000fe2000000001e */
[----:B------:R-:W-:Y:S01]  /*2010*/  FFMA.FTZ R84, R94, R23, R15 ;  /* 0x000000175e547223 */ /* 0x000fe2000001000f */
[----:B------:R-:W-:Y:S01]  /*2020*/  SHF.L.U32 R85, R29, 0x10, RZ ;  /* 0x000000101d557819 */ /* 0x000fe200000006ff */
[----:B------:R-:W5:Y:S01]  /*2030*/  LDG.E.128 R12, desc[UR6][R2.64+0x10800] ;  /* 0x01080006020c7981 */ /* 0x000f62000c1e1d00 */
[----:B------:R-:W-:Y:S01]  /*2040*/  FFMA.FTZ R89, R0, R32, R89 ;  /* 0x0000002000597223 */ /* 0x000fe20000010059 */
[----:B------:R-:W-:Y:S01]  /*2050*/  FFMA.FTZ R39, R90, R37, R39 ;  /* 0x000000255a277223 */ /* 0x000fe20000010027 */
[----:B------:R-:W-:Y:S01]  /*2060*/  SHF.L.U32 R37, R30, 0x10, RZ ;  /* 0x000000101e257819 */ /* 0x000fe200000006ff */
[----:B------:R-:W5:Y:S01]  /*2070*/  LDG.E.128 R20, desc[UR6][R2.64+0x14000] ;  /* 0x0140000602147981 */ /* 0x000f62000c1e1d00 */
[C---:B------:R-:W-:Y:S01]  /*2080*/  PRMT R32, R33.reuse, 0x7632, R32 ;  /* 0x0000763221207816 */ /* 0x040fe20000000020 */
[----:B------:R-:W-:Y:S01]  /*2090*/  FFMA.FTZ R89, R88, R85, R89 ;  /* 0x0000005558597223 */ /* 0x000fe20000010059 */
[----:B------:R-:W-:Y:S01]  /*20a0*/  SHF.L.U32 R33, R33, 0x10, RZ ;  /* 0x0000001021217819 */ /* 0x000fe200000006ff */
[----:B------:R-:W-:Y:S01]  /*20b0*/  IMAD.U32 R85, R28, 0x10000, RZ ;  /* 0x000100001c557824 */ /* 0x000fe200078e00ff */
[----:B------:R-:W-:Y:S01]  /*20c0*/  SHF.L.U32 R28, R31, 0x10, RZ ;  /* 0x000000101f1c7819 */ /* 0x000fe200000006ff */
[C---:B------:R-:W-:Y:S01]  /*20d0*/  FFMA.FTZ R29, R93.reuse, R36, R38 ;  /* 0x000000245d1d7223 */ /* 0x040fe20000010026 */
[----:B------:R-:W-:Y:S01]  /*20e0*/  FFMA.FTZ R30, R92, R37, R39 ;  /* 0x000000255c1e7223 */ /* 0x000fe20000010027 */
[----:B------:R-:W-:Y:S01]  /*20f0*/  SHF.L.U32 R32, R32, 0x10, RZ ;  /* 0x0000001020207819 */ /* 0x000fe200000006ff */
[----:B------:R-:W-:Y:S01]  /*2100*/  FFMA.FTZ R36, R86, R33, R89 ;  /* 0x0000002156247223 */ /* 0x000fe20000010059 */
[----:B------:R-:W-:Y:S01]  /*2110*/  FFMA.FTZ R85, R94, R85, R29 ;  /* 0x000000555e557223 */ /* 0x000fe2000001001d */
[----:B------:R-:W-:Y:S01]  /*2120*/  FFMA.FTZ R89, R93, R28, R30 ;  /* 0x0000001c5d597223 */ /* 0x000fe2000001001e */
[C---:B------:R-:W-:Y:S01]  /*2130*/  PRMT R28, R34.reuse, 0x7632, R28 ;  /* 0x00007632221c7816 */ /* 0x040fe2000000001c */
[----:B------:R-:W-:Y:S01]  /*2140*/  FFMA.FTZ R37, R87, R32, R36 ;  /* 0x0000002057257223 */ /* 0x000fe20000010024 */
[----:B------:R-:W-:-:S02]  /*2150*/  SHF.L.U32 R29, R34, 0x10, RZ ;  /* 0x00000010221d7819 */ /* 0x000fc400000006ff */
[----:B------:R-:W-:Y:S02]  /*2160*/  SHF.L.U32 R33, R28, 0x10, RZ ;  /* 0x000000101c217819 */ /* 0x000fe400000006ff */
[----:B------:R-:W-:Y:S01]  /*2170*/  PRMT R30, R16, 0x7632, R30 ;  /* 0x00007632101e7816 */ /* 0x000fe2000000001e */
[----:B------:R-:W-:Y:S01]  /*2180*/  FFMA.FTZ R29, R90, R29, R37 ;  /* 0x0000001d5a1d7223 */ /* 0x000fe20000010025 */
[----:B------:R-:W-:Y:S01]  /*2190*/  IMAD.U32 R16, R16, 0x10000, RZ ;  /* 0x0001000010107824 */ /* 0x000fe200078e00ff */
[----:B------:R-:W-:Y:S02]  /*21a0*/  PRMT R31, R31, 0x7632, R31 ;  /* 0x000076321f1f7816 */ /* 0x000fe4000000001f */
[----:B------:R-:W-:Y:S01]  /*21b0*/  SHF.L.U32 R37, R30, 0x10, RZ ;  /* 0x000000101e257819 */ /* 0x000fe200000006ff */
[----:B------:R-:W-:Y:S01]  /*21c0*/  FFMA.FTZ R32, R92, R33, R29 ;  /* 0x000000215c207223 */ /* 0x000fe2000001001d */
[----:B------:R-:W-:Y:S01]  /*21d0*/  FFMA.FTZ R91, R0, R16, R91 ;  /* 0x00000010005b7223 */ /* 0x000fe2000001005b */
[C---:B------:R-:W-:Y:S01]  /*21e0*/  IMAD.U32 R33, R17.reuse, 0x10000, RZ ;  /* 0x0001000011217824 */ /* 0x040fe200078e00ff */
[----:B------:R-:W-:-:S02]  /*21f0*/  PRMT R17, R17, 0x7632, R17 ;  /* 0x0000763211117816 */ /* 0x000fc40000000011 */
[C---:B------:R-:W-:Y:S02]  /*2200*/  PRMT R96, R24.reuse, 0x7632, R96 ;  /* 0x0000763218607816 */ /* 0x040fe40000000060 */
[----:B------:R-:W-:Y:S01]  /*2210*/  SHF.L.U32 R97, R24, 0x10, RZ ;  /* 0x0000001018617819 */ /* 0x000fe200000006ff */
[----:B------:R-:W-:Y:S01]  /*2220*/  FFMA.FTZ R91, R88, R37, R91 ;  /* 0x00000025585b7223 */ /* 0x000fe2000001005b */
[----:B------:R-:W-:Y:S01]  /*2230*/  SHF.L.U32 R31, R31, 0x10, RZ ;  /* 0x000000101f1f7819 */ /* 0x000fe200000006ff */
[----:B------:R0:W5:Y:S01]  /*2240*/  LDG.E.128 R36, desc[UR6][R44.64+0x3000] ;  /* 0x003000062c247981 */ /* 0x000162000c1e1d00 */
[----:B------:R-:W-:Y:S01]  /*2250*/  SHF.L.U32 R24, R17, 0x10, RZ ;  /* 0x0000001011187819 */ /* 0x000fe200000006ff */
[----:B------:R-:W-:Y:S02]  /*2260*/  IMAD.U32 R17, R96, 0x10000, RZ ;  /* 0x0001000060117824 */ /* 0x000fe400078e00ff */
[----:B------:R-:W-:Y:S01]  /*2270*/  FFMA.FTZ R97, R0, R97, R95 ;  /* 0x0000006100617223 */ /* 0x000fe2000001005f */
[----:B------:R-:W-:Y:S01]  /*2280*/  FFMA.FTZ R89, R94, R31, R89 ;  /* 0x0000001f5e597223 */ /* 0x000fe20000010059 */
[----:B------:R-:W-:Y:S01]  /*2290*/  FFMA.FTZ R34, R86, R33, R91 ;  /* 0x0000002156227223 */ /* 0x000fe2000001005b */
[----:B------:R-:W-:Y:S01]  /*22a0*/  SHF.L.U32 R16, R35, 0x10, RZ ;  /* 0x0000001023107819 */ /* 0x000fe200000006ff */
[----:B------:R-:W5:Y:S01]  /*22b0*/  LDG.E.128 R28, desc[UR6][R2.64+0x3000] ;  /* 0x00300006021c7981 */ /* 0x000f62000c1e1d00 */
[----:B------:R-:W-:Y:S01]  /*22c0*/  FFMA.FTZ R97, R88, R17, R97 ;  /* 0x0000001158617223 */ /* 0x000fe20000010061 */
[C---:B------:R-:W-:Y:S01]  /*22d0*/  SHF.L.U32 R17, R18.reuse, 0x10, RZ ;  /* 0x0000001012117819 */ /* 0x040fe200000006ff */
[----:B------:R-:W-:Y:S01]  /*22e0*/  FFMA.FTZ R95, R87, R24, R34 ;  /* 0x00000018575f7223 */ /* 0x000fe20000010022 */
[----:B------:R-:W-:Y:S01]  /*22f0*/  FFMA.FTZ R91, R93, R16, R32 ;  /* 0x000000105d5b7223 */ /* 0x000fe20000010020 */
[----:B------:R-:W-:-:S02]  /*2300*/  PRMT R18, R18, 0x7632, R18 ;  /* 0x0000763212127816 */ /* 0x000fc40000000012 */
[C---:B------:R-:W-:Y:S01]  /*2310*/  PRMT R16, R25.reuse, 0x7632, R16 ;  /* 0x0000763219107816 */ /* 0x040fe20000000010 */
[----:B------:R-:W-:Y:S01]  /*2320*/  FFMA.FTZ R95, R90, R17, R95 ;  /* 0x000000115a5f7223 */ /* 0x000fe2000001005f */
[----:B------:R-:W-:Y:S02]  /*2330*/  SHF.L.U32 R25, R25, 0x10, RZ ;  /* 0x0000001019197819 */ /* 0x000fe400000006ff */
[----:B------:R-:W-:Y:S01]  /*2340*/  SHF.L.U32 R17, R18, 0x10, RZ ;  /* 0x0000001012117819 */ /* 0x000fe200000006ff */
[----:B0-----:R-:W-:Y:S01]  /*2350*/  IMAD.U32 R44, R16, 0x10000, RZ ;  /* 0x00010000102c7824 */ /* 0x001fe200078e00ff */
[C---:B------:R-:W-:Y:S01]  /*2360*/  PRMT R16, R19.reuse, 0x7632, R16 ;  /* 0x0000763213107816 */ /* 0x040fe20000000010 */
[----:B------:R-:W-:Y:S01]  /*2370*/  FFMA.FTZ R86, R86, R25, R97 ;  /* 0x0000001956567223 */ /* 0x000fe20000010061 */
[----:B------:R-:W-:Y:S01]  /*2380*/  SHF.L.U32 R18, R19, 0x10, RZ ;  /* 0x0000001013127819 */ /* 0x000fe200000006ff */
[----:B------:R-:W-:Y:S01]  /*2390*/  FFMA.FTZ R24, R92, R17, R95 ;  /* 0x000000115c187223 */ /* 0x000fe2000001005f */
[----:B------:R-:W-:Y:S01]  /*23a0*/  PRMT R0, R35, 0x7632, R0 ;  /* 0x0000763223007816 */ /* 0x000fe20000000000 */
        /* <DEDUP_REMOVED lines=9> */
[----:B------:R-:W-:Y:S02]  /*2440*/  SHF.L.U32 R17, R0, 0x10, RZ ;  /* 0x0000001000117819 */ /* 0x000fe400000006ff */
[----:B------:R-:W-:Y:S01]  /*2450*/  PRMT R19, R48, 0x7632, R19 ;  /* 0x0000763230137816 */ /* 0x000fe20000000013 */
[----:B------:R-:W-:Y:S01]  /*2460*/  FFMA.FTZ R92, R92, R25, R45 ;  /* 0x000000195c5c7223 */ /* 0x000fe2000001002d */
[----:B------:R-:W-:Y:S01]  /*2470*/  SHF.L.U32 R48, R48, 0x10, RZ ;  /* 0x0000001030307819 */ /* 0x000fe200000006ff */
[C---:B------:R-:W-:Y:S01]  /*2480*/  IMAD.U32 R45, R40.reuse, 0x10000, RZ ;  /* 0x00010000282d7824 */ /* 0x040fe200078e00ff */
[----:B------:R-:W-:-:S02]  /*2490*/  PRMT R86, R40, 0x7632, R86 ;  /* 0x0000763228567816 */ /* 0x000fc40000000056 */
        /* <DEDUP_REMOVED lines=14> */
[----:B------:R-:W-:Y:S01]  /*2580*/  SHF.L.U32 R49, R49, 0x10, RZ ;  /* 0x0000001031317819 */ /* 0x000fe200000006ff */
[----:B------:R-:W5:Y:S01]  /*2590*/  LDG.E.128 R16, desc[UR6][R2.64+0xa000] ;  /* 0x00a0000602107981 */ /* 0x000f62000c1e1d00 */
[----:B------:R-:W-:Y:S01]  /*25a0*/  SHF.L.U32 R90, R90, 0x10, RZ ;  /* 0x000000105a5a7819 */ /* 0x000fe200000006ff */
[----:B------:R-:W-:Y:S01]  /*25b0*/  FFMA.FTZ R25, R84, R25, R27 ;  /* 0x0000001954197223 */ /* 0x000fe2000001001b */
[C---:B------:R-:W-:Y:S01]  /*25c0*/  PRMT R24, R42.reuse, 0x7632, R24 ;  /* 0x000076322a187816 */ /* 0x040fe20000000018 */
[----:B------:R-:W-:Y:S01]  /*25d0*/  IMAD.U32 R88, R42, 0x10000, RZ ;  /* 0x000100002a587824 */ /* 0x000fe200078e00ff */
[----:B------:R-:W-:Y:S01]  /*25e0*/  SHF.L.U32 R27, R50, 0x10, RZ ;  /* 0x00000010321b7819 */ /* 0x000fe200000006ff */
[--C-:B------:R-:W-:Y:S01]  /*25f0*/  FFMA.FTZ R49, R90, R49, R25.reuse ;  /* 0x000000315a317223 */ /* 0x100fe20000010019 */
[----:B------:R-:W-:-:S02]  /*2600*/  PRMT R25, R50, 0x7632, R25 ;  /* 0x0000763232197816 */ /* 0x000fc40000000019 */
[C---:B------:R-:W-:Y:S02]  /*2610*/  PRMT R42, R72.reuse, 0x7632, R42 ;  /* 0x00007632482a7816 */ /* 0x040fe4000000002a */
[----:B------:R-:W-:Y:S01]  /*2620*/  SHF.L.U32 R48, R72, 0x10, RZ ;  /* 0x0000001048307819 */ /* 0x000fe200000006ff */
[----:B------:R-:W-:Y:S01]  /*2630*/  IMAD.U32 R41, R25, 0x10000, RZ ;  /* 0x0001000019297824 */ /* 0x000fe200078e00ff */
[C---:B------:R-:W-:Y:S01]  /*2640*/  PRMT R40, R43.reuse, 0x7632, R40 ;  /* 0x000076322b287816 */ /* 0x040fe20000000028 */
[----:B------:R-:W-:Y:S01]  /*2650*/  FFMA.FTZ R49, R88, R27, R49 ;  /* 0x0000001b58317223 */ /* 0x000fe20000010031 */
[----:B------:R-:W-:Y:S02]  /*2660*/  SHF.L.U32 R87, R43, 0x10, RZ ;  /* 0x000000102b577819 */ /* 0x000fe400000006ff */
[----:B------:R-:W-:Y:S01]  /*2670*/  SHF.L.U32 R72, R24, 0x10, RZ ;  /* 0x0000001018487819 */ /* 0x000fe200000006ff */
[----:B------:R-:W-:Y:S01]  /*2680*/  FFMA.FTZ R85, R45, R48, R85 ;  /* 0x000000302d557223 */ /* 0x000fe20000010055 */
[----:B------:R-:W-:Y:S01]  /*2690*/  SHF.L.U32 R43, R42, 0x10, RZ ;  /* 0x000000102a2b7819 */ /* 0x000fe200000006ff */
[----:B------:R-:W5:Y:S02]  /*26a0*/  LDG.E.128 R24, desc[UR6][R2.64+0xd800] ;  /* 0x00d8000602187981 */ /* 0x000f64000c1e1d00 */
[----:B------:R-:W-:Y:S01]  /*26b0*/  FFMA.FTZ R48, R72, R41, R49 ;  /* 0x0000002948307223 */ /* 0x000fe20000010031 */
[----:B------:R-:W-:-:S02]  /*26c0*/  IMAD.U32 R41, R73, 0x10000, RZ ;  /* 0x0001000049297824 */ /* 0x000fc400078e00ff */
[----:B------:R-:W-:Y:S01]  /*26d0*/  FFMA.FTZ R43, R86, R43, R85 ;  /* 0x0000002b562b7223 */ /* 0x000fe20000010055 */
[----:B------:R-:W-:Y:S02]  /*26e0*/  PRMT R73, R73, 0x7632, R73 ;  /* 0x0000763249497816 */ /* 0x000fe40000000049 */
        /* <DEDUP_REMOVED lines=8> */
[----:B------:R-:W-:Y:S01]  /*2770*/  FFMA.FTZ R85, R90, R41, R43 ;  /* 0x000000295a557223 */ /* 0x000fe2000001002b */
[----:B------:R-:W-:-:S02]  /*2780*/  SHF.L.U32 R73, R40, 0x10, RZ ;  /* 0x0000001028497819 */ /* 0x000fc400000006ff */
[----:B------:R-:W5:Y:S01]  /*2790*/  LDG.E.128 R40, desc[UR6][R2.64+0x11000] ;  /* 0x0110000602287981 */ /* 0x000f62000c1e1d00 */
[----:B------:R-:W-:Y:S01]  /*27a0*/  SHF.L.U32 R49, R49, 0x10, RZ ;  /* 0x0000001031317819 */ /* 0x000fe200000006ff */
[----:B------:R-:W-:Y:S01]  /*27b0*/  FFMA.FTZ R51, R88, R51, R85 ;  /* 0x0000003358337223 */ /* 0x000fe20000010055 */
[----:B------:R-:W-:Y:S01]  /*27c0*/  FFMA.FTZ R74, R73, R48, R50 ;  /* 0x00000030494a7223 */ /* 0x000fe20000010032 */
[----:B------:R-:W-:Y:S02]  /*27d0*/  SHF.L.U32 R48, R75, 0x10, RZ ;  /* 0x000000104b307819 */ /* 0x000fe400000006ff */
[----:B------:R-:W-:-:S04]  /*27e0*/  FFMA.FTZ R50, R72, R49, R51 ;  /* 0x0000003148327223 */ /* 0x000fc80000010033 */
[----:B------:R-:W-:Y:S02]  /*27f0*/  FFMA.FTZ R92, R87, R48, R50 ;  /* 0x00000030575c7223 */ /* 0x000fe40000010032 */
[----:B------:R0:W5:Y:S01]  /*2800*/  LDG.E.128 R48, desc[UR6][R2.64+0x14800] ;  /* 0x0148000602307981 */ /* 0x000162000c1e1d00 */
[C---:B------:R-:W-:Y:S02]  /*2810*/  PRMT R85, R64.reuse, 0x7632, R85 ;  /* 0x0000763240557816 */ /* 0x040fe40000000055 */
[----:B------:R-:W-:Y:S02]  /*2820*/  SHF.L.U32 R64, R64, 0x10, RZ ;  /* 0x0000001040407819 */ /* 0x000fe400000006ff */
[----:B------:R-:W-:Y:S01]  /*2830*/  PRMT R75, R75, 0x7632, R75 ;  /* 0x000076324b4b7816 */ /* 0x000fe2000000004b */
[----:B------:R-:W-:Y:S02]  /*2840*/  IMAD.U32 R85, R85, 0x10000, RZ ;  /* 0x0001000055557824 */ /* 0x000fe400078e00ff */
[----:B------:R-:W-:Y:S01]  /*2850*/  FFMA.FTZ R89, R45, R64, R89 ;  /* 0x000000402d597223 */ /* 0x000fe20000010059 */
[----:B------:R-:W-:-:S02]  /*2860*/  SHF.L.U32 R64, R75, 0x10, RZ ;  /* 0x000000104b407819 */ /* 0x000fc400000006ff */
[C---:B------:R-:W-:Y:S01]  /*2870*/  SHF.L.U32 R75, R65.reuse, 0x10, RZ ;  /* 0x00000010414b7819 */ /* 0x040fe200000006ff */
[----:B------:R-:W-:Y:S01]  /*2880*/  FFMA.FTZ R85, R86, R85, R89 ;  /* 0x0000005556557223 */ /* 0x000fe20000010059 */
[----:B------:R-:W-:-:S03]  /*2890*/  PRMT R65, R65, 0x7632, R65 ;  /* 0x0000763241417816 */ /* 0x000fc60000000041 */
[----:B------:R-:W-:Y:S01]  /*28a0*/  FFMA.FTZ R85, R84, R75, R85 ;  /* 0x0000004b54557223 */ /* 0x000fe20000010055 */
[----:B------:R-:W-:Y:S01]  /*28b0*/  SHF.L.U32 R65, R65, 0x10, RZ ;  /* 0x0000001041417819 */ /* 0x000fe200000006ff */
[C---:B--2---:R-:W-:Y:S01]  /*28c0*/  IMAD.U32 R91, R68.reuse, 0x10000, RZ ;  /* 0x00010000445b7824 */ /* 0x044fe200078e00ff */
[----:B------:R-:W-:Y:S02]  /*28d0*/  PRMT R89, R68, 0x7632, R89 ;  /* 0x0000763244597816 */ /* 0x000fe40000000059 */
[----:B------:R-:W-:Y:S01]  /*28e0*/  SHF.L.U32 R75, R66, 0x10, RZ ;  /* 0x00000010424b7819 */ /* 0x000fe200000006ff */
[----:B------:R-:W-:Y:S01]  /*28f0*/  FFMA.FTZ R65, R90, R65, R85 ;  /* 0x000000415a417223 */ /* 0x000fe20000010055 */
[----:B------:R-:W-:Y:S01]  /*2900*/  PRMT R68, R66, 0x7632, R68 ;  /* 0x0000763242447816 */ /* 0x000fe20000000044 */
[----:B------:R-:W-:Y:S01]  /*2910*/  FFMA.FTZ R91, R45, R91, R0 ;  /* 0x0000005b2d5b7223 */ /* 0x000fe20000010000 */
[----:B------:R-:W-:Y:S01]  /*2920*/  SHF.L.U32 R89, R89, 0x10, RZ ;  /* 0x0000001059597819 */ /* 0x000fe200000006ff */
[----:B------:R-:W-:Y:S01]  /*2930*/  FFMA.FTZ R65, R88, R75, R65 ;  /* 0x0000004b58417223 */ /* 0x000fe20000010041 */
[----:B0-----:R-:W-:Y:S01]  /*2940*/  SHF.L.U32 R3, R68, 0x10, RZ ;  /* 0x0000001044037819 */ /* 0x001fe200000006ff */
        /* <DEDUP_REMOVED lines=8> */
[----:B------:R-:W-:Y:S02]  /*29d0*/  FFMA.FTZ R69, R90, R69, R75 ;  /* 0x000000455a457223 */ /* 0x000fe4000001004b */
        /* <DEDUP_REMOVED lines=8> */
[----:B------:R-:W-:Y:S01]  /*2a60*/  IMAD.U32 R3, R70, 0x10000, RZ ;  /* 0x0001000046037824 */ /* 0x000fe200078e00ff */
        /* <DEDUP_REMOVED lines=25> */
[C---:B------:R-:W-:Y:S01]  /*2c00*/  FFMA.FTZ R0, R73.reuse, R0, R2 ;  /* 0x0000000049007223 */ /* 0x040fe20000010002 */
[----:B------:R-:W-:Y:S01]  /*2c10*/  SHF.L.U32 R65, R78, 0x10, RZ ;  /* 0x000000104e417819 */ /* 0x000fe200000006ff */
[----:B------:R-:W-:Y:S01]  /*2c20*/  FFMA.FTZ R2, R73, R44, R3 ;  /* 0x0000002c49027223 */ /* 0x000fe20000010003 */
[----:B------:R-:W-:Y:S01]  /*2c30*/  FFMA.FTZ R60, R72, R45, R61 ;  /* 0x0000002d483c7223 */ /* 0x000fe2000001003d */
[----:B------:R-:W-:Y:S01]  /*2c40*/  PRMT R78, R78, 0x7632, R78 ;  /* 0x000076324e4e7816 */ /* 0x000fe2000000004e */
[----:B------:R-:W-:Y:S01]  /*2c50*/  FFMA.FTZ R69, R90, R77, R69 ;  /* 0x0000004d5a457223 */ /* 0x000fe20000010045 */
[----:B----4-:R-:W-:Y:S01]  /*2c60*/  PRMT R61, R52, 0x7632, R61 ;  /* 0x00007632343d7816 */ /* 0x010fe2000000003d */
[----:B-----5:R-:W-:Y:S01]  /*2c70*/  IMAD.U32 R3, R56, 0x10000, RZ ;  /* 0x0001000038037824 */ /* 0x020fe200078e00ff */
        /* <DEDUP_REMOVED lines=13> */
[----:B------:R-:W-:-:S02]  /*2d50*/  PRMT R61, R53, 0x7632, R61 ;  /* 0x00007632353d7816 */ /* 0x000fc4000000003d */
[----:B------:R-:W-:Y:S02]  /*2d60*/  SHF.L.U32 R62, R53, 0x10, RZ ;  /* 0x00000010353e7819 */ /* 0x000fe400000006ff */
[----:B------:R-:W-:Y:S02]  /*2d70*/  SHF.L.U32 R57, R57, 0x10, RZ ;  /* 0x0000001039397819 */ /* 0x000fe400000006ff */
[----:B------:R-:W-:Y:S02]  /*2d80*/  SHF.L.U32 R52, R63, 0x10, RZ ;  /* 0x000000103f347819 */ /* 0x000fe400000006ff */
        /* <DEDUP_REMOVED lines=8> */
[C---:B------:R-:W-:Y:S01]  /*2e10*/  PRMT R53, R58.reuse, 0x7632, R53 ;  /* 0x000076323a357816 */ /* 0x040fe20000000035 */
[----:B------:R-:W-:Y:S01]  /*2e20*/  IMAD.U32 R58, R58, 0x10000, RZ ;  /* 0x000100003a3a7824 */ /* 0x000fe200078e00ff */
[----:B------:R-:W-:Y:S01]  /*2e30*/  PRMT R79, R79, 0x7632, R79 ;  /* 0x000076324f4f7816 */ /* 0x000fe2000000004f */
[----:B------:R-:W-:Y:S01]  /*2e40*/  FFMA.FTZ R64, R73, R64, R92 ;  /* 0x0000004049407223 */ /* 0x000fe2000001005c */
[----:B------:R-:W-:-:S02]  /*2e50*/  PRMT R62, R4, 0x7632, R62 ;  /* 0x00007632043e7816 */ /* 0x000fc4000000003e */
        /* <DEDUP_REMOVED lines=20> */
[C---:B------:R-:W-:Y:S01]  /*2fa0*/  PRMT R56, R6.reuse, 0x7632, R56 ;  /* 0x0000763206387816 */ /* 0x040fe20000000038 */
[----:B------:R-:W-:Y:S01]  /*2fb0*/  FFMA.FTZ R63, R45, R64, R62 ;  /* 0x000000402d3f7223 */ /* 0x000fe2000001003e */
[----:B------:R-:W-:Y:S01]  /*2fc0*/  SHF.L.U32 R61, R6, 0x10, RZ ;  /* 0x00000010063d7819 */ /* 0x000fe200000006ff */
[----:B------:R-:W-:Y:S01]  /*2fd0*/  IMAD.U32 R6, R59, 0x10000, RZ ;  /* 0x000100003b067824 */ /* 0x000fe200078e00ff */
[----:B------:R-:W-:Y:S02]  /*2fe0*/  SHF.L.U32 R55, R55, 0x10, RZ ;  /* 0x0000001037377819 */ /* 0x000fe400000006ff */
[C---:B------:R-:W-:Y:S02]  /*2ff0*/  PRMT R60, R8.reuse, 0x7632, R60 ;  /* 0x00007632083c7816 */ /* 0x040fe4000000003c */
        /* <DEDUP_REMOVED lines=8> */
[C---:B------:R-:W-:Y:S01]  /*3080*/  SHF.L.U32 R60, R9.reuse, 0x10, RZ ;  /* 0x00000010093c7819 */ /* 0x040fe200000006ff */
[----:B------:R-:W-:Y:S01]  /*3090*/  FFMA.FTZ R62, R44, R53, R55 ;  /* 0x000000352c3e7223 */ /* 0x000fe20000010037 */
[----:B------:R-:W-:Y:S01]  /*30a0*/  PRMT R53, R9, 0x7632, R53 ;  /* 0x0000763209357816 */ /* 0x000fe20000000035 */
[--C-:B------:R-:W-:Y:S01]  /*30b0*/  FFMA.FTZ R9, R5, R0, R56.reuse ;  /* 0x0000000005097223 */ /* 0x100fe20000010038 */
        /* <DEDUP_REMOVED lines=11> */
[--C-:B------:R-:W-:Y:S01]  /*3170*/  FFMA.FTZ R0, R6, R7, R9.reuse ;  /* 0x0000000706007223 */ /* 0x100fe20000010009 */
[C---:B------:R-:W-:Y:S01]  /*3180*/  PRMT R9, R81.reuse, 0x7632, R9 ;  /* 0x0000763251097816 */ /* 0x040fe20000000009 */
[----:B------:R-:W-:Y:S01]  /*3190*/  FFMA.FTZ R62, R44, R59, R61 ;  /* 0x0000003b2c3e7223 */ /* 0x000fe2000001003d */
[----:B------:R-:W-:Y:S01]  /*31a0*/  SHF.L.U32 R56, R81, 0x10, RZ ;  /* 0x0000001051387819 */ /* 0x000fe200000006ff */
[----:B------:R-:W-:Y:S01]  /*31b0*/  FFMA.FTZ R53, R58, R53, R55 ;  /* 0x000000353a357223 */ /* 0x000fe20000010037 */
[----:B------:R-:W-:Y:S01]  /*31c0*/  IMAD.U32 R7, R10, 0x10000, RZ ;  /* 0x000100000a077824 */ /* 0x000fe200078e00ff */
[----:B------:R-:W-:-:S02]  /*31d0*/  SHF.L.U32 R60, R9, 0x10, RZ ;  /* 0x00000010093c7819 */ /* 0x000fc400000006ff */
[----:B------:R-:W-:Y:S01]  /*31e0*/  FFMA.FTZ R62, R57, R56, R62 ;  /* 0x00000038393e7223 */ /* 0x000fe2000001003e */
[----:B------:R-:W-:Y:S01]  /*31f0*/  FFMA.FTZ R56, R4, R7, R53 ;  /* 0x0000000704387223 */ /* 0x000fe20000010035 */
[C---:B------:R-:W-:Y:S02]  /*3200*/  PRMT R7, R82.reuse, 0x7632, R7 ;  /* 0x0000763252077816 */ /* 0x040fe40000000007 */
[----:B------:R-:W-:Y:S01]  /*3210*/  SHF.L.U32 R9, R82, 0x10, RZ ;  /* 0x0000001052097819 */ /* 0x000fe200000006ff */
[----:B------:R-:W-:Y:S01]  /*3220*/  FFMA.FTZ R53, R45, R60, R62 ;  /* 0x0000003c2d357223 */ /* 0x000fe2000001003e */
[C---:B------:R-:W-:Y:S02]  /*3230*/  PRMT R2, R11.reuse, 0x7632, R2 ;  /* 0x000076320b027816 */ /* 0x040fe40000000002 */
[----:B------:R-:W-:Y:S02]  /*3240*/  SHF.L.U32 R10, R11, 0x10, RZ ;  /* 0x000000100b0a7819 */ /* 0x000fe400000006ff */
[C---:B------:R-:W-:Y:S01]  /*3250*/  PRMT R55, R12.reuse, 0x7632, R55 ;  /* 0x000076320c377816 */ /* 0x040fe20000000037 */
[----:B------:R-:W-:Y:S01]  /*3260*/  IMAD.U32 R12, R12, 0x10000, RZ ;  /* 0x000100000c0c7824 */ /* 0x000fe200078e00ff */
[----:B------:R-:W-:Y:S01]  /*3270*/  SHF.L.U32 R11, R7, 0x10, RZ ;  /* 0x00000010070b7819 */ /* 0x000fe200000006ff */
[----:B------:R-:W-:-:S02]  /*3280*/  FFMA.FTZ R9, R58, R9, R53 ;  /* 0x000000093a097223 */ /* 0x000fc40000010035 */
[----:B------:R-:W-:Y:S02]  /*3290*/  FFMA.FTZ R53, R3, R12, R52 ;  /* 0x0000000c03357223 */ /* 0x000fe40000010034 */
[--C-:B------:R-:W-:Y:S01]  /*32a0*/  FFMA.FTZ R12, R4, R11, R9.reuse ;  /* 0x0000000b040c7223 */ /* 0x100fe20000010009 */
        /* <DEDUP_REMOVED lines=10> */
[----:B------:R-:W-:Y:S01]  /*3350*/  FFMA.FTZ R54, R44, R9, R11 ;  /* 0x000000092c367223 */ /* 0x000fe2000001000b */
[----:B------:R-:W-:-:S02]  /*3360*/  PRMT R13, R13, 0x7632, R13 ;  /* 0x000076320d0d7816 */ /* 0x000fc4000000000d */
[C---:B------:R-:W-:Y:S02]  /*3370*/  PRMT R9, R21.reuse, 0x7632, R9 ;  /* 0x0000763215097816 */ /* 0x040fe40000000009 */
        /* <DEDUP_REMOVED lines=10> */
[----:B------:R-:W-:Y:S01]  /*3420*/  IMAD.U32 R3, R14, 0x10000, RZ ;  /* 0x000100000e037824 */ /* 0x000fe200078e00ff */
[----:B------:R-:W-:Y:S01]  /*3430*/  SHF.L.U32 R13, R22, 0x10, RZ ;  /* 0x00000010160d7819 */ /* 0x000fe200000006ff */
[----:B------:R-:W-:Y:S01]  /*3440*/  FFMA.FTZ R44, R45, R44, R57 ;  /* 0x0000002c2d2c7223 */ /* 0x000fe20000010039 */
[----:B------:R-:W-:-:S02]  /*3450*/  PRMT R14, R14, 0x7632, R14 ;  /* 0x000076320e0e7816 */ /* 0x000fc4000000000e */
[----:B------:R-:W-:Y:S01]  /*3460*/  PRMT R22, R22, 0x7632, R22 ;  /* 0x0000763216167816 */ /* 0x000fe20000000016 */
[----:B------:R-:W-:Y:S01]  /*3470*/  FFMA.FTZ R2, R6, R83, R12 ;  /* 0x0000005306027223 */ /* 0x000fe2000001000c */
[C---:B------:R-:W-:Y:S01]  /*3480*/  FFMA.FTZ R11, R58.reuse, R3, R7 ;  /* 0x000000033a0b7223 */ /* 0x040fe20000010007 */
[C---:B------:R-:W-:Y:S01]  /*3490*/  PRMT R9, R15.reuse, 0x7632, R9 ;  /* 0x000076320f097816 */ /* 0x040fe20000000009 */
[----:B------:R-:W-:Y:S01]  /*34a0*/  FFMA.FTZ R44, R58, R13, R44 ;  /* 0x0000000d3a2c7223 */ /* 0x000fe2000001002c */
[----:B------:R-:W-:Y:S01]  /*34b0*/  SHF.L.U32 R12, R15, 0x10, RZ ;  /* 0x000000100f0c7819 */ /* 0x000fe200000006ff */
[----:B------:R-:W-:Y:S01]  /*34c0*/  IMAD.U32 R13, R22, 0x10000, RZ ;  /* 0x00010000160d7824 */ /* 0x000fe200078e00ff */
[----:B------:R-:W-:Y:S02]  /*34d0*/  SHF.L.U32 R7, R14, 0x10, RZ ;  /* 0x000000100e077819 */ /* 0x000fe400000006ff */
[----:B------:R-:W-:Y:S02]  /*34e0*/  PRMT R20, R28, 0x7632, R20 ;  /* 0x000076321c147816 */ /* 0x000fe40000000014 */
[----:B------:R-:W-:-:S02]  /*34f0*/  PRMT R15, R36, 0x7632, R15 ;  /* 0x00007632240f7816 */ /* 0x000fc4000000000f */
[----:B------:R-:W-:Y:S02]  /*3500*/  SHF.L.U32 R28, R28, 0x10, RZ ;  /* 0x000000101c1c7819 */ /* 0x000fe400000006ff */
[----:B------:R-:W-:Y:S01]  /*3510*/  SHF.L.U32 R3, R36, 0x10, RZ ;  /* 0x0000001024037819 */ /* 0x000fe200000006ff */
[C---:B------:R-:W-:Y:S01]  /*3520*/  FFMA.FTZ R14, R4.reuse, R7, R11 ;  /* 0x00000007040e7223 */ /* 0x040fe2000001000b */
[----:B------:R-:W-:Y:S01]  /*3530*/  FFMA.FTZ R13, R4, R13, R44 ;  /* 0x0000000d040d7223 */ /* 0x000fe2000001002c */
[----:B------:R-:W-:Y:S01]  /*3540*/  SHF.L.U32 R11, R20, 0x10, RZ ;  /* 0x00000010140b7819 */ /* 0x000fe200000006ff */
[----:B------:R-:W-:Y:S02]  /*3550*/  IMAD.U32 R4, R15, 0x10000, RZ ;  /* 0x000100000f047824 */ /* 0x000fe400078e00ff */
[----:B------:R-:W-:Y:S01]  /*3560*/  FFMA.FTZ R15, R3, R28, R8 ;  /* 0x0000001c030f7223 */ /* 0x000fe20000010008 */
[----:B------:R-:W-:-:S03]  /*3570*/  SHF.L.U32 R8, R23, 0x10, RZ ;  /* 0x0000001017087819 */ /* 0x000fc600000006ff */
[----:B------:R-:W-:Y:S01]  /*3580*/  FFMA.FTZ R22, R4, R11, R15 ;  /* 0x0000000b04167223 */ /* 0x000fe2000001000f */
[----:B------:R-:W-:Y:S01]  /*3590*/  FFMA.FTZ R11, R5, R12, R14 ;  /* 0x0000000c050b7223 */ /* 0x000fe2000001000e */
[----:B------:R-:W-:Y:S01]  /*35a0*/  SHF.L.U32 R20, R29, 0x10, RZ ;  /* 0x000000101d147819 */ /* 0x000fe200000006ff */
[----:B------:R-:W-:Y:S01]  /*35b0*/  FFMA.FTZ R12, R5, R8, R13 ;  /* 0x00000008050c7223 */ /* 0x000fe2000001000d */
[----:B------:R-:W-:Y:S02]  /*35c0*/  SHF.L.U32 R7, R37, 0x10, RZ ;  /* 0x0000001025077819 */ /* 0x000fe400000006ff */
[----:B------:R-:W-:Y:S02]  /*35d0*/  PRMT R29, R29, 0x7632, R29 ;  /* 0x000076321d1d7816 */ /* 0x000fe4000000001d */
[----:B------:R-:W-:Y:S02]  /*35e0*/  PRMT R5, R37, 0x7632, R5 ;  /* 0x0000763225057816 */ /* 0x000fe40000000005 */
[C---:B------:R-:W-:Y:S01]  /*35f0*/  PRMT R8, R32.reuse, 0x7632, R8 ;  /* 0x0000763220087816 */ /* 0x040fe20000000008 */
[----:B------:R-:W-:Y:S01]  /*3600*/  IMAD.U32 R32, R32, 0x10000, RZ ;  /* 0x0001000020207824 */ /* 0x000fe200078e00ff */
[----:B------:R-:W-:Y:S01]  /*3610*/  SHF.L.U32 R9, R9, 0x10, RZ ;  /* 0x0000001009097819 */ /* 0x000fe200000006ff */
[----:B------:R-:W-:Y:S01]  /*3620*/  FFMA.FTZ R20, R7, R20, R22 ;  /* 0x0000001407147223 */ /* 0x000fe20000010016 */
        /* <DEDUP_REMOVED lines=9> */
[C---:B------:R-:W-:Y:S01]  /*36c0*/  PRMT R14, R33.reuse, 0x7632, R14 ;  /* 0x00007632210e7816 */ /* 0x040fe2000000000e */
[----:B------:R-:W-:Y:S01]  /*36d0*/  IMAD.U32 R20, R33, 0x10000, RZ ;  /* 0x0001000021147824 */ /* 0x000fe200078e00ff */
[----:B------:R-:W-:-:S02]  /*36e0*/  SHF.L.U32 R0, R38, 0x10, RZ ;  /* 0x0000001026007819 */ /* 0x000fc400000006ff */
[----:B------:R-:W-:Y:S02]  /*36f0*/  PRMT R38, R38, 0x7632, R38 ;  /* 0x0000763226267816 */ /* 0x000fe40000000026 */
[----:B------:R-:W-:Y:S02]  /*3700*/  PRMT R30, R30, 0x7632, R30 ;  /* 0x000076321e1e7816 */ /* 0x000fe4000000001e */
        /* <DEDUP_REMOVED lines=16> */
[----:B------:R-:W-:Y:S02]  /*3810*/  PRMT R11, R34, 0x7632, R11 ;  /* 0x00007632220b7816 */ /* 0x000fe4000000000b */
[----:B------:R-:W-:Y:S02]  /*3820*/  SHF.L.U32 R14, R31, 0x10, RZ ;  /* 0x000000101f0e7819 */ /* 0x000fe400000006ff */
[----:B------:R-:W-:-:S02]  /*3830*/  SHF.L.U32 R13, R16, 0x10, RZ ;  /* 0x00000010100d7819 */ /* 0x000fc400000006ff */
[----:B------:R-:W-:Y:S01]  /*3840*/  SHF.L.U32 R21, R11, 0x10, RZ ;  /* 0x000000100b157819 */ /* 0x000fe200000006ff */
[----:B------:R-:W-:Y:S01]  /*3850*/  FFMA.FTZ R9, R39, R14, R20 ;  /* 0x0000000e27097223 */ /* 0x000fe20000010014 */
[----:B------:R-:W-:Y:S01]  /*3860*/  PRMT R11, R31, 0x7632, R11 ;  /* 0x000076321f0b7816 */ /* 0x000fe2000000000b */
        /* <DEDUP_REMOVED lines=12> */
[C---:B------:R-:W-:Y:S01]  /*3930*/  PRMT R16, R24.reuse, 0x7632, R16 ;  /* 0x0000763218107816 */ /* 0x040fe20000000010 */
[----:B------:R-:W-:Y:S01]  /*3940*/  FFMA.FTZ R15, R5, R10, R14 ;  /* 0x0000000a050f7223 */ /* 0x000fe2000001000e */
[----:B------:R-:W-:Y:S01]  /*3950*/  IMAD.U32 R24, R24, 0x10000, RZ ;  /* 0x0001000018187824 */ /* 0x000fe200078e00ff */
[----:B------:R-:W-:Y:S01]  /*3960*/  SHF.L.U32 R11, R11, 0x10, RZ ;  /* 0x000000100b0b7819 */ /* 0x000fe200000006ff */
[----:B------:R-:W-:Y:S01]  /*3970*/  FFMA.FTZ R22, R39, R22, R21 ;  /* 0x0000001627167223 */ /* 0x000fe20000010015 */
[----:B------:R-:W-:Y:S01]  /*3980*/  SHF.L.U32 R17, R16, 0x10, RZ ;  /* 0x0000001010117819 */ /* 0x000fe200000006ff */
[----:B------:R-:W-:Y:S01]  /*3990*/  FFMA.FTZ R13, R0, R13, R15 ;  /* 0x0000000d000d7223 */ /* 0x000fe2000001000f */
[----:B------:R-:W-:Y:S01]  /*39a0*/  FFMA.FTZ R21, R3, R24, R2 ;  /* 0x0000001803157223 */ /* 0x000fe20000010002 */
[----:B------:R-:W-:-:S02]  /*39b0*/  IMAD.U32 R14, R25, 0x10000, RZ ;  /* 0x00010000190e7824 */ /* 0x000fc400078e00ff */
[----:B------:R-:W-:Y:S01]  /*39c0*/  FFMA.FTZ R10, R38, R11, R13 ;  /* 0x0000000b260a7223 */ /* 0x000fe2000001000d */
[----:B------:R-:W-:Y:S01]  /*39d0*/  FFMA.FTZ R16, R4, R17, R21 ;  /* 0x0000001104107223 */ /* 0x000fe20000010015 */
[C---:B------:R-:W-:Y:S02]  /*39e0*/  SHF.L.U32 R13, R40.reuse, 0x10, RZ ;  /* 0x00000010280d7819 */ /* 0x040fe400000006ff */
[----:B------:R-:W-:Y:S02]  /*39f0*/  PRMT R25, R25, 0x7632, R25 ;  /* 0x0000763219197816 */ /* 0x000fe40000000019 */
[----:B------:R-:W-:Y:S01]  /*3a00*/  PRMT R40, R40, 0x7632, R40 ;  /* 0x0000763228287816 */ /* 0x000fe20000000028 */
[----:B------:R-:W-:Y:S01]  /*3a10*/  FFMA.FTZ R16, R7, R14, R16 ;  /* 0x0000000e07107223 */ /* 0x000fe20000010010 */
[----:B------:R-:W-:Y:S01]  /*3a20*/  SHF.L.U32 R2, R19, 0x10, RZ ;  /* 0x0000001013027819 */ /* 0x000fe200000006ff */
[----:B------:R-:W-:Y:S01]  /*3a30*/  FFMA.FTZ R21, R3, R13, R8 ;  /* 0x0000000d03157223 */ /* 0x000fe20000010008 */
[----:B------:R-:W-:-:S02]  /*3a40*/  SHF.L.U32 R14, R25, 0x10, RZ ;  /* 0x00000010190e7819 */ /* 0x000fc400000006ff */
[----:B------:R-:W-:Y:S01]  /*3a50*/  SHF.L.U32 R17, R40, 0x10, RZ ;  /* 0x0000001028117819 */ /* 0x000fe200000006ff */
[C---:B------:R-:W-:Y:S02]  /*3a60*/  IMAD.U32 R13, R26.reuse, 0x10000, RZ ;  /* 0x000100001a0d7824 */ /* 0x040fe400078e00ff */
[----:B------:R-:W-:Y:S01]  /*3a70*/  FFMA.FTZ R11, R39, R2, R10 ;  /* 0x00000002270b7223 */ /* 0x000fe2000001000a */
        /* <DEDUP_REMOVED lines=16> */
[----:B------:R-:W-:-:S02]  /*3b80*/  IMAD.U32 R14, R49, 0x10000, RZ ;  /* 0x00010000310e7824 */ /* 0x000fc400078e00ff */
[----:B------:R-:W-:Y:S01]  /*3b90*/  FFMA.FTZ R4, R4, R17, R3 ;  /* 0x0000001104047223 */ /* 0x000fe20000010003 */
[C---:B------:R-:W-:Y:S02]  /*3ba0*/  SHF.L.U32 R3, R42.reuse, 0x10, RZ ;  /* 0x000000102a037819 */ /* 0x040fe400000006ff */
        /* <DEDUP_REMOVED lines=18> */
[----:B------:R-:W-:Y:S02]  /*3cd0*/  PRMT R2, R27, 0x7632, R2 ;  /* 0x000076321b027816 */ /* 0x000fe40000000002 */
[----:B------:R-:W-:-:S02]  /*3ce0*/  PRMT R43, R43, 0x7632, R43 ;  /* 0x000076322b2b7816 */ /* 0x000fc4000000002b */
[C---:B------:R-:W-:Y:S02]  /*3cf0*/  PRMT R0, R51.reuse, 0x7632, R0 ;  /* 0x0000763233007816 */ /* 0x040fe40000000000 */
[----:B------:R-:W-:Y:S01]  /*3d00*/  SHF.L.U32 R10, R51, 0x10, RZ ;  /* 0x00000010330a7819 */ /* 0x000fe200000006ff */
[----:B------:R-:W-:Y:S01]  /*3d10*/  IMAD.U32 R19, R19, 0x10000, RZ ;  /* 0x0001000013137824 */ /* 0x000fe200078e00ff */
[----:B------:R-:W-:Y:S02]  /*3d20*/  SHF.L.U32 R35, R35, 0x10, RZ ;  /* 0x0000001023237819 */ /* 0x000fe400000006ff */
[----:B------:R-:W-:Y:S01]  /*3d30*/  SHF.L.U32 R3, R2, 0x10, RZ ;  /* 0x0000001002037819 */ /* 0x000fe200000006ff */
[----:B------:R-:W-:Y:S01]  /*3d40*/  FFMA.FTZ R10, R39, R10, R38 ;  /* 0x0000000a270a7223 */ /* 0x000fe20000010026 */
[----:B------:R-:W-:Y:S02]  /*3d50*/  SHF.L.U32 R43, R43, 0x10, RZ ;  /* 0x000000102b2b7819 */ /* 0x000fe400000006ff */
        /* <DEDUP_REMOVED lines=11> */
[----:B------:R-:W5:Y:S01]  /*3e10*/  SHFL.BFLY PT, R10, R5, 0x10, 0x1f ;  /* 0x0e001f00050a7f89 */ /* 0x000f6200000e0000 */
[----:B0-----:R-:W-:Y:S01]  /*3e20*/  FADD.FTZ R2, R9, R2 ;  /* 0x0000000209027221 */ /* 0x001fe20000010000 */
[----:B-1----:R-:W-:Y:S01]  /*3e30*/  FADD.FTZ R13, R22, R13 ;  /* 0x0000000d160d7221 */ /* 0x002fe20000010000 */
[----:B--2---:R-:W-:Y:S01]  /*3e40*/  FADD.FTZ R8, R11, R0 ;  /* 0x000000000b087221 */ /* 0x004fe20000010000 */
[----:B---3--:R-:W-:Y:S01]  /*3e50*/  FADD.FTZ R9, R3, R6 ;  /* 0x0000000603097221 */ /* 0x008fe20000010000 */
[----:B----4-:R-:W-:Y:S01]  /*3e60*/  FADD.FTZ R15, R4, R15 ;  /* 0x0000000f040f7221 */ /* 0x010fe20000010000 */
[----:B-----5:R-:W-:Y:S01]  /*3e70*/  FADD.FTZ R14, R5, R10 ;  /* 0x0000000a050e7221 */ /* 0x020fe20000010000 */
        /* <DEDUP_REMOVED lines=37> */
[----:B------:R-:W-:Y:S04]  /*40d0*/  SHFL.BFLY PT, R2, R3, 0x1, 0x1f ;  /* 0x0c201f0003027f89 */ /* 0x000fe800000e0000 */
[----:B------:R-:W0:Y:S04]  /*40e0*/  SHFL.BFLY PT, R5, R4, 0x1, 0x1f ;  /* 0x0c201f0004057f89 */ /* 0x000e2800000e0000 */
[----:B------:R-:W1:Y:S04]  /*40f0*/  SHFL.BFLY PT, R7, R6, 0x1, 0x1f ;  /* 0x0c201f0006077f89 */ /* 0x000e6800000e0000 */
[----:B------:R-:W2:Y:S04]  /*4100*/  SHFL.BFLY PT, R9, R8, 0x1, 0x1f ;  /* 0x0c201f0008097f89 */ /* 0x000ea800000e0000 */
[----:B------:R-:W3:Y:S04]  /*4110*/  SHFL.BFLY PT, R11, R10, 0x1, 0x1f ;  /* 0x0c201f000a0b7f89 */ /* 0x000ee800000e0000 */
[----:B------:R-:W4:Y:S01]  /*4120*/  SHFL.BFLY PT, R13, R12, 0x1, 0x1f ;  /* 0x0c201f000c0d7f89 */ /* 0x000f2200000e0000 */
        /* <DEDUP_REMOVED lines=12> */
[----:B----4-:R-:W-:Y:S02]  /*41f0*/  FADD.FTZ R13, R12, R13 ;  /* 0x0000000d0c0d7221 */ /* 0x010fe40000010000 */
[----:B------:R0:W-:Y:S04]  /*4200*/  @!P0 STS [R0], R3 ;  /* 0x0000000300008388 */ /* 0x0001e80000000800 */
        /* <DEDUP_REMOVED lines=46> */
[----:B------:R0:W-:Y:S02]  /*44f0*/  STG.E desc[UR6][R46.64+0x1e00], R7 ;  /* 0x001e00072e007986 */ /* 0x0001e4000c101906 */
.L_x_31:
[----:B------:R-:W-:Y:S05]  /*4500*/  BSYNC B0 ;  /* 0x0000000000007941 */ /* 0x000fea0003800000 */
.L_x_30:
[----:B------:R-:W-:Y:S01]  /*4510*/  PREEXIT ;  /* 0x000000000000782d */ /* 0x000fe20000000000 */
[----:B------:R-:W-:Y:S05]  /*4520*/  EXIT ;  /* 0x000000000000794d */ /* 0x000fea0003800000 */
.L_x_32:
        /* <DEDUP_REMOVED lines=13> */
.L_x_110:


//--------------------- .text._Z31router_gemm_kernel_float_outputI13__nv_bfloat16Li128ELi8ELi5ELi384ELi7168EEvPfPKT_S4_ --------------------------
	.section	.text._Z31router_gemm_kernel_float_outputI13__nv_bfloat16Li128ELi8ELi5ELi384ELi7168EEvPfPKT_S4_,"ax",@progbits
	.align	128
        .global         _Z31router_gemm_kernel_float_outputI13__nv_bfloat16Li128ELi8ELi5ELi384ELi7168EEvPfPKT_S4_
        .type           _Z31router_gemm_kernel_float_outputI13__nv_bfloat16Li128ELi8ELi5ELi384ELi7168EEvPfPKT_S4_,@function
        .size           _Z31router_gemm_kernel_float_outputI13__nv_bfloat16Li128ELi8ELi5ELi384ELi7168EEvPfPKT_S4_,(.L_x_111 - _Z31router_gemm_kernel_float_outputI13__nv_bfloat16Li128ELi8ELi5ELi384ELi7168EEvPfPKT_S4_)
        .other          _Z31router_gemm_kernel_float_outputI13__nv_bfloat16Li128ELi8ELi5ELi384ELi7168EEvPfPKT_S4_,@"STO_CUDA_ENTRY STV_DEFAULT"
_Z31router_gemm_kernel_float_outputI13__nv_bfloat16Li128ELi8ELi5ELi384ELi7168EEvPfPKT_S4_:
.text._Z31router_gemm_kernel_float_outputI13__nv_bfloat16Li128ELi8ELi5ELi384ELi7168EEvPfPKT_S4_:
        /* <DEDUP_REMOVED lines=47> */
[----:B------:R-:W-:-:S02]  /*02f0*/  SHF.L.U32 R20, R22, 0x10, RZ ;  /* 0x0000001016147819 */ /* 0x000fc400000006ff */
[----:B------:R-:W-:Y:S01]  /*0300*/  SHF.L.U32 R85, R42, 0x10, RZ ;  /* 0x000000102a557819 */ /* 0x000fe200000006ff */
[----:B------:R-:W-:Y:S01]  /*0310*/  FFMA.FTZ R46, R45, R14, R12 ;  /* 0x0000000e2d2e7223 */ /* 0x000fe2000001000c */
[----:B------:R-:W-:Y:S01]  /*0320*/  PRMT R22, R22, 0x7632, R22 ;  /* 0x0000763216167816 */ /* 0x000fe20000000016 */
[----:B------:R-:W2:Y:S01]  /*0330*/  LDG.E.128 R12, desc[UR6][R48.64+0xf000] ;  /* 0x00f00006300c7981 */ /* 0x000ea2000c1e1d00 */
[----:B------:R-:W-:Y:S01]  /*0340*/  PRMT R87, R42, 0x7632, R87 ;  /* 0x000076322a577816 */ /* 0x000fe20000000057 */
[----:B------:R-:W-:Y:S01]  /*0350*/  FFMA.FTZ R46, R85, R20, R46 ;  /* 0x00000014552e7223 */ /* 0x000fe2000001002e */
[----:B------:R-:W-:Y:S02]  /*0360*/  SHF.L.U32 R22, R22, 0x10, RZ ;  /* 0x0000001016167819 */ /* 0x000fe400000006ff */
[----:B------:R-:W-:Y:S01]  /*0370*/  SHF.L.U32 R87, R87, 0x10, RZ ;  /* 0x0000001057577819 */ /* 0x000fe200000006ff */
[----:B------:R-:W-:Y:S01]  /*0380*/  IMAD.U32 R84, R43, 0x10000, RZ ;  /* 0x000100002b547824 */ /* 0x000fe200078e00ff */
[----:B------:R-:W-:-:S02]  /*0390*/  PRMT R20, R23, 0x7632, R20 ;  /* 0x0000763217147816 */ /* 0x000fc40000000014 */
[----:B------:R-:W-:Y:S01]  /*03a0*/  PRMT R86, R43, 0x7632, R86 ;  /* 0x000076322b567816 */ /* 0x000fe20000000056 */
[C---:B---3--:R-:W-:Y:S01]  /*03b0*/  IMAD.U32 R43, R16.reuse, 0x10000, RZ ;  /* 0x00010000102b7824 */ /* 0x048fe200078e00ff */
[----:B------:R-:W-:Y:S01]  /*03c0*/  PRMT R42, R16, 0x7632, R42 ;  /* 0x00007632102a7816 */ /* 0x000fe2000000002a */
[----:B------:R-:W-:Y:S01]  /*03d0*/  FFMA.FTZ R41, R87, R22, R46 ;  /* 0x0000001657297223 */ /* 0x000fe2000001002e */
[----:B------:R-:W-:Y:S01]  /*03e0*/  SHF.L.U32 R23, R23, 0x10, RZ ;  /* 0x0000001017177819 */ /* 0x000fe200000006ff */
[----:B------:R-:W-:Y:S01]  /*03f0*/  FFMA.FTZ R43, R0, R43, RZ ;  /* 0x0000002b002b7223 */ /* 0x000fe200000100ff */
[----:B------:R-:W-:Y:S01]  /*0400*/  SHF.L.U32 R21, R20, 0x10, RZ ;  /* 0x0000001014157819 */ /* 0x000fe200000006ff */
[----:B------:R-:W-:Y:S01]  /*0410*/  IMAD.U32 R47, R42, 0x10000, RZ ;  /* 0x000100002a2f7824 */ /* 0x000fe200078e00ff */
[----:B------:R-:W-:Y:S01]  /*0420*/  SHF.L.U32 R86, R86, 0x10, RZ ;  /* 0x0000001056567819 */ /* 0x000fe200000006ff */
[----:B------:R-:W-:Y:S01]  /*0430*/  FFMA.FTZ R23, R84, R23, R41 ;  /* 0x0000001754177223 */ /* 0x000fe20000010029 */
[----:B------:R-:W-:-:S02]  /*0440*/  SHF.L.U32 R41, R17, 0x10, RZ ;  /* 0x0000001011297819 */ /* 0x000fc400000006ff */
[----:B------:R-:W-:Y:S01]  /*0450*/  PRMT R17, R17, 0x7632, R17 ;  /* 0x0000763211117816 */ /* 0x000fe20000000011 */
[----:B------:R-:W-:Y:S01]  /*0460*/  FFMA.FTZ R43, R40, R47, R43 ;  /* 0x0000002f282b7223 */ /* 0x000fe2000001002b */
[----:B------:R-:W-:Y:S01]  /*0470*/  FFMA.FTZ R88, R86, R21, R23 ;  /* 0x0000001556587223 */ /* 0x000fe20000010017 */
[----:B----4-:R-:W-:Y:S02]  /*0480*/  SHF.L.U32 R21, R28, 0x10, RZ ;  /* 0x000000101c157819 */ /* 0x010fe400000006ff */
[----:B------:R-:W-:Y:S01]  /*0490*/  SHF.L.U32 R16, R17, 0x10, RZ ;  /* 0x0000001011107819 */ /* 0x000fe200000006ff */
[----:B------:R-:W-:Y:S01]  /*04a0*/  FFMA.FTZ R22, R44, R41, R43 ;  /* 0x000000292c167223 */ /* 0x000fe2000001002b */
[----:B------:R-:W-:Y:S01]  /*04b0*/  PRMT R17, R28, 0x7632, R17 ;  /* 0x000076321c117816 */ /* 0x000fe20000000011 */
[----:B------:R-:W-:Y:S02]  /*04c0*/  IMAD.U32 R20, R18, 0x10000, RZ ;  /* 0x0001000012147824 */ /* 0x000fe400078e00ff */
[----:B------:R-:W-:Y:S01]  /*04d0*/  FFMA.FTZ R89, R0, R21, RZ ;  /* 0x0000001500597223 */ /* 0x000fe200000100ff */
[----:B------:R-:W-:Y:S01]  /*04e0*/  FFMA.FTZ R22, R45, R16, R22 ;  /* 0x000000102d167223 */ /* 0x000fe20000010016 */
[----:B------:R-:W-:-:S02]  /*04f0*/  SHF.L.U32 R47, R17, 0x10, RZ ;  /* 0x00000010112f7819 */ /* 0x000fc400000006ff */
[----:B------:R-:W-:Y:S01]  /*0500*/  PRMT R41, R18, 0x7632, R41 ;  /* 0x0000763212297816 */ /* 0x000fe20000000029 */
[C---:B------:R-:W-:Y:S01]  /*0510*/  IMAD.U32 R43, R19.reuse, 0x10000, RZ ;  /* 0x00010000132b7824 */ /* 0x040fe200078e00ff */
[----:B------:R-:W-:Y:S01]  /*0520*/  PRMT R28, R19, 0x7632, R28 ;  /* 0x00007632131c7816 */ /* 0x000fe2000000001c */
[----:B------:R-:W-:Y:S01]  /*0530*/  FFMA.FTZ R89, R40, R47, R89 ;  /* 0x0000002f28597223 */ /* 0x000fe20000010059 */
[----:B------:R-:W3:Y:S01]  /*0540*/  LDG.E.128 R16, desc[UR6][R48.64+0x1800] ;  /* 0x0018000630107981 */ /* 0x000ee2000c1e1d00 */
[----:B------:R-:W-:Y:S01]  /*0550*/  FFMA.FTZ R46, R85, R20, R22 ;  /* 0x00000014552e7223 */ /* 0x000fe20000010016 */
[----:B------:R-:W-:Y:S01]  /*0560*/  PRMT R47, R29, 0x7632, R47 ;  /* 0x000076321d2f7816 */ /* 0x000fe2000000002f */
[----:B------:R-:W-:Y:S01]  /*0570*/  IMAD.U32 R42, R41, 0x10000, RZ ;  /* 0x00010000292a7824 */ /* 0x000fe200078e00ff */
[----:B------:R-:W4:Y:S01]  /*0580*/  LDG.E.128 R20, desc[UR6][R2.64+0x1800] ;  /* 0x0018000602147981 */ /* 0x000f22000c1e1d00 */
[----:B------:R-:W-:Y:S02]  /*0590*/  SHF.L.U32 R29, R29, 0x10, RZ ;  /* 0x000000101d1d7819 */ /* 0x000fe400000006ff */
[----:B------:R-:W-:-:S02]  /*05a0*/  PRMT R41, R80, 0x7632, R41 ;  /* 0x0000763250297816 */ /* 0x000fc40000000029 */
[----:B------:R-:W-:Y:S01]  /*05b0*/  SHF.L.U32 R91, R80, 0x10, RZ ;  /* 0x00000010505b7819 */ /* 0x000fe200000006ff */
[----:B------:R-:W-:Y:S01]  /*05c0*/  FFMA.FTZ R90, R44, R29, R89 ;  /* 0x0000001d2c5a7223 */ /* 0x000fe20000010059 */
[----:B------:R-:W-:Y:S01]  /*05d0*/  SHF.L.U32 R80, R47, 0x10, RZ ;  /* 0x000000102f507819 */ /* 0x000fe200000006ff */
[----:B------:R-:W-:Y:S01]  /*05e0*/  FFMA.FTZ R29, R87, R42, R46 ;  /* 0x0000002a571d7223 */ /* 0x000fe2000001002e */
[----:B------:R-:W-:Y:S02]  /*05f0*/  IMAD.U32 R41, R41, 0x10000, RZ ;  /* 0x0001000029297824 */ /* 0x000fe400078e00ff */
[----:B------:R-:W-:Y:S01]  /*0600*/  FFMA.FTZ R91, R0, R91, RZ ;  /* 0x0000005b005b7223 */ /* 0x000fe200000100ff */
[C---:B------:R-:W-:Y:S02]  /*0610*/  PRMT R42, R24.reuse, 0x7632, R42 ;  /* 0x00007632182a7816 */ /* 0x040fe4000000002a */
[----:B------:R-:W-:Y:S01]  /*0620*/  SHF.L.U32 R47, R24, 0x10, RZ ;  /* 0x00000010182f7819 */ /* 0x000fe200000006ff */
[----:B------:R-:W-:Y:S01]  /*0630*/  FFMA.FTZ R91, R40, R41, R91 ;  /* 0x00000029285b7223 */ /* 0x000fe2000001005b */
[----:B------:R-:W-:Y:S01]  /*0640*/  IMAD.U32 R41, R81, 0x10000, RZ ;  /* 0x0001000051297824 */ /* 0x000fe200078e00ff */
[----:B------:R-:W-:-:S02]  /*0650*/  SHF.L.U32 R89, R42, 0x10, RZ ;  /* 0x000000102a597819 */ /* 0x000fc400000006ff */
[----:B------:R-:W-:Y:S01]  /*0660*/  FFMA.FTZ R47, R0, R47, RZ ;  /* 0x0000002f002f7223 */ /* 0x000fe200000100ff */
[----:B------:R-:W-:Y:S01]  /*0670*/  FFMA.FTZ R46, R44, R41, R91 ;  /* 0x000000292c2e7223 */ /* 0x000fe2000001005b */
[----:B------:R-:W-:Y:S02]  /*0680*/  FFMA.FTZ R29, R84, R43, R29 ;  /* 0x0000002b541d7223 */ /* 0x000fe4000001001d */
[----:B------:R-:W-:Y:S02]  /*0690*/  FFMA.FTZ R91, R40, R89, R47 ;  /* 0x00000059285b7223 */ /* 0x000fe4000001002f */
[----:B------:R-:W5:Y:S01]  /*06a0*/  LDG.E.128 R40, desc[UR6][R48.64+0x5000] ;  /* 0x0050000630287981 */ /* 0x000f62000c1e1d00 */
[C---:B------:R-:W-:Y:S01]  /*06b0*/  SHF.L.U32 R24, R30.reuse, 0x10, RZ ;  /* 0x000000101e187819 */ /* 0x040fe200000006ff */
[----:B------:R-:W-:Y:S01]  /*06c0*/  FFMA.FTZ R80, R45, R80, R90 ;  /* 0x000000502d507223 */ /* 0x000fe2000001005a */
[----:B------:R-:W-:Y:S02]  /*06d0*/  PRMT R30, R30, 0x7632, R30 ;  /* 0x000076321e1e7816 */ /* 0x000fe4000000001e */
[----:B------:R-:W-:-:S02]  /*06e0*/  PRMT R81, R81, 0x7632, R81 ;  /* 0x0000763251517816 */ /* 0x000fc40000000051 */
[C---:B------:R-:W-:Y:S02]  /*06f0*/  PRMT R47, R25.reuse, 0x7632, R47 ;  /* 0x00007632192f7816 */ /* 0x040fe4000000002f */
[----:B------:R-:W-:Y:S01]  /*0700*/  SHF.L.U32 R89, R25, 0x10, RZ ;  /* 0x0000001019597819 */ /* 0x000fe200000006ff */
[----:B------:R-:W-:Y:S01]  /*0710*/  IMAD.U32 R25, R28, 0x10000, RZ ;  /* 0x000100001c197824 */ /* 0x000fe200078e00ff */
[----:B------:R-:W-:Y:S01]  /*0720*/  SHF.L.U32 R30, R30, 0x10, RZ ;  /* 0x000000101e1e7819 */ /* 0x000fe200000006ff */
[----:B------:R-:W-:Y:S01]  /*0730*/  FFMA.FTZ R24, R85, R24, R80 ;  /* 0x0000001855187223 */ /* 0x000fe20000010050 */
[----:B------:R-:W-:Y:S01]  /*0740*/  SHF.L.U32 R0, R81, 0x10, RZ ;  /* 0x0000001051007819 */ /* 0x000fe200000006ff */
[----:B------:R-:W-:Y:S02]  /*0750*/  IMAD.U32 R28, R47, 0x10000, RZ ;  /* 0x000100002f1c7824 */ /* 0x000fe400078e00ff */
[----:B------:R-:W-:Y:S01]  /*0760*/  FFMA.FTZ R89, R44, R89, R91 ;  /* 0x000000592c597223 */ /* 0x000fe2000001005b */
[----:B------:R-:W-:Y:S01]  /*0770*/  FFMA.FTZ R80, R86, R25, R29 ;  /* 0x0000001956507223 */ /* 0x000fe2000001001d */
[----:B------:R-:W-:Y:S01]  /*0780*/  FFMA.FTZ R25, R87, R30, R24 ;  /* 0x0000001e57197223 */ /* 0x000fe20000010018 */
[C---:B------:R-:W-:Y:S01]  /*0790*/  FFMA.FTZ R24, R45.reuse, R0, R46 ;  /* 0x000000002d187223 */ /* 0x040fe2000001002e */
        /* <DEDUP_REMOVED lines=8> */
[----:B------:R-:W-:-:S02]  /*0820*/  PRMT R26, R26, 0x7632, R26 ;  /* 0x000076321a1a7816 */ /* 0x000fc4000000001a */
[----:B------:R-:W-:Y:S02]  /*0830*/  PRMT R64, R64, 0x7632, R64 ;  /* 0x0000763240407816 */ /* 0x000fe40000000040 */
[----:B------:R-:W-:Y:S01]  /*0840*/  PRMT R0, R60, 0x7632, R0 ;  /* 0x000076323c007816 */ /* 0x000fe20000000000 */
[----:B------:R-:W-:Y:S01]  /*0850*/  FFMA.FTZ R29, R85, R28, R29 ;  /* 0x0000001c551d7223 */ /* 0x000fe2000001001d */
[----:B------:R-:W-:Y:S02]  /*0860*/  SHF.L.U32 R89, R31, 0x10, RZ ;  /* 0x000000101f597819 */ /* 0x000fe400000006ff */
[----:B------:R-:W-:Y:S01]  /*0870*/  PRMT R82, R82, 0x7632, R82 ;  /* 0x0000763252527816 */ /* 0x000fe20000000052 */
[----:B------:R-:W-:Y:S01]  /*0880*/  FFMA.FTZ R85, R81, R30, R88 ;  /* 0x0000001e51557223 */ /* 0x000fe20000010058 */
[----:B------:R-:W-:Y:S01]  /*0890*/  SHF.L.U32 R26, R26, 0x10, RZ ;  /* 0x000000101a1a7819 */ /* 0x000fe200000006ff */
[----:B------:R-:W-:Y:S01]  /*08a0*/  IMAD.U32 R0, R0, 0x10000, RZ ;  /* 0x0001000000007824 */ /* 0x000fe200078e00ff */
[----:B------:R-:W-:Y:S01]  /*08b0*/  SHF.L.U32 R31, R64, 0x10, RZ ;  /* 0x00000010401f7819 */ /* 0x000fe200000006ff */
[----:B------:R-:W-:-:S02]  /*08c0*/  IMAD.U32 R82, R82, 0x10000, RZ ;  /* 0x0001000052527824 */ /* 0x000fc400078e00ff */
[C---:B------:R-:W-:Y:S02]  /*08d0*/  FFMA.FTZ R26, R87.reuse, R26, R29 ;  /* 0x0000001a571a7223 */ /* 0x040fe4000001001d */
[----:B------:R-:W-:Y:S01]  /*08e0*/  FFMA.FTZ R91, R0, R31, R85 ;  /* 0x0000001f005b7223 */ /* 0x000fe20000010055 */
[----:B------:R-:W-:Y:S01]  /*08f0*/  FFMA.FTZ R89, R84, R89, R25 ;  /* 0x0000005954597223 */ /* 0x000fe20000010019 */
[----:B------:R-:W5:Y:S01]  /*0900*/  LDG.E.128 R28, desc[UR6][R48.64+0xc000] ;  /* 0x00c00006301c7981 */ /* 0x000f62000c1e1d00 */
[----:B------:R-:W-:Y:S01]  /*0910*/  FFMA.FTZ R25, R87, R82, R24 ;  /* 0x0000005257197223 */ /* 0x000fe20000010018 */
[----:B------:R-:W-:Y:S01]  /*0920*/  IMAD.U32 R87, R65, 0x10000, RZ ;  /* 0x0001000041577824 */ /* 0x000fe200078e00ff */
[----:B------:R-:W-:Y:S02]  /*0930*/  PRMT R64, R83, 0x7632, R64 ;  /* 0x0000763253407816 */ /* 0x000fe40000000040 */
[----:B------:R-:W-:Y:S02]  /*0940*/  PRMT R65, R27, 0x7632, R65 ;  /* 0x000076321b417816 */ /* 0x000fe40000000041 */
[----:B------:R-:W-:-:S02]  /*0950*/  SHF.L.U32 R83, R83, 0x10, RZ ;  /* 0x0000001053537819 */ /* 0x000fc400000006ff */
[----:B------:R-:W-:Y:S02]  /*0960*/  SHF.L.U32 R85, R27, 0x10, RZ ;  /* 0x000000101b557819 */ /* 0x000fe400000006ff */
[----:B------:R-:W-:Y:S02]  /*0970*/  SHF.L.U32 R82, R61, 0x10, RZ ;  /* 0x000000103d527819 */ /* 0x000fe400000006ff */
[----:B------:R-:W-:Y:S01]  /*0980*/  PRMT R61, R65, 0x7632, R61 ;  /* 0x00007632413d7816 */ /* 0x000fe2000000003d */
[C---:B------:R-:W-:Y:S01]  /*0990*/  FFMA.FTZ R90, R84.reuse, R83, R25 ;  /* 0x00000053545a7223 */ /* 0x040fe20000010019 */
[----:B------:R-:W-:Y:S02]  /*09a0*/  FFMA.FTZ R88, R84, R85, R26 ;  /* 0x0000005554587223 */ /* 0x000fe4000001001a */
[----:B------:R-:W5:Y:S01]  /*09b0*/  LDG.E.128 R24, desc[UR6][R48.64+0xf800] ;  /* 0x00f8000630187981 */ /* 0x000f62000c1e1d00 */
[C---:B------:R-:W-:Y:S01]  /*09c0*/  PRMT R83, R61.reuse, 0x7632, R83 ;  /* 0x000076323d537816 */ /* 0x040fe20000000053 */
[----:B------:R-:W-:Y:S01]  /*09d0*/  FFMA.FTZ R94, R82, R87, R91 ;  /* 0x00000057525e7223 */ /* 0x000fe2000001005b */
[----:B------:R-:W-:Y:S01]  /*09e0*/  IMAD.U32 R92, R61, 0x10000, RZ ;  /* 0x000100003d5c7824 */ /* 0x000fe200078e00ff */
[----:B------:R-:W-:-:S02]  /*09f0*/  SHF.L.U32 R60, R60, 0x10, RZ ;  /* 0x000000103c3c7819 */ /* 0x000fc400000006ff */
[----:B------:R-:W-:Y:S01]  /*0a00*/  SHF.L.U32 R83, R83, 0x10, RZ ;  /* 0x0000001053537819 */ /* 0x000fe200000006ff */
[----:B------:R-:W-:Y:S01]  /*0a10*/  IMAD.U32 R61, R64, 0x10000, RZ ;  /* 0x00010000403d7824 */ /* 0x000fe200078e00ff */
[----:B------:R-:W-:Y:S02]  /*0a20*/  SHF.L.U32 R65, R65, 0x10, RZ ;  /* 0x0000001041417819 */ /* 0x000fe400000006ff */
[----:B------:R-:W-:Y:S01]  /*0a30*/  SHF.L.U32 R85, R66, 0x10, RZ ;  /* 0x0000001042557819 */ /* 0x000fe200000006ff */
[----:B------:R-:W-:Y:S01]  /*0a40*/  FFMA.FTZ R87, R83, R92, R94 ;  /* 0x0000005c53577223 */ /* 0x000fe2000001005e */
[----:B------:R-:W-:Y:S01]  /*0a50*/  SHF.L.U32 R84, R62, 0x10, RZ ;  /* 0x000000103e547819 */ /* 0x000fe200000006ff */
[C---:B------:R-:W-:Y:S01]  /*0a60*/  FFMA.FTZ R92, R86.reuse, R60, R89 ;  /* 0x0000003c565c7223 */ /* 0x040fe20000010059 */
[C---:B------:R-:W-:Y:S01]  /*0a70*/  FFMA.FTZ R90, R86.reuse, R61, R90 ;  /* 0x0000003d565a7223 */ /* 0x040fe2000001005a */
[----:B------:R-:W-:Y:S01]  /*0a80*/  FFMA.FTZ R88, R86, R65, R88 ;  /* 0x0000004156587223 */ /* 0x000fe20000010058 */
[----:B------:R-:W-:-:S02]  /*0a90*/  PRMT R66, R66, 0x7632, R66 ;  /* 0x0000763242427816 */ /* 0x000fc40000000042 */
[----:B------:R-:W-:Y:S01]  /*0aa0*/  PRMT R86, R62, 0x7632, R86 ;  /* 0x000076323e567816 */ /* 0x000fe20000000056 */
[C---:B------:R-:W-:Y:S01]  /*0ab0*/  IMAD.U32 R62, R68.reuse, 0x10000, RZ ;  /* 0x00010000443e7824 */ /* 0x040fe200078e00ff */
[----:B------:R-:W-:Y:S01]  /*0ac0*/  PRMT R60, R68, 0x7632, R60 ;  /* 0x00007632443c7816 */ /* 0x000fe2000000003c */
[----:B------:R-:W-:Y:S01]  /*0ad0*/  FFMA.FTZ R87, R84, R85, R87 ;  /* 0x0000005554577223 */ /* 0x000fe20000010057 */
[----:B------:R-:W-:Y:S01]  /*0ae0*/  SHF.L.U32 R61, R66, 0x10, RZ ;  /* 0x00000010423d7819 */ /* 0x000fe200000006ff */
[----:B------:R-:W-:Y:S01]  /*0af0*/  IMAD.U32 R85, R63, 0x10000, RZ ;  /* 0x000100003f557824 */ /* 0x000fe200078e00ff */
[----:B------:R-:W-:Y:S01]  /*0b00*/  SHF.L.U32 R86, R86, 0x10, RZ ;  /* 0x0000001056567819 */ /* 0x000fe200000006ff */
[----:B------:R-:W-:Y:S01]  /*0b10*/  FFMA.FTZ R65, R81, R62, R80 ;  /* 0x0000003e51417223 */ /* 0x000fe20000010050 */
[----:B------:R-:W-:Y:S02]  /*0b20*/  PRMT R68, R63, 0x7632, R68 ;  /* 0x000076323f447816 */ /* 0x000fe40000000044 */
[----:B------:R-:W-:Y:S01]  /*0b30*/  SHF.L.U32 R63, R60, 0x10, RZ ;  /* 0x000000103c3f7819 */ /* 0x000fe200000006ff */
[----:B------:R-:W-:Y:S01]  /*0b40*/  FFMA.FTZ R62, R86, R61, R87 ;  /* 0x0000003d563e7223 */ /* 0x000fe20000010057 */
[----:B------:R-:W-:Y:S01]  /*0b50*/  IMAD.U32 R61, R69, 0x10000, RZ ;  /* 0x00010000453d7824 */ /* 0x000fe200078e00ff */
[----:B------:R-:W-:-:S02]  /*0b60*/  SHF.L.U32 R60, R67, 0x10, RZ ;  /* 0x00000010433c7819 */ /* 0x000fc400000006ff */
[----:B------:R-:W-:Y:S01]  /*0b70*/  FFMA.FTZ R63, R0, R63, R65 ;  /* 0x0000003f003f7223 */ /* 0x000fe20000010041 */
[----:B------:R-:W-:Y:S02]  /*0b80*/  PRMT R69, R67, 0x7632, R69 ;  /* 0x0000763243457816 */ /* 0x000fe40000000045 */
[----:B------:R-:W5:Y:S02]  /*0b90*/  LDG.E.128 R64, desc[UR6][R48.64+0x2000] ;  /* 0x0020000630407981 */ /* 0x000f64000c1e1d00 */
[C---:B------:R-:W-:Y:S02]  /*0ba0*/  PRMT R80, R69.reuse, 0x7632, R80 ;  /* 0x0000763245507816 */ /* 0x040fe40000000050 */
        /* <DEDUP_REMOVED lines=9> */
[----:B------:R-:W-:Y:S01]  /*0c40*/  FFMA.FTZ R87, R80, R69, R87 ;  /* 0x0000004550577223 */ /* 0x000fe20000010057 */
[C---:B------:R-:W-:Y:S01]  /*0c50*/  SHF.L.U32 R69, R73.reuse, 0x10, RZ ;  /* 0x0000001049457819 */ /* 0x040fe200000006ff */
[----:B------:R-:W-:Y:S02]  /*0c60*/  IMAD.U32 R89, R70, 0x10000, RZ ;  /* 0x0001000046597824 */ /* 0x000fe400078e00ff */
[----:B------:R-:W-:Y:S01]  /*0c70*/  FFMA.FTZ R93, R0, R93, R95 ;  /* 0x0000005d005d7223 */ /* 0x000fe2000001005f */
[----:B------:R-:W-:Y:S01]  /*0c80*/  PRMT R73, R73, 0x7632, R73 ;  /* 0x0000763249497816 */ /* 0x000fe20000000049 */
[----:B------:R-:W-:Y:S01]  /*0c90*/  FFMA.FTZ R91, R83, R72, R94 ;  /* 0x00000048535b7223 */ /* 0x000fe2000001005e */
[----:B------:R-:W-:Y:S01]  /*0ca0*/  PRMT R70, R70, 0x7632, R70 ;  /* 0x0000763246467816 */ /* 0x000fe20000000046 */
[----:B------:R-:W-:Y:S01]  /*0cb0*/  FFMA.FTZ R92, R82, R69, R93 ;  /* 0x00000045525c7223 */ /* 0x000fe2000001005d */
[----:B------:R-:W-:Y:S01]  /*0cc0*/  SHF.L.U32 R68, R71, 0x10, RZ ;  /* 0x0000001047447819 */ /* 0x000fe200000006ff */
[--C-:B------:R-:W-:Y:S01]  /*0cd0*/  FFMA.FTZ R89, R84, R89, R91.reuse ;  /* 0x0000005954597223 */ /* 0x100fe2000001005b */
[----:B------:R-:W-:Y:S01]  /*0ce0*/  SHF.L.U32 R69, R70, 0x10, RZ ;  /* 0x0000001046457819 */ /* 0x000fe200000006ff */
[----:B------:R-:W-:Y:S01]  /*0cf0*/  IMAD.U32 R72, R73, 0x10000, RZ ;  /* 0x0001000049487824 */ /* 0x000fe200078e00ff */
[C---:B------:R-:W-:Y:S01]  /*0d00*/  PRMT R91, R76.reuse, 0x7632, R91 ;  /* 0x000076324c5b7816 */ /* 0x040fe2000000005b */
[----:B------:R-:W5:Y:S01]  /*0d10*/  LDG.E.128 R60, desc[UR6][R2.64+0x2000] ;  /* 0x00200006023c7981 */ /* 0x000f62000c1e1d00 */
[----:B------:R-:W-:Y:S01]  /*0d20*/  SHF.L.U32 R73, R76, 0x10, RZ ;  /* 0x000000104c497819 */ /* 0x000fe200000006ff */
[----:B------:R-:W-:Y:S01]  /*0d30*/  FFMA.FTZ R70, R86, R69, R89 ;  /* 0x0000004556467223 */ /* 0x000fe20000010059 */
[----:B------:R-:W-:Y:S01]  /*0d40*/  PRMT R76, R71, 0x7632, R76 ;  /* 0x00007632474c7816 */ /* 0x000fe2000000004c */
[----:B------:R-:W-:-:S02]  /*0d50*/  IMAD.U32 R91, R91, 0x10000, RZ ;  /* 0x000100005b5b7824 */ /* 0x000fc400078e00ff */
[----:B------:R-:W-:Y:S01]  /*0d60*/  FFMA.FTZ R89, R81, R73, R90 ;  /* 0x0000004951597223 */ /* 0x000fe2000001005a */
[----:B------:R-:W-:Y:S01]  /*0d70*/  FFMA.FTZ R71, R83, R72, R92 ;  /* 0x0000004853477223 */ /* 0x000fe2000001005c */
[C---:B------:R-:W-:Y:S02]  /*0d80*/  PRMT R72, R77.reuse, 0x7632, R72 ;  /* 0x000076324d487816 */ /* 0x040fe40000000048 */
[----:B------:R-:W-:Y:S01]  /*0d90*/  SHF.L.U32 R73, R77, 0x10, RZ ;  /* 0x000000104d497819 */ /* 0x000fe200000006ff */
[----:B------:R-:W-:Y:S01]  /*0da0*/  FFMA.FTZ R91, R0, R91, R89 ;  /* 0x0000005b005b7223 */ /* 0x000fe20000010059 */
[----:B------:R-:W-:Y:S01]  /*0db0*/  FFMA.FTZ R89, R85, R68, R70 ;  /* 0x0000004455597223 */ /* 0x000fe20000010046 */
[----:B------:R-:W-:Y:S02]  /*0dc0*/  IMAD.U32 R72, R72, 0x10000, RZ ;  /* 0x0001000048487824 */ /* 0x000fe400078e00ff */
[----:B------:R-:W-:Y:S01]  /*0dd0*/  FFMA.FTZ R68, R82, R73, R91 ;  /* 0x0000004952447223 */ /* 0x000fe2000001005b */
[----:B------:R-:W-:-:S02]  /*0de0*/  PRMT R90, R78, 0x7632, R90 ;  /* 0x000076324e5a7816 */ /* 0x000fc4000000005a */
[----:B------:R-:W-:Y:S01]  /*0df0*/  SHF.L.U32 R91, R78, 0x10, RZ ;  /* 0x000000104e5b7819 */ /* 0x000fe200000006ff */
[----:B------:R-:W-:Y:S02]  /*0e00*/  FFMA.FTZ R95, R83, R72, R68 ;  /* 0x00000048535f7223 */ /* 0x000fe40000010044 */
[----:B------:R-:W-:Y:S02]  /*0e10*/  IMAD.U32 R93, R90, 0x10000, RZ ;  /* 0x000100005a5d7824 */ /* 0x000fe400078e00ff */
[----:B------:R-:W-:Y:S01]  /*0e20*/  FFMA.FTZ R78, R84, R91, R95 ;  /* 0x0000005b544e7223 */ /* 0x000fe2000001005f */
[----:B------:R-:W-:-:S03]  /*0e30*/  SHF.L.U32 R92, R79, 0x10, RZ ;  /* 0x000000104f5c7819 */ /* 0x000fc600000006ff */
[----:B------:R-:W-:Y:S01]  /*0e40*/  FFMA.FTZ R93, R86, R93, R78 ;  /* 0x0000005d565d7223 */ /* 0x000fe2000001004e */
[----:B------:R-:W-:-:S03]  /*0e50*/  SHF.L.U32 R69, R74, 0x10, RZ ;  /* 0x000000104a457819 */ /* 0x000fc600000006ff */
[--C-:B------:R-:W-:Y:S01]  /*0e60*/  FFMA.FTZ R92, R85, R92, R93.reuse ;  /* 0x0000005c555c7223 */ /* 0x100fe2000001005d */
        /* <DEDUP_REMOVED lines=8> */
[C---:B------:R-:W-:Y:S02]  /*0ef0*/  SHF.L.U32 R72, R75.reuse, 0x10, RZ ;  /* 0x000000104b487819 */ /* 0x040fe400000006ff */
[----:B------:R-:W-:Y:S01]  /*0f00*/  PRMT R78, R75, 0x7632, R78 ;  /* 0x000076324b4e7816 */ /* 0x000fe2000000004e */
[----:B------:R-:W-:Y:S01]  /*0f10*/  FFMA.FTZ R93, R0, R93, R95 ;  /* 0x0000005d005d7223 */ /* 0x000fe2000001005f */
[----:B------:R-:W-:Y:S01]  /*0f20*/  FFMA.FTZ R74, R86, R73, R77 ;  /* 0x00000049564a7223 */ /* 0x000fe2000001004d */
[----:B------:R-:W-:-:S02]  /*0f30*/  PRMT R0, R57, 0x7632, R0 ;  /* 0x0000763239007816 */ /* 0x000fc40000000000 */
[----:B------:R-:W-:Y:S02]  /*0f40*/  SHF.L.U32 R57, R57, 0x10, RZ ;  /* 0x0000001039397819 */ /* 0x000fe400000006ff */
[----:B------:R-:W-:Y:S02]  /*0f50*/  PRMT R91, R79, 0x7632, R91 ;  /* 0x000076324f5b7816 */ /* 0x000fe4000000005b */
[----:B------:R-:W-:Y:S01]  /*0f60*/  SHF.L.U32 R77, R76, 0x10, RZ ;  /* 0x000000104c4d7819 */ /* 0x000fe200000006ff */
[----:B------:R-:W-:Y:S01]  /*0f70*/  FFMA.FTZ R90, R85, R72, R74 ;  /* 0x00000048555a7223 */ /* 0x000fe2000001004a */
        /* <DEDUP_REMOVED lines=9> */
[----:B------:R-:W-:Y:S01]  /*1010*/  PRMT R52, R52, 0x7632, R52 ;  /* 0x0000763234347816 */ /* 0x000fe20000000034 */
[C---:B------:R-:W-:Y:S01]  /*1020*/  IMAD.U32 R79, R58.reuse, 0x10000, RZ ;  /* 0x000100003a4f7824 */ /* 0x040fe200078e00ff */
[----:B------:R-:W-:Y:S01]  /*1030*/  PRMT R77, R58, 0x7632, R77 ;  /* 0x000076323a4d7816 */ /* 0x000fe2000000004d */
[----:B------:R-:W-:Y:S01]  /*1040*/  FFMA.FTZ R83, R83, R76, R82 ;  /* 0x0000004c53537223 */ /* 0x000fe20000010052 */
[----:B------:R-:W-:Y:S02]  /*1050*/  IMAD.U32 R91, R91, 0x10000, RZ ;  /* 0x000100005b5b7824 */ /* 0x000fe400078e00ff */
        /* <DEDUP_REMOVED lines=10> */
[----:B------:R-:W5:Y:S01]  /*1100*/  LDG.E.128 R56, desc[UR6][R48.64+0xc800] ;  /* 0x00c8000630387981 */ /* 0x000f62000c1e1d00 */
[----:B------:R-:W-:Y:S01]  /*1110*/  SHF.L.U32 R83, R33, 0x10, RZ ;  /* 0x0000001021537819 */ /* 0x000fe200000006ff */
[----:B------:R-:W-:Y:S01]  /*1120*/  IMAD.U32 R84, R53, 0x10000, RZ ;  /* 0x0001000035547824 */ /* 0x000fe200078e00ff */
[----:B------:R-:W-:Y:S01]  /*1130*/  PRMT R33, R33, 0x7632, R33 ;  /* 0x0000763221217816 */ /* 0x000fe20000000021 */
[----:B------:R-:W5:Y:S01]  /*1140*/  LDG.E.128 R76, desc[UR6][R48.64+0x10000] ;  /* 0x01000006304c7981 */ /* 0x000f62000c1e1d00 */
[----:B------:R-:W-:Y:S01]  /*1150*/  PRMT R86, R53, 0x7632, R86 ;  /* 0x0000763235567816 */ /* 0x000fe20000000056 */
        /* <DEDUP_REMOVED lines=8> */
[--C-:B------:R-:W-:Y:S01]  /*11e0*/  FFMA.FTZ R91, R80, R91, R33.reuse ;  /* 0x0000005b505b7223 */ /* 0x100fe20000010021 */
        /* <DEDUP_REMOVED lines=11> */
[----:B------:R-:W-:Y:S01]  /*12a0*/  FFMA.FTZ R83, R87, R32, R80 ;  /* 0x0000002057537223 */ /* 0x000fe20000010050 */
[----:B------:R-:W-:Y:S01]  /*12b0*/  FFMA.FTZ R93, R36, R33, R53 ;  /* 0x00000021245d7223 */ /* 0x000fe20000010035 */
[C---:B------:R-:W-:Y:S01]  /*12c0*/  PRMT R34, R4.reuse, 0x7632, R34 ;  /* 0x0000763204227816 */ /* 0x040fe20000000022 */
[----:B------:R-:W-:Y:S01]  /*12d0*/  IMAD.U32 R4, R4, 0x10000, RZ ;  /* 0x0001000004047824 */ /* 0x000fe200078e00ff */
[----:B------:R-:W-:Y:S02]  /*12e0*/  SHF.L.U32 R90, R55, 0x10, RZ ;  /* 0x00000010375a7819 */ /* 0x000fe400000006ff */
[----:B------:R-:W-:Y:S02]  /*12f0*/  PRMT R32, R37, 0x7632, R32 ;  /* 0x0000763225207816 */ /* 0x000fe40000000020 */
[----:B------:R-:W-:Y:S01]  /*1300*/  SHF.L.U32 R33, R35, 0x10, RZ ;  /* 0x0000001023217819 */ /* 0x000fe200000006ff */
        /* <DEDUP_REMOVED lines=8> */
[----:B------:R-:W-:Y:S01]  /*1390*/  IMAD.U32 R37, R37, 0x10000, RZ ;  /* 0x0001000025257824 */ /* 0x000fe200078e00ff */
[----:B------:R-:W-:Y:S01]  /*13a0*/  PRMT R35, R35, 0x7632, R35 ;  /* 0x0000763223237816 */ /* 0x000fe20000000023 */
[----:B------:R-:W5:Y:S01]  /*13b0*/  LDG.E.128 R52, desc[UR6][R48.64+0x2800] ;  /* 0x0028000630347981 */ /* 0x000f62000c1e1d00 */
[----:B------:R-:W-:Y:S01]  /*13c0*/  SHF.L.U32 R34, R38, 0x10, RZ ;  /* 0x0000001026227819 */ /* 0x000fe200000006ff */
        /* <DEDUP_REMOVED lines=8> */
[----:B------:R-:W-:Y:S01]  /*1450*/  FFMA.FTZ R33, R85, R34, R92 ;  /* 0x0000002255217223 */ /* 0x000fe2000001005c */
[----:B------:R-:W-:Y:S01]  /*1460*/  IMAD.U32 R5, R5, 0x10000, RZ ;  /* 0x0001000005057824 */ /* 0x000fe200078e00ff */
[----:B------:R-:W-:Y:S01]  /*1470*/  PRMT R6, R6, 0x7632, R6 ;  /* 0x0000763206067816 */ /* 0x000fe20000000006 */
[----:B------:R-:W-:Y:S01]  /*1480*/  FFMA.FTZ R34, R86, R35, R89 ;  /* 0x0000002356227223 */ /* 0x000fe20000010059 */
[C---:B------:R-:W-:Y:S01]  /*1490*/  PRMT R4, R39.reuse, 0x7632, R4 ;  /* 0x0000763227047816 */ /* 0x040fe20000000004 */
[----:B------:R-:W-:Y:S01]  /*14a0*/  FFMA.FTZ R5, R36, R5, R33 ;  /* 0x0000000524057223 */ /* 0x000fe20000010021 */
[----:B------:R-:W-:Y:S01]  /*14b0*/  SHF.L.U32 R39, R39, 0x10, RZ ;  /* 0x0000001027277819 */ /* 0x000fe200000006ff */
[----:B------:R-:W-:Y:S01]  /*14c0*/  FFMA.FTZ R93, R85, R32, R34 ;  /* 0x00000020555d7223 */ /* 0x000fe20000010022 */
[----:B------:R-:W-:Y:S01]  /*14d0*/  IMAD.U32 R89, R6, 0x10000, RZ ;  /* 0x0001000006597824 */ /* 0x000fe200078e00ff */
[C---:B------:R-:W-:Y:S01]  /*14e0*/  PRMT R92, R8.reuse, 0x7632, R92 ;  /* 0x00007632085c7816 */ /* 0x040fe2000000005c */
[----:B------:R-:W5:Y:S01]  /*14f0*/  LDG.E.128 R32, desc[UR6][R48.64+0x6000] ;  /* 0x0060000630207981 */ /* 0x000f62000c1e1d00 */
        /* <DEDUP_REMOVED lines=11> */
[----:B------:R-:W-:Y:S01]  /*15b0*/  SHF.L.U32 R8, R7, 0x10, RZ ;  /* 0x0000001007087819 */ /* 0x000fe200000006ff */
[C---:B--2---:R-:W-:Y:S01]  /*15c0*/  IMAD.U32 R7, R12.reuse, 0x10000, RZ ;  /* 0x000100000c077824 */ /* 0x044fe200078e00ff */
        /* <DEDUP_REMOVED lines=18> */
[--C-:B------:R-:W-:Y:S01]  /*16f0*/  FFMA.FTZ R9, R36, R9, R13.reuse ;  /* 0x0000000924097223 */ /* 0x100fe2000001000d */
[----:B------:R-:W2:Y:S01]  /*1700*/  LDG.E.128 R4, desc[UR6][R48.64+0x9800] ;  /* 0x0098000630047981 */ /* 0x000ea2000c1e1d00 */
[----:B------:R-:W-:Y:S01]  /*1710*/  PRMT R13, R14, 0x7632, R13 ;  /* 0x000076320e0d7816 */ /* 0x000fe2000000000d */
[----:B------:R-:W-:Y:S01]  /*1720*/  FFMA.FTZ R86, R86, R39, R87 ;  /* 0x0000002756567223 */ /* 0x000fe20000010057 */
[----:B------:R-:W-:-:S02]  /*1730*/  SHF.L.U32 R14, R14, 0x10, RZ ;  /* 0x000000100e0e7819 */ /* 0x000fc400000006ff */
[----:B------:R-:W-:Y:S02]  /*1740*/  SHF.L.U32 R13, R13, 0x10, RZ ;  /* 0x000000100d0d7819 */ /* 0x000fe400000006ff */
[----:B------:R-:W-:Y:S01]  /*1750*/  PRMT R0, R11, 0x7632, R0 ;  /* 0x000076320b007816 */ /* 0x000fe20000000000 */
[----:B------:R-:W-:Y:S01]  /*1760*/  FFMA.FTZ R85, R85, R14, R86 ;  /* 0x0000000e55557223 */ /* 0x000fe20000010056 */
[----:B------:R-:W-:-:S03]  /*1770*/  SHF.L.U32 R11, R11, 0x10, RZ ;  /* 0x000000100b0b7819 */ /* 0x000fc600000006ff */
[----:B------:R-:W-:Y:S01]  /*1780*/  FFMA.FTZ R13, R36, R13, R85 ;  /* 0x0000000d240d7223 */ /* 0x000fe20000010055 */
[----:B---3--:R-:W-:Y:S01]  /*1790*/  PRMT R36, R16, 0x7632, R36 ;  /* 0x0000763210247816 */ /* 0x008fe20000000024 */
[----:B------:R-:W-:Y:S01]  /*17a0*/  FFMA.FTZ R12, R90, R11, R9 ;  /* 0x0000000b5a0c7223 */ /* 0x000fe20000010009 */
[C---:B------:R-:W-:Y:S01]  /*17b0*/  PRMT R39, R15.reuse, 0x7632, R39 ;  /* 0x000076320f277816 */ /* 0x040fe20000000027 */
[----:B----4-:R-:W-:Y:S01]  /*17c0*/  IMAD.U32 R85, R20, 0x10000, RZ ;  /* 0x0001000014557824 */ /* 0x010fe200078e00ff */
[----:B------:R-:W-:Y:S02]  /*17d0*/  SHF.L.U32 R16, R16, 0x10, RZ ;  /* 0x0000001010107819 */ /* 0x000fe400000006ff */
[----:B------:R-:W-:Y:S01]  /*17e0*/  PRMT R84, R20, 0x7632, R84 ;  /* 0x0000763214547816 */ /* 0x000fe20000000054 */
[----:B------:R-:W-:Y:S01]  /*17f0*/  IMAD.U32 R0, R0, 0x10000, RZ ;  /* 0x0001000000007824 */ /* 0x000fe200078e00ff */
[----:B------:R-:W-:Y:S01]  /*1800*/  SHF.L.U32 R15, R15, 0x10, RZ ;  /* 0x000000100f0f7819 */ /* 0x000fe200000006ff */
[----:B------:R-:W3:Y:S01]  /*1810*/  LDG.E.128 R8, desc[UR6][R48.64+0xd000] ;  /* 0x00d0000630087981 */ /* 0x000ee2000c1e1d00 */
[----:B------:R-:W-:Y:S01]  /*1820*/  SHF.L.U32 R87, R36, 0x10, RZ ;  /* 0x0000001024577819 */ /* 0x000fe200000006ff */
[----:B------:R-:W-:Y:S01]  /*1830*/  FFMA.FTZ R91, R85, R16, R38 ;  /* 0x00000010555b7223 */ /* 0x000fe20000010026 */
[----:B------:R-:W-:Y:S01]  /*1840*/  SHF.L.U32 R84, R84, 0x10, RZ ;  /* 0x0000001054547819 */ /* 0x000fe200000006ff */
[----:B------:R-:W-:Y:S01]  /*1850*/  FFMA.FTZ R0, R37, R0, R12 ;  /* 0x0000000025007223 */ /* 0x000fe2000001000c */
[----:B------:R-:W-:-:S02]  /*1860*/  FFMA.FTZ R90, R90, R15, R13 ;  /* 0x0000000f5a5a7223 */ /* 0x000fc4000001000d */
[----:B------:R-:W4:Y:S01]  /*1870*/  LDG.E.128 R12, desc[UR6][R48.64+0x10800] ;  /* 0x01080006300c7981 */ /* 0x000f22000c1e1d00 */
[----:B------:R-:W-:Y:S01]  /*1880*/  SHF.L.U32 R93, R17, 0x10, RZ ;  /* 0x00000010115d7819 */ /* 0x000fe200000006ff */
[----:B------:R-:W-:Y:S01]  /*1890*/  FFMA.FTZ R87, R84, R87, R91 ;  /* 0x0000005754577223 */ /* 0x000fe2000001005b */
[----:B------:R-:W-:Y:S02]  /*18a0*/  SHF.L.U32 R86, R21, 0x10, RZ ;  /* 0x0000001015567819 */ /* 0x000fe400000006ff */
[----:B------:R-:W-:Y:S02]  /*18b0*/  PRMT R17, R17, 0x7632, R17 ;  /* 0x0000763211117816 */ /* 0x000fe40000000011 */
[----:B------:R-:W-:Y:S01]  /*18c0*/  PRMT R91, R21, 0x7632, R91 ;  /* 0x00007632155b7816 */ /* 0x000fe2000000005b */
[----:B------:R-:W-:Y:S01]  /*18d0*/  FFMA.FTZ R36, R86, R93, R87 ;  /* 0x0000005d56247223 */ /* 0x000fe20000010057 */
[----:B------:R-:W-:Y:S02]  /*18e0*/  SHF.L.U32 R20, R17, 0x10, RZ ;  /* 0x0000001011147819 */ /* 0x000fe400000006ff */
[----:B------:R-:W-:-:S02]  /*18f0*/  SHF.L.U32 R91, R91, 0x10, RZ ;  /* 0x000000105b5b7819 */ /* 0x000fc400000006ff */
[----:B------:R-:W-:Y:S02]  /*1900*/  PRMT R93, R18, 0x7632, R93 ;  /* 0x00007632125d7816 */ /* 0x000fe4000000005d */
[C---:B-----5:R-:W-:Y:S02]  /*1910*/  PRMT R95, R40.reuse, 0x7632, R95 ;  /* 0x00007632285f7816 */ /* 0x060fe4000000005f */
[----:B------:R-:W-:Y:S01]  /*1920*/  SHF.L.U32 R96, R40, 0x10, RZ ;  /* 0x0000001028607819 */ /* 0x000fe200000006ff */
[----:B------:R-:W-:Y:S01]  /*1930*/  IMAD.U32 R87, R22, 0x10000, RZ ;  /* 0x0001000016577824 */ /* 0x000fe200078e00ff */
[----:B------:R-:W-:Y:S01]  /*1940*/  SHF.L.U32 R18, R18, 0x10, RZ ;  /* 0x0000001012127819 */ /* 0x000fe200000006ff */
[----:B------:R-:W-:Y:S01]  /*1950*/  FFMA.FTZ R94, R91, R20, R36 ;  /* 0x000000145b5e7223 */ /* 0x000fe20000010024 */
[----:B------:R-:W-:Y:S01]  /*1960*/  IMAD.U32 R92, R39, 0x10000, RZ ;  /* 0x00010000275c7824 */ /* 0x000fe200078e00ff */
[----:B------:R-:W-:Y:S01]  /*1970*/  SHF.L.U32 R97, R95, 0x10, RZ ;  /* 0x000000105f617819 */ /* 0x000fe200000006ff */
[----:B------:R-:W-:Y:S01]  /*1980*/  FFMA.FTZ R99, R85, R96, R88 ;  /* 0x0000006055637223 */ /* 0x000fe20000010058 */
[----:B------:R-:W-:Y:S01]  /*1990*/  FFMA.FTZ R95, R87, R18, R94 ;  /* 0x00000012575f7223 */ /* 0x000fe2000001005e */
[----:B------:R-:W-:Y:S01]  /*19a0*/  PRMT R18, R41, 0x7632, R18 ;  /* 0x0000763229127816 */ /* 0x000fe20000000012 */
[----:B------:R-:W-:Y:S01]  /*19b0*/  FFMA.FTZ R92, R37, R92, R90 ;  /* 0x0000005c255c7223 */ /* 0x000fe2000001005a */
[----:B------:R-:W-:Y:S01]  /*19c0*/  SHF.L.U32 R41, R41, 0x10, RZ ;  /* 0x0000001029297819 */ /* 0x000fe200000006ff */
[----:B------:R0:W5:Y:S01]  /*19d0*/  LDG.E.128 R36, desc[UR6][R2.64+0x3000] ;  /* 0x0030000602247981 */ /* 0x000162000c1e1d00 */
[----:B------:R-:W-:Y:S01]  /*19e0*/  PRMT R17, R22, 0x7632, R17 ;  /* 0x0000763216117816 */ /* 0x000fe20000000011 */
[----:B------:R-:W-:Y:S01]  /*19f0*/  FFMA.FTZ R97, R84, R97, R99 ;  /* 0x0000006154617223 */ /* 0x000fe20000010063 */
[----:B------:R-:W-:-:S02]  /*1a00*/  PRMT R16, R23, 0x7632, R16 ;  /* 0x0000763217107816 */ /* 0x000fc40000000010 */
[----:B------:R-:W-:Y:S02]  /*1a10*/  SHF.L.U32 R90, R23, 0x10, RZ ;  /* 0x00000010175a7819 */ /* 0x000fe400000006ff */
[----:B------:R-:W5:Y:S01]  /*1a20*/  LDG.E.128 R20, desc[UR6][R48.64+0x3000] ;  /* 0x0030000630147981 */ /* 0x000f62000c1e1d00 */
[----:B------:R-:W-:Y:S01]  /*1a30*/  SHF.L.U32 R18, R18, 0x10, RZ ;  /* 0x0000001012127819 */ /* 0x000fe200000006ff */
[----:B0-----:R-:W-:Y:S01]  /*1a40*/  FFMA.FTZ R2, R86, R41, R97 ;  /* 0x0000002956027223 */ /* 0x001fe20000010061 */
[----:B------:R-:W-:-:S03]  /*1a50*/  PRMT R3, R44, 0x7632, R3 ;  /* 0x000076322c037816 */ /* 0x000fc60000000003 */
[----:B------:R-:W-:Y:S01]  /*1a60*/  FFMA.FTZ R18, R91, R18, R2 ;  /* 0x000000125b127223 */ /* 0x000fe20000010002 */
[----:B------:R-:W-:Y:S02]  /*1a70*/  SHF.L.U32 R2, R42, 0x10, RZ ;  /* 0x000000102a027819 */ /* 0x000fe400000006ff */
[----:B------:R-:W-:Y:S02]  /*1a80*/  SHF.L.U32 R44, R44, 0x10, RZ ;  /* 0x000000102c2c7819 */ /* 0x000fe400000006ff */
[----:B------:R-:W-:Y:S01]  /*1a90*/  PRMT R42, R42, 0x7632, R42 ;  /* 0x000076322a2a7816 */ /* 0x000fe2000000002a */
[----:B------:R-:W-:Y:S01]  /*1aa0*/  IMAD.U32 R88, R17, 0x10000, RZ ;  /* 0x0001000011587824 */ /* 0x000fe200078e00ff */
[----:B------:R-:W-:Y:S01]  /*1ab0*/  SHF.L.U32 R93, R93, 0x10, RZ ;  /* 0x000000105d5d7819 */ /* 0x000fe200000006ff */
[----:B------:R-:W-:Y:S01]  /*1ac0*/  IMAD.U32 R3, R3, 0x10000, RZ ;  /* 0x0001000003037824 */ /* 0x000fe200078e00ff */
[----:B------:R-:W-:Y:S01]  /*1ad0*/  SHF.L.U32 R17, R42, 0x10, RZ ;  /* 0x000000102a117819 */ /* 0x000fe200000006ff */
[----:B------:R-:W-:Y:S01]  /*1ae0*/  FFMA.FTZ R89, R85, R44, R89 ;  /* 0x0000002c55597223 */ /* 0x000fe20000010059 */
[--C-:B------:R-:W-:Y:S01]  /*1af0*/  FFMA.FTZ R41, R87, R2, R18.reuse ;  /* 0x0000000257297223 */ /* 0x100fe20000010012 */
[----:B------:R-:W-:Y:S01]  /*1b00*/  PRMT R18, R45, 0x7632, R18 ;  /* 0x000076322d127816 */ /* 0x000fe20000000012 */
[----:B------:R-:W-:Y:S01]  /*1b10*/  FFMA.FTZ R93, R88, R93, R95 ;  /* 0x0000005d585d7223 */ /* 0x000fe2000001005f */
[C---:B------:R-:W-:Y:S01]  /*1b20*/  PRMT R40, R19.reuse, 0x7632, R40 ;  /* 0x0000763213287816 */ /* 0x040fe20000000028 */
[----:B------:R-:W-:Y:S01]  /*1b30*/  IMAD.U32 R19, R19, 0x10000, RZ ;  /* 0x0001000013137824 */ /* 0x000fe200078e00ff */
[----:B------:R-:W-:Y:S01]  /*1b40*/  SHF.L.U32 R45, R45, 0x10, RZ ;  /* 0x000000102d2d7819 */ /* 0x000fe200000006ff */
[----:B------:R-:W-:Y:S01]  /*1b50*/  FFMA.FTZ R89, R84, R3, R89 ;  /* 0x0000000354597223 */ /* 0x000fe20000010059 */
[----:B------:R-:W-:Y:S01]  /*1b60*/  FFMA.FTZ R41, R88, R17, R41 ;  /* 0x0000001158297223 */ /* 0x000fe20000010029 */
[C---:B------:R-:W-:Y:S01]  /*1b70*/  SHF.L.U32 R17, R43.reuse, 0x10, RZ ;  /* 0x000000102b117819 */ /* 0x040fe200000006ff */
        /* <DEDUP_REMOVED lines=9> */
[----:B------:R-:W-:Y:S01]  /*1c10*/  IMAD.U32 R43, R43, 0x10000, RZ ;  /* 0x000100002b2b7824 */ /* 0x000fe200078e00ff */
[----:B------:R-:W-:Y:S01]  /*1c20*/  SHF.L.U32 R28, R46, 0x10, RZ ;  /* 0x000000102e1c7819 */ /* 0x000fe200000006ff */
[----:B------:R-:W-:Y:S01]  /*1c30*/  FFMA.FTZ R40, R91, R18, R16 ;  /* 0x000000125b287223 */ /* 0x000fe20000010010 */
[----:B------:R-:W-:Y:S01]  /*1c40*/  SHF.L.U32 R45, R42, 0x10, RZ ;  /* 0x000000102a2d7819 */ /* 0x000fe200000006ff */
[C---:B------:R-:W-:Y:S01]  /*1c50*/  FFMA.FTZ R3, R2.reuse, R3, R19 ;  /* 0x0000000302037223 */ /* 0x040fe20000010013 */
[----:B------:R-:W-:Y:S01]  /*1c60*/  FFMA.FTZ R89, R85, R44, R0 ;  /* 0x0000002c55597223 */ /* 0x000fe20000010000 */
[----:B------:R-:W5:Y:S01]  /*1c70*/  LDG.E.128 R16, desc[UR6][R48.64+0x6800] ;  /* 0x0068000630107981 */ /* 0x000f62000c1e1d00 */
[----:B------:R-:W-:Y:S01]  /*1c80*/  FFMA.FTZ R0, R2, R43, R41 ;  /* 0x0000002b02007223 */ /* 0x000fe20000010029 */
[----:B------:R-:W-:Y:S01]  /*1c90*/  FFMA.FTZ R43, R87, R28, R40 ;  /* 0x0000001c572b7223 */ /* 0x000fe20000010028 */
[----:B------:R-:W-:Y:S01]  /*1ca0*/  FFMA.FTZ R89, R84, R45, R89 ;  /* 0x0000002d54597223 */ /* 0x000fe20000010059 */
[C---:B------:R-:W-:Y:S01]  /*1cb0*/  PRMT R28, R29.reuse, 0x7632, R28 ;  /* 0x000076321d1c7816 */ /* 0x040fe2000000001c */
[----:B------:R-:W-:Y:S01]  /*1cc0*/  IMAD.U32 R45, R29, 0x10000, RZ ;  /* 0x000100001d2d7824 */ /* 0x000fe200078e00ff */
[----:B------:R-:W-:-:S02]  /*1cd0*/  PRMT R46, R46, 0x7632, R46 ;  /* 0x000076322e2e7816 */ /* 0x000fc4000000002e */
[C---:B------:R-:W-:Y:S02]  /*1ce0*/  SHF.L.U32 R42, R24.reuse, 0x10, RZ ;  /* 0x00000010182a7819 */ /* 0x040fe400000006ff */
[----:B------:R-:W-:Y:S01]  /*1cf0*/  PRMT R40, R24, 0x7632, R40 ;  /* 0x0000763218287816 */ /* 0x000fe20000000028 */
[----:B------:R-:W-:Y:S01]  /*1d00*/  FFMA.FTZ R24, R86, R45, R89 ;  /* 0x0000002d56187223 */ /* 0x000fe20000010059 */
[----:B------:R-:W-:Y:S01]  /*1d10*/  SHF.L.U32 R28, R28, 0x10, RZ ;  /* 0x000000101c1c7819 */ /* 0x000fe200000006ff */
[----:B------:R-:W-:Y:S01]  /*1d20*/  FFMA.FTZ R89, R85, R42, R92 ;  /* 0x0000002a55597223 */ /* 0x000fe2000001005c */
[----:B------:R-:W-:Y:S02]  /*1d30*/  SHF.L.U32 R41, R46, 0x10, RZ ;  /* 0x000000102e297819 */ /* 0x000fe400000006ff */
[----:B------:R-:W-:Y:S01]  /*1d40*/  SHF.L.U32 R45, R40, 0x10, RZ ;  /* 0x00000010282d7819 */ /* 0x000fe200000006ff */
[--C-:B------:R-:W-:Y:S01]  /*1d50*/  FFMA.FTZ R44, R91, R28, R24.reuse ;  /* 0x0000001c5b2c7223 */ /* 0x100fe20000010018 */
[C---:B------:R-:W-:Y:S01]  /*1d60*/  PRMT R24, R25.reuse, 0x7632, R24 ;  /* 0x0000763219187816 */ /* 0x040fe20000000018 */
[----:B------:R-:W-:Y:S01]  /*1d70*/  FFMA.FTZ R29, R88, R41, R43 ;  /* 0x00000029581d7223 */ /* 0x000fe2000001002b */
[----:B------:R-:W-:-:S02]  /*1d80*/  IMAD.U32 R85, R25, 0x10000, RZ ;  /* 0x0001000019557824 */ /* 0x000fc400078e00ff */
[----:B------:R-:W-:Y:S01]  /*1d90*/  FFMA.FTZ R45, R84, R45, R89 ;  /* 0x0000002d542d7223 */ /* 0x000fe20000010059 */
[----:B------:R-:W5:Y:S01]  /*1da0*/  LDG.E.128 R40, desc[UR6][R48.64+0xa000] ;  /* 0x00a0000630287981 */ /* 0x000f62000c1e1d00 */
[----:B------:R-:W-:Y:S02]  /*1db0*/  SHF.L.U32 R28, R30, 0x10, RZ ;  /* 0x000000101e1c7819 */ /* 0x000fe400000006ff */
[----:B------:R-:W-:Y:S01]  /*1dc0*/  SHF.L.U32 R46, R24, 0x10, RZ ;  /* 0x00000010182e7819 */ /* 0x000fe200000006ff */
[----:B------:R-:W-:Y:S01]  /*1dd0*/  FFMA.FTZ R86, R86, R85, R45 ;  /* 0x0000005556567223 */ /* 0x000fe2000001002d */
[----:B------:R-:W-:Y:S01]  /*1de0*/  SHF.L.U32 R25, R47, 0x10, RZ ;  /* 0x000000102f197819 */ /* 0x000fe200000006ff */
[----:B------:R-:W-:Y:S01]  /*1df0*/  FFMA.FTZ R89, R87, R28, R44 ;  /* 0x0000001c57597223 */ /* 0x000fe2000001002c */
[----:B------:R-:W-:Y:S01]  /*1e00*/  PRMT R24, R47, 0x7632, R24 ;  /* 0x000076322f187816 */ /* 0x000fe20000000018 */
[----:B------:R-:W-:Y:S01]  /*1e10*/  FFMA.FTZ R86, R91, R46, R86 ;  /* 0x0000002e5b567223 */ /* 0x000fe20000010056 */
[----:B------:R-:W-:Y:S01]  /*1e20*/  PRMT R30, R30, 0x7632, R30 ;  /* 0x000076321e1e7816 */ /* 0x000fe2000000001e */
[----:B------:R-:W5:Y:S01]  /*1e30*/  LDG.E.128 R44, desc[UR6][R48.64+0xd800] ;  /* 0x00d80006302c7981 */ /* 0x000f62000c1e1d00 */
[----:B------:R-:W-:-:S02]  /*1e40*/  PRMT R84, R64, 0x7632, R84 ;  /* 0x0000763240547816 */ /* 0x000fc40000000054 */
[----:B------:R-:W-:Y:S01]  /*1e50*/  SHF.L.U32 R28, R26, 0x10, RZ ;  /* 0x000000101a1c7819 */ /* 0x000fe200000006ff */
[----:B------:R-:W-:Y:S01]  /*1e60*/  IMAD.U32 R85, R30, 0x10000, RZ ;  /* 0x000100001e557824 */ /* 0x000fe200078e00ff */
[----:B------:R-:W-:-:S03]  /*1e70*/  SHF.L.U32 R93, R84, 0x10, RZ ;  /* 0x00000010545d7819 */ /* 0x000fc600000006ff */
[----:B------:R-:W-:Y:S01]  /*1e80*/  FFMA.FTZ R89, R88, R85, R89 ;  /* 0x0000005558597223 */ /* 0x000fe20000010059 */
[----:B------:R-:W-:Y:S02]  /*1e90*/  FFMA.FTZ R91, R87, R28, R86 ;  /* 0x0000001c575b7223 */ /* 0x000fe40000010056 */
[----:B------:R0:W5:Y:S01]  /*1ea0*/  LDG.E.128 R84, desc[UR6][R48.64+0x11000] ;  /* 0x0110000630547981 */ /* 0x000162000c1e1d00 */
[----:B------:R-:W-:Y:S01]  /*1eb0*/  PRMT R26, R60, 0x7632, R26 ;  /* 0x000076323c1a7816 */ /* 0x000fe2000000001a */
[----:B------:R-:W-:Y:S01]  /*1ec0*/  FFMA.FTZ R29, R90, R25, R29 ;  /* 0x000000195a1d7223 */ /* 0x000fe2000001001d */
[----:B------:R-:W-:Y:S01]  /*1ed0*/  SHF.L.U32 R60, R60, 0x10, RZ ;  /* 0x000000103c3c7819 */ /* 0x000fe200000006ff */
[----:B------:R-:W-:Y:S01]  /*1ee0*/  IMAD.U32 R64, R64, 0x10000, RZ ;  /* 0x0001000040407824 */ /* 0x000fe200078e00ff */
[----:B------:R-:W-:Y:S02]  /*1ef0*/  SHF.L.U32 R25, R24, 0x10, RZ ;  /* 0x0000001018197819 */ /* 0x000fe400000006ff */
[----:B------:R-:W-:Y:S01]  /*1f00*/  SHF.L.U32 R24, R26, 0x10, RZ ;  /* 0x000000101a187819 */ /* 0x000fe200000006ff */
[----:B------:R-:W-:Y:S01]  /*1f10*/  FFMA.FTZ R95, R60, R64, R3 ;  /* 0x000000403c5f7223 */ /* 0x000fe20000010003 */
[----:B------:R-:W-:Y:S01]  /*1f20*/  PRMT R26, R26, 0x7632, R26 ;  /* 0x000076321a1a7816 */ /* 0x000fe2000000001a */
[----:B------:R-:W-:Y:S01]  /*1f30*/  FFMA.FTZ R3, R2, R25, R29 ;  /* 0x0000001902037223 */ /* 0x000fe2000001001d */
[C---:B------:R-:W-:Y:S01]  /*1f40*/  PRMT R28, R65.reuse, 0x7632, R28 ;  /* 0x00007632411c7816 */ /* 0x040fe2000000001c */
[----:B------:R-:W-:Y:S01]  /*1f50*/  FFMA.FTZ R64, R24, R93, R95 ;  /* 0x0000005d18407223 */ /* 0x000fe2000001005f */
[----:B------:R-:W-:-:S02]  /*1f60*/  SHF.L.U32 R30, R65, 0x10, RZ ;  /* 0x00000010411e7819 */ /* 0x000fc400000006ff */
[C---:B------:R-:W-:Y:S01]  /*1f70*/  PRMT R25, R61.reuse, 0x7632, R25 ;  /* 0x000076323d197816 */ /* 0x040fe20000000019 */
[----:B------:R-:W-:Y:S01]  /*1f80*/  IMAD.U32 R61, R61, 0x10000, RZ ;  /* 0x000100003d3d7824 */ /* 0x000fe200078e00ff */
[----:B------:R-:W-:Y:S02]  /*1f90*/  SHF.L.U32 R29, R31, 0x10, RZ ;  /* 0x000000101f1d7819 */ /* 0x000fe400000006ff */
        /* <DEDUP_REMOVED lines=10> */
[----:B------:R-:W-:-:S02]  /*2040*/  PRMT R26, R62, 0x7632, R26 ;  /* 0x000076323e1a7816 */ /* 0x000fc4000000001a */
[C---:B------:R-:W-:Y:S02]  /*2050*/  PRMT R28, R66.reuse, 0x7632, R28 ;  /* 0x00007632421c7816 */ /* 0x040fe4000000001c */
[----:B0-----:R-:W-:Y:S02]  /*2060*/  SHF.L.U32 R49, R66, 0x10, RZ ;  /* 0x0000001042317819 */ /* 0x001fe400000006ff */
[----:B------:R-:W-:Y:S01]  /*2070*/  SHF.L.U32 R62, R62, 0x10, RZ ;  /* 0x000000103e3e7819 */ /* 0x000fe200000006ff */
[----:B------:R-:W-:Y:S01]  /*2080*/  FFMA.FTZ R65, R90, R31, R65 ;  /* 0x0000001f5a417223 */ /* 0x000fe20000010041 */
[----:B------:R-:W-:Y:S02]  /*2090*/  SHF.L.U32 R91, R28, 0x10, RZ ;  /* 0x000000101c5b7819 */ /* 0x000fe400000006ff */
[----:B------:R-:W-:Y:S01]  /*20a0*/  SHF.L.U32 R26, R26, 0x10, RZ ;  /* 0x000000101a1a7819 */ /* 0x000fe200000006ff */
[----:B------:R-:W-:Y:S01]  /*20b0*/  FFMA.FTZ R49, R62, R49, R93 ;  /* 0x000000313e317223 */ /* 0x000fe2000001005d */
[----:B------:R-:W-:-:S02]  /*20c0*/  SHF.L.U32 R31, R68, 0x10, RZ ;  /* 0x00000010441f7819 */ /* 0x000fc400000006ff */
[----:B------:R-:W-:Y:S01]  /*20d0*/  PRMT R68, R68, 0x7632, R68 ;  /* 0x0000763244447816 */ /* 0x000fe20000000044 */
[----:B------:R-:W-:Y:S01]  /*20e0*/  FFMA.FTZ R29, R2, R29, R89 ;  /* 0x0000001d021d7223 */ /* 0x000fe20000010059 */
[----:B------:R-:W-:Y:S01]  /*20f0*/  PRMT R28, R27, 0x7632, R28 ;  /* 0x000076321b1c7816 */ /* 0x000fe2000000001c */
[----:B------:R-:W-:Y:S01]  /*2100*/  FFMA.FTZ R48, R26, R91, R49 ;  /* 0x0000005b1a307223 */ /* 0x000fe20000010031 */
[----:B------:R-:W-:Y:S01]  /*2110*/  SHF.L.U32 R30, R67, 0x10, RZ ;  /* 0x00000010431e7819 */ /* 0x000fe200000006ff */
[C---:B------:R-:W-:Y:S01]  /*2120*/  IMAD.U32 R27, R63.reuse, 0x10000, RZ ;  /* 0x000100003f1b7824 */ /* 0x040fe200078e00ff */
[----:B------:R-:W-:Y:S01]  /*2130*/  SHF.L.U32 R89, R68, 0x10, RZ ;  /* 0x0000001044597819 */ /* 0x000fe200000006ff */
[----:B------:R-:W-:Y:S01]  /*2140*/  FFMA.FTZ R91, R60, R31, R0 ;  /* 0x0000001f3c5b7223 */ /* 0x000fe20000010000 */
[----:B------:R-:W-:Y:S01]  /*2150*/  PRMT R63, R63, 0x7632, R63 ;  /* 0x000076323f3f7816 */ /* 0x000fe2000000003f */
[----:B------:R-:W-:Y:S01]  /*2160*/  FFMA.FTZ R49, R27, R30, R48 ;  /* 0x0000001e1b317223 */ /* 0x000fe20000010030 */
[----:B------:R-:W-:-:S02]  /*2170*/  PRMT R67, R67, 0x7632, R67 ;  /* 0x0000763243437816 */ /* 0x000fc40000000043 */
[----:B------:R-:W-:Y:S01]  /*2180*/  SHF.L.U32 R31, R28, 0x10, RZ ;  /* 0x000000101c1f7819 */ /* 0x000fe200000006ff */
[----:B------:R-:W-:Y:S01]  /*2190*/  FFMA.FTZ R30, R24, R89, R91 ;  /* 0x00000059181e7223 */ /* 0x000fe2000001005b */
[C---:B------:R-:W-:Y:S02]  /*21a0*/  SHF.L.U32 R28, R69.reuse, 0x10, RZ ;  /* 0x00000010451c7819 */ /* 0x040fe400000006ff */
[----:B------:R-:W-:Y:S01]  /*21b0*/  PRMT R69, R69, 0x7632, R69 ;  /* 0x0000763245457816 */ /* 0x000fe20000000045 */
[----:B------:R-:W-:Y:S01]  /*21c0*/  IMAD.U32 R67, R67, 0x10000, RZ ;  /* 0x0001000043437824 */ /* 0x000fe200078e00ff */
        /* <DEDUP_REMOVED lines=20> */
[----:B------:R-:W-:Y:S01]  /*2310*/  PRMT R56, R56, 0x7632, R56 ;  /* 0x0000763238387816 */ /* 0x000fe20000000038 */
[----:B------:R-:W-:Y:S01]  /*2320*/  FFMA.FTZ R65, R60, R63, R29 ;  /* 0x0000003f3c417223 */ /* 0x000fe2000001001d */
[----:B------:R-:W-:Y:S01]  /*2330*/  FFMA.FTZ R30, R26, R3, R49 ;  /* 0x000000031a1e7223 */ /* 0x000fe20000010031 */
[----:B------:R-:W-:Y:S01]  /*2340*/  IMAD.U32 R29, R74, 0x10000, RZ ;  /* 0x000100004a1d7824 */ /* 0x000fe200078e00ff */
[----:B------:R-:W-:Y:S01]  /*2350*/  SHF.L.U32 R63, R56, 0x10, RZ ;  /* 0x00000010383f7819 */ /* 0x000fe200000006ff */
[----:B------:R-:W-:Y:S01]  /*2360*/  FFMA.FTZ R49, R25, R48, R64 ;  /* 0x0000003019317223 */ /* 0x000fe20000010040 */
[----:B------:R-:W-:-:S02]  /*2370*/  PRMT R74, R74, 0x7632, R74 ;  /* 0x000076324a4a7816 */ /* 0x000fc4000000004a */
        /* <DEDUP_REMOVED lines=19> */
[----:B------:R-:W-:Y:S01]  /*24b0*/  IMAD.U32 R29, R58, 0x10000, RZ ;  /* 0x000100003a1d7824 */ /* 0x000fe200078e00ff */
[----:B------:R-:W-:Y:S01]  /*24c0*/  PRMT R28, R75, 0x7632, R28 ;  /* 0x000076324b1c7816 */ /* 0x000fe2000000001c */
[----:B------:R-:W-:Y:S01]  /*24d0*/  FFMA.FTZ R56, R61, R56, R24 ;  /* 0x000000383d387223 */ /* 0x000fe20000010018 */
[----:B------:R-:W-:-:S02]  /*24e0*/  SHF.L.U32 R30, R75, 0x10, RZ ;  /* 0x000000104b1e7819 */ /* 0x000fc400000006ff */
[----:B------:R-:W-:Y:S02]  /*24f0*/  PRMT R58, R58, 0x7632, R58 ;  /* 0x000076323a3a7816 */ /* 0x000fe4000000003a */
[----:B------:R-:W-:Y:S01]  /*2500*/  SHF.L.U32 R24, R77, 0x10, RZ ;  /* 0x000000104d187819 */ /* 0x000fe200000006ff */
        /* <DEDUP_REMOVED lines=9> */
[----:B------:R-:W-:Y:S01]  /*25a0*/  PRMT R78, R78, 0x7632, R78 ;  /* 0x000076324e4e7816 */ /* 0x000fe2000000004e */
[----:B------:R-:W-:Y:S01]  /*25b0*/  FFMA.FTZ R30, R26, R31, R49 ;  /* 0x0000001f1a1e7223 */ /* 0x000fe20000010031 */
[--C-:B------:R-:W-:Y:S01]  /*25c0*/  FFMA.FTZ R57, R62, R57, R25.reuse ;  /* 0x000000393e397223 */ /* 0x100fe20000010019 */
[----:B------:R-:W-:-:S02]  /*25d0*/  PRMT R25, R52, 0x7632, R25 ;  /* 0x0000763234197816 */ /* 0x000fc40000000019 */
[----:B------:R-:W-:Y:S02]  /*25e0*/  SHF.L.U32 R31, R52, 0x10, RZ ;  /* 0x00000010341f7819 */ /* 0x000fe400000006ff */
[C---:B------:R-:W-:Y:S01]  /*25f0*/  PRMT R24, R80.reuse, 0x7632, R24 ;  /* 0x0000763250187816 */ /* 0x040fe20000000018 */
[----:B------:R-:W-:Y:S01]  /*2600*/  IMAD.U32 R80, R80, 0x10000, RZ ;  /* 0x0001000050507824 */ /* 0x000fe200078e00ff */
[----:B------:R-:W-:Y:S02]  /*2610*/  SHF.L.U32 R28, R59, 0x10, RZ ;  /* 0x000000103b1c7819 */ /* 0x000fe400000006ff */
        /* <DEDUP_REMOVED lines=8> */
[----:B------:R-:W-:-:S02]  /*26a0*/  PRMT R59, R59, 0x7632, R59 ;  /* 0x000076323b3b7816 */ /* 0x000fc4000000003b */
[C---:B------:R-:W-:Y:S02]  /*26b0*/  PRMT R29, R53.reuse, 0x7632, R29 ;  /* 0x00007632351d7816 */ /* 0x040fe4000000001d */
[----:B------:R-:W-:Y:S02]  /*26c0*/  SHF.L.U32 R30, R53, 0x10, RZ ;  /* 0x00000010351e7819 */ /* 0x000fe400000006ff */
[----:B------:R-:W-:Y:S01]  /*26d0*/  SHF.L.U32 R81, R81, 0x10, RZ ;  /* 0x0000001051517819 */ /* 0x000fe200000006ff */
[----:B------:R-:W-:Y:S01]  /*26e0*/  IMAD.U32 R26, R79, 0x10000, RZ ;  /* 0x000100004f1a7824 */ /* 0x000fe200078e00ff */
[----:B------:R-:W-:Y:S02]  /*26f0*/  SHF.L.U32 R59, R59, 0x10, RZ ;  /* 0x000000103b3b7819 */ /* 0x000fe400000006ff */
[----:B------:R-:W-:Y:S01]  /*2700*/  SHF.L.U32 R29, R29, 0x10, RZ ;  /* 0x000000101d1d7819 */ /* 0x000fe200000006ff */
[----:B------:R-:W-:Y:S01]  /*2710*/  FFMA.FTZ R31, R81, R30, R48 ;  /* 0x0000001e511f7223 */ /* 0x000fe20000010030 */
[----:B------:R-:W-:Y:S01]  /*2720*/  SHF.L.U32 R2, R2, 0x10, RZ ;  /* 0x0000001002027819 */ /* 0x000fe200000006ff */
[----:B------:R-:W-:Y:S01]  /*2730*/  FFMA.FTZ R59, R0, R59, R25 ;  /* 0x0000003b003b7223 */ /* 0x000fe20000010019 */
[----:B------:R-:W-:Y:S01]  /*2740*/  FFMA.FTZ R27, R27, R26, R28 ;  /* 0x0000001a1b1b7223 */ /* 0x000fe2000001001c */
[----:B------:R-:W-:-:S02]  /*2750*/  PRMT R26, R54, 0x7632, R26 ;  /* 0x00007632361a7816 */ /* 0x000fc4000000001a */
[----:B------:R-:W-:Y:S01]  /*2760*/  FFMA.FTZ R31, R2, R29, R31 ;  /* 0x0000001d021f7223 */ /* 0x000fe2000001001f */
[----:B------:R-:W-:Y:S02]  /*2770*/  SHF.L.U32 R29, R54, 0x10, RZ ;  /* 0x00000010361d7819 */ /* 0x000fe400000006ff */
[C---:B------:R-:W-:Y:S01]  /*2780*/  PRMT R25, R82.reuse, 0x7632, R25 ;  /* 0x0000763252197816 */ /* 0x040fe20000000019 */
[----:B------:R-:W-:Y:S01]  /*2790*/  IMAD.U32 R82, R82, 0x10000, RZ ;  /* 0x0001000052527824 */ /* 0x000fe200078e00ff */
[C---:B------:R-:W-:Y:S02]  /*27a0*/  PRMT R30, R32.reuse, 0x7632, R30 ;  /* 0x00007632201e7816 */ /* 0x040fe4000000001e */
[----:B------:R-:W-:Y:S02]  /*27b0*/  SHF.L.U32 R32, R32, 0x10, RZ ;  /* 0x0000001020207819 */ /* 0x000fe400000006ff */
        /* <DEDUP_REMOVED lines=20> */
[----:B--2---:R-:W-:-:S02]  /*2900*/  PRMT R30, R4, 0x7632, R30 ;  /* 0x00007632041e7816 */ /* 0x004fc4000000001e */
[----:B------:R-:W-:Y:S01]  /*2910*/  SHF.L.U32 R32, R4, 0x10, RZ ;  /* 0x0000001004207819 */ /* 0x000fe200000006ff */
[----:B------:R-:W-:Y:S01]  /*2920*/  FFMA.FTZ R4, R82, R31, R33 ;  /* 0x0000001f52047223 */ /* 0x000fe20000010021 */
[----:B------:R-:W-:Y:S02]  /*2930*/  SHF.L.U32 R28, R28, 0x10, RZ ;  /* 0x000000101c1c7819 */ /* 0x000fe400000006ff */
[----:B------:R-:W-:Y:S01]  /*2940*/  SHF.L.U32 R33, R30, 0x10, RZ ;  /* 0x000000101e217819 */ /* 0x000fe200000006ff */
[----:B------:R-:W-:Y:S02]  /*2950*/  FFMA.FTZ R49, R80, R32, R3 ;  /* 0x0000002050317223 */ /* 0x000fe40000010003 */
[----:B------:R-:W-:Y:S01]  /*2960*/  FFMA.FTZ R31, R25, R28, R4 ;  /* 0x0000001c191f7223 */ /* 0x000fe20000010004 */
[C---:B------:R-:W-:Y:S01]  /*2970*/  SHF.L.U32 R4, R5.reuse, 0x10, RZ ;  /* 0x0000001005047819 */ /* 0x040fe200000006ff */
[----:B------:R-:W-:Y:S01]  /*2980*/  FFMA.FTZ R28, R24, R33, R49 ;  /* 0x00000021181c7223 */ /* 0x000fe20000010031 */
[----:B------:R-:W-:Y:S01]  /*2990*/  PRMT R5, R5, 0x7632, R5 ;  /* 0x0000763205057816 */ /* 0x000fe20000000005 */
[----:B------:R-:W-:-:S02]  /*29a0*/  IMAD.U32 R3, R35, 0x10000, RZ ;  /* 0x0001000023037824 */ /* 0x000fc400078e00ff */
[----:B------:R-:W-:Y:S01]  /*29b0*/  FFMA.FTZ R33, R81, R4, R28 ;  /* 0x0000000451217223 */ /* 0x000fe2000001001c */
[----:B------:R-:W-:Y:S02]  /*29c0*/  SHF.L.U32 R5, R5, 0x10, RZ ;  /* 0x0000001005057819 */ /* 0x000fe400000006ff */
[----:B---3--:R-:W-:Y:S01]  /*29d0*/  PRMT R4, R8, 0x7632, R4 ;  /* 0x0000763208047816 */ /* 0x008fe20000000004 */
[----:B------:R-:W-:Y:S01]  /*29e0*/  FFMA.FTZ R3, R0, R3, R31 ;  /* 0x0000000300037223 */ /* 0x000fe2000001001f */
[----:B------:R-:W-:Y:S02]  /*29f0*/  SHF.L.U32 R8, R8, 0x10, RZ ;  /* 0x0000001008087819 */ /* 0x000fe400000006ff */
[----:B------:R-:W-:Y:S02]  /*2a00*/  PRMT R26, R83, 0x7632, R26 ;  /* 0x00007632531a7816 */ /* 0x000fe4000000001a */
[----:B------:R-:W-:Y:S01]  /*2a10*/  PRMT R35, R35, 0x7632, R35 ;  /* 0x0000763223237816 */ /* 0x000fe20000000023 */
[----:B------:R-:W-:Y:S01]  /*2a20*/  FFMA.FTZ R5, R2, R5, R33 ;  /* 0x0000000502057223 */ /* 0x000fe20000010021 */
[----:B------:R-:W-:-:S02]  /*2a30*/  SHF.L.U32 R31, R6, 0x10, RZ ;  /* 0x00000010061f7819 */ /* 0x000fc400000006ff */
[----:B------:R-:W-:Y:S01]  /*2a40*/  PRMT R6, R6, 0x7632, R6 ;  /* 0x0000763206067816 */ /* 0x000fe20000000006 */
[----:B------:R-:W-:Y:S01]  /*2a50*/  FFMA.FTZ R59, R80, R8, R59 ;  /* 0x00000008503b7223 */ /* 0x000fe2000001003b */
[----:B------:R-:W-:Y:S02]  /*2a60*/  SHF.L.U32 R33, R4, 0x10, RZ ;  /* 0x0000001004217819 */ /* 0x000fe400000006ff */
[----:B----4-:R-:W-:Y:S01]  /*2a70*/  PRMT R30, R12, 0x7632, R30 ;  /* 0x000076320c1e7816 */ /* 0x010fe2000000001e */
[----:B------:R-:W-:Y:S01]  /*2a80*/  IMAD.U32 R26, R26, 0x10000, RZ ;  /* 0x000100001a1a7824 */ /* 0x000fe200078e00ff */
[----:B------:R-:W-:Y:S01]  /*2a90*/  SHF.L.U32 R12, R12, 0x10, RZ ;  /* 0x000000100c0c7819 */ /* 0x000fe200000006ff */
[----:B------:R-:W-:Y:S02]  /*2aa0*/  IMAD.U32 R35, R35, 0x10000, RZ ;  /* 0x0001000023237824 */ /* 0x000fe400078e00ff */
[----:B------:R-:W-:Y:S01]  /*2ab0*/  FFMA.FTZ R4, R82, R31, R5 ;  /* 0x0000001f52047223 */ /* 0x000fe20000010005 */
[----:B------:R-:W-:-:S02]  /*2ac0*/  IMAD.U32 R6, R6, 0x10000, RZ ;  /* 0x0001000006067824 */ /* 0x000fc400078e00ff */
[----:B------:R-:W-:Y:S01]  /*2ad0*/  FFMA.FTZ R28, R24, R33, R59 ;  /* 0x00000021181c7223 */ /* 0x000fe2000001003b */
[----:B------:R-:W-:Y:S01]  /*2ae0*/  SHF.L.U32 R31, R30, 0x10, RZ ;  /* 0x000000101e1f7819 */ /* 0x000fe200000006ff */
[----:B------:R-:W-:Y:S01]  /*2af0*/  FFMA.FTZ R35, R26, R35, R3 ;  /* 0x000000231a237223 */ /* 0x000fe20000010003 */
[----:B------:R-:W-:Y:S01]  /*2b00*/  FFMA.FTZ R33, R80, R12, R27 ;  /* 0x0000000c50217223 */ /* 0x000fe2000001001b */
[----:B------:R-:W-:Y:S01]  /*2b10*/  PRMT R3, R9, 0x7632, R3 ;  /* 0x0000763209037816 */ /* 0x000fe20000000003 */
[--C-:B------:R-:W-:Y:S01]  /*2b20*/  FFMA.FTZ R5, R25, R6, R4.reuse ;  /* 0x0000000619057223 */ /* 0x100fe20000010004 */
[----:B------:R-:W-:Y:S01]  /*2b30*/  SHF.L.U32 R8, R9, 0x10, RZ ;  /* 0x0000001009087819 */ /* 0x000fe200000006ff */
[C---:B------:R-:W-:Y:S01]  /*2b40*/  IMAD.U32 R6, R13.reuse, 0x10000, RZ ;  /* 0x000100000d067824 */ /* 0x040fe200078e00ff */
        /* <DEDUP_REMOVED lines=11> */
[C---:B------:R-:W-:Y:S02]  /*2c00*/  SHF.L.U32 R9, R10.reuse, 0x10, RZ ;  /* 0x000000100a097819 */ /* 0x040fe400000006ff */
[----:B------:R-:W-:Y:S02]  /*2c10*/  PRMT R7, R7, 0x7632, R7 ;  /* 0x0000763207077816 */ /* 0x000fe40000000007 */
[----:B------:R-:W-:Y:S02]  /*2c20*/  PRMT R10, R10, 0x7632, R10 ;  /* 0x000076320a0a7816 */ /* 0x000fe4000000000a */
[----:B-----5:R-:W-:Y:S01]  /*2c30*/  PRMT R2, R36, 0x7632, R2 ;  /* 0x0000763224027816 */ /* 0x020fe20000000002 */
[----:B------:R-:W-:Y:S01]  /*2c40*/  FFMA.FTZ R29, R26, R55, R29 ;  /* 0x000000371a1d7223 */ /* 0x000fe2000001001d */
[C---:B------:R-:W-:Y:S01]  /*2c50*/  PRMT R6, R20.reuse, 0x7632, R6 ;  /* 0x0000763214067816 */ /* 0x040fe20000000006 */
[----:B------:R-:W-:Y:S01]  /*2c60*/  IMAD.U32 R20, R20, 0x10000, RZ ;  /* 0x0001000014147824 */ /* 0x000fe200078e00ff */
        /* <DEDUP_REMOVED lines=9> */
[--C-:B------:R-:W-:Y:S01]  /*2d00*/  FFMA.FTZ R9, R25, R10, R4.reuse ;  /* 0x0000000a19097223 */ /* 0x100fe20000010004 */
[----:B------:R-:W-:-:S02]  /*2d10*/  PRMT R4, R21, 0x7632, R4 ;  /* 0x0000763215047816 */ /* 0x000fc40000000004 */
[----:B------:R-:W-:Y:S01]  /*2d20*/  SHF.L.U32 R6, R21, 0x10, RZ ;  /* 0x0000001015067819 */ /* 0x000fe200000006ff */
[----:B------:R-:W-:Y:S01]  /*2d30*/  FFMA.FTZ R8, R2, R27, R29 ;  /* 0x0000001b02087223 */ /* 0x000fe2000001001d */
[C---:B------:R-:W-:Y:S01]  /*2d40*/  PRMT R3, R37.reuse, 0x7632, R3 ;  /* 0x0000763225037816 */ /* 0x040fe20000000003 */
[----:B------:R-:W-:Y:S01]  /*2d50*/  IMAD.U32 R37, R37, 0x10000, RZ ;  /* 0x0001000025257824 */ /* 0x000fe200078e00ff */
        /* <DEDUP_REMOVED lines=8> */
[----:B------:R-:W-:-:S02]  /*2de0*/  PRMT R11, R11, 0x7632, R11 ;  /* 0x000076320b0b7816 */ /* 0x000fc4000000000b */
[----:B------:R-:W-:Y:S02]  /*2df0*/  SHF.L.U32 R14, R14, 0x10, RZ ;  /* 0x000000100e0e7819 */ /* 0x000fe400000006ff */
[----:B------:R-:W-:Y:S02]  /*2e00*/  PRMT R4, R38, 0x7632, R4 ;  /* 0x0000763226047816 */ /* 0x000fe40000000004 */
[C---:B------:R-:W-:Y:S02]  /*2e10*/  PRMT R6, R22.reuse, 0x7632, R6 ;  /* 0x0000763216067816 */ /* 0x040fe40000000006 */
[----:B------:R-:W-:Y:S02]  /*2e20*/  SHF.L.U32 R13, R22, 0x10, RZ ;  /* 0x00000010160d7819 */ /* 0x000fe400000006ff */
        /* <DEDUP_REMOVED lines=16> */
[----:B------:R-:W-:Y:S02]  /*2f30*/  PRMT R39, R39, 0x7632, R39 ;  /* 0x0000763227277816 */ /* 0x000fe40000000027 */
[----:B------:R-:W-:Y:S01]  /*2f40*/  PRMT R23, R23, 0x7632, R23 ;  /* 0x0000763217177816 */ /* 0x000fe20000000017 */
[----:B------:R-:W-:Y:S01]  /*2f50*/  FFMA.FTZ R35, R36, R6, R35 ;  /* 0x0000000624237223 */ /* 0x000fe20000010023 */
[----:B------:R-:W-:Y:S02]  /*2f60*/  SHF.L.U32 R11, R16, 0x10, RZ ;  /* 0x00000010100b7819 */ /* 0x000fe400000006ff */
        /* <DEDUP_REMOVED lines=9> */
[----:B------:R-:W-:Y:S02]  /*3000*/  SHF.L.U32 R8, R17, 0x10, RZ ;  /* 0x0000001011087819 */ /* 0x000fe400000006ff */
        /* <DEDUP_REMOVED lines=16> */
[----:B------:R-:W-:Y:S01]  /*3110*/  SHF.L.U32 R7, R19, 0x10, RZ ;  /* 0x0000001013077819 */ /* 0x000fe200000006ff */
[----:B------:R-:W-:Y:S01]  /*3120*/  FFMA.FTZ R12, R37, R8, R10 ;  /* 0x00000008250c7223 */ /* 0x000fe2000001000a */
[----:B------:R-:W-:Y:S01]  /*3130*/  FFMA.FTZ R15, R36, R13, R5 ;  /* 0x0000000d240f7223 */ /* 0x000fe20000010005 */
[----:B------:R-:W-:Y:S02]  /*3140*/  SHF.L.U32 R10, R41, 0x10, RZ ;  /* 0x00000010290a7819 */ /* 0x000fe400000006ff */
[----:B------:R-:W-:Y:S01]  /*3150*/  SHF.L.U32 R13, R44, 0x10, RZ ;  /* 0x000000102c0d7819 */ /* 0x000fe200000006ff */
[----:B------:R-:W-:Y:S01]  /*3160*/  FFMA.FTZ R8, R0, R7, R11 ;  /* 0x0000000700087223 */ /* 0x000fe2000001000b */
[----:B------:R-:W-:-:S02]  /*3170*/  IMAD.U32 R5, R42, 0x10000, RZ ;  /* 0x000100002a057824 */ /* 0x000fc400078e00ff */
[----:B------:R-:W-:Y:S01]  /*3180*/  FFMA.FTZ R11, R3, R10, R12 ;  /* 0x0000000a030b7223 */ /* 0x000fe2000001000c */
[----:B------:R-:W-:Y:S01]  /*3190*/  PRMT R42, R42, 0x7632, R42 ;  /* 0x000076322a2a7816 */ /* 0x000fe2000000002a */
[----:B------:R-:W-:Y:S01]  /*31a0*/  FFMA.FTZ R14, R2, R13, R15 ;  /* 0x0000000d020e7223 */ /* 0x000fe2000001000f */
[C---:B------:R-:W-:Y:S02]  /*31b0*/  PRMT R10, R45.reuse, 0x7632, R10 ;  /* 0x000076322d0a7816 */ /* 0x040fe4000000000a */
[----:B------:R-:W-:Y:S02]  /*31c0*/  SHF.L.U32 R12, R45, 0x10, RZ ;  /* 0x000000102d0c7819 */ /* 0x000fe400000006ff */
[C---:B------:R-:W-:Y:S02]  /*31d0*/  PRMT R13, R84.reuse, 0x7632, R13 ;  /* 0x00007632540d7816 */ /* 0x040fe4000000000d */
        /* <DEDUP_REMOVED lines=10> */
[----:B------:R-:W-:Y:S01]  /*3280*/  FFMA.FTZ R2, R2, R13, R9 ;  /* 0x0000000d02027223 */ /* 0x000fe20000010009 */
[----:B------:R-:W-:Y:S01]  /*3290*/  IMAD.U32 R12, R85, 0x10000, RZ ;  /* 0x00010000550c7824 */ /* 0x000fe200078e00ff */
[----:B------:R-:W-:-:S02]  /*32a0*/  SHF.L.U32 R9, R46, 0x10, RZ ;  /* 0x000000102e097819 */ /* 0x000fc400000006ff */
[----:B------:R-:W-:Y:S01]  /*32b0*/  PRMT R46, R46, 0x7632, R46 ;  /* 0x000076322e2e7816 */ /* 0x000fe2000000002e */
[----:B------:R-:W-:Y:S01]  /*32c0*/  FFMA.FTZ R2, R37, R12, R2 ;  /* 0x0000000c25027223 */ /* 0x000fe20000010002 */
[----:B------:R-:W-:Y:S01]  /*32d0*/  SHF.L.U32 R10, R10, 0x10, RZ ;  /* 0x000000100a0a7819 */ /* 0x000fe200000006ff */
[----:B------:R-:W-:Y:S01]  /*32e0*/  FFMA.FTZ R11, R38, R9, R11 ;  /* 0x00000009260b7223 */ /* 0x000fe2000001000b */
[----:B------:R-:W-:Y:S01]  /*32f0*/  SHF.L.U32 R9, R46, 0x10, RZ ;  /* 0x000000102e097819 */ /* 0x000fe200000006ff */
[C---:B------:R-:W-:Y:S02]  /*3300*/  IMAD.U32 R13, R86.reuse, 0x10000, RZ ;  /* 0x00010000560d7824 */ /* 0x040fe400078e00ff */
[--C-:B------:R-:W-:Y:S01]  /*3310*/  FFMA.FTZ R15, R3, R10, R2.reuse ;  /* 0x0000000a030f7223 */ /* 0x100fe20000010002 */
[----:B------:R-:W-:Y:S01]  /*3320*/  PRMT R2, R86, 0x7632, R2 ;  /* 0x0000763256027816 */ /* 0x000fe20000000002 */
[----:B------:R-:W-:Y:S01]  /*3330*/  FFMA.FTZ R9, R4, R9, R11 ;  /* 0x0000000904097223 */ /* 0x000fe2000001000b */
[----:B------:R-:W-:Y:S01]  /*3340*/  SHF.L.U32 R3, R47, 0x10, RZ ;  /* 0x000000102f037819 */ /* 0x000fe200000006ff */
[----:B------:R-:W-:Y:S01]  /*3350*/  FFMA.FTZ R13, R38, R13, R15 ;  /* 0x0000000d260d7223 */ /* 0x000fe2000001000f */
[----:B------:R-:W-:-:S02]  /*3360*/  SHF.L.U32 R11, R2, 0x10, RZ ;  /* 0x00000010020b7819 */ /* 0x000fc400000006ff */
[----:B------:R-:W-:Y:S01]  /*3370*/  PRMT R7, R43, 0x7632, R7 ;  /* 0x000076322b077816 */ /* 0x000fe20000000007 */
[--C-:B------:R-:W-:Y:S01]  /*3380*/  FFMA.FTZ R3, R0, R3, R9.reuse ;  /* 0x0000000300037223 */ /* 0x100fe20000010009 */
[----:B------:R-:W-:Y:S01]  /*3390*/  PRMT R9, R87, 0x7632, R9 ;  /* 0x0000763257097816 */ /* 0x000fe20000000009 */
[----:B------:R-:W-:Y:S01]  /*33a0*/  FFMA.FTZ R11, R4, R11, R13 ;  /* 0x0000000b040b7223 */ /* 0x000fe2000001000d */
[----:B------:R-:W-:Y:S02]  /*33b0*/  PRMT R19, R19, 0x7632, R19 ;  /* 0x0000763213137816 */ /* 0x000fe40000000013 */
[----:B------:R-:W-:Y:S02]  /*33c0*/  SHF.L.U32 R43, R43, 0x10, RZ ;  /* 0x000000102b2b7819 */ /* 0x000fe400000006ff */
[----:B------:R-:W-:Y:S02]  /*33d0*/  PRMT R47, R47, 0x7632, R47 ;  /* 0x000076322f2f7816 */ /* 0x000fe4000000002f */
[----:B------:R-:W-:Y:S01]  /*33e0*/  SHF.L.U32 R87, R87, 0x10, RZ ;  /* 0x0000001057577819 */ /* 0x000fe200000006ff */
[C---:B------:R-:W-:Y:S01]  /*33f0*/  FFMA.FTZ R5, R0.reuse, R43, R5 ;  /* 0x0000002b00057223 */ /* 0x040fe20000010005 */
[----:B------:R-:W-:Y:S01]  /*3400*/  SHF.L.U32 R4, R7, 0x10, RZ ;  /* 0x0000001007047819 */ /* 0x000fe200000006ff */
[----:B------:R-:W-:Y:S01]  /*3410*/  IMAD.U32 R2, R19, 0x10000, RZ ;  /* 0x0001000013027824 */ /* 0x000fe200078e00ff */
[----:B------:R-:W-:Y:S01]  /*3420*/  SHF.L.U32 R10, R47, 0x10, RZ ;  /* 0x000000102f0a7819 */ /* 0x000fe200000006ff */
[----:B------:R-:W-:Y:S01]  /*3430*/  FFMA.FTZ R11, R0, R87, R11 ;  /* 0x00000057000b7223 */ /* 0x000fe2000001000b */
[----:B------:R-:W-:Y:S01]  /*3440*/  SHF.L.U32 R12, R9, 0x10, RZ ;  /* 0x00000010090c7819 */ /* 0x000fe200000006ff */
[C---:B------:R-:W-:Y:S01]  /*3450*/  FFMA.FTZ R2, R39.reuse, R2, R8 ;  /* 0x0000000227027223 */ /* 0x040fe20000010008 */
[C---:B------:R-:W-:Y:S01]  /*3460*/  FFMA.FTZ R4, R39.reuse, R4, R5 ;  /* 0x0000000427047223 */ /* 0x040fe20000010005 */
[----:B------:R-:W-:-:S02]  /*3470*/  FFMA.FTZ R3, R39, R10, R3 ;  /* 0x0000000a27037223 */ /* 0x000fc40000010003 */
[----:B------:R-:W-:Y:S01]  /*3480*/  FFMA.FTZ R11, R39, R12, R11 ;  /* 0x0000000c270b7223 */ /* 0x000fe2000001000b */
[----:B------:R-:W0:Y:S04]  /*3490*/  SHFL.BFLY PT, R5, R6, 0x10, 0x1f ;  /* 0x0e001f0006057f89 */ /* 0x000e2800000e0000 */
[----:B------:R-:W1:Y:S04]  /*34a0*/  SHFL.BFLY PT, R7, R2, 0x10, 0x1f ;  /* 0x0e001f0002077f89 */ /* 0x000e6800000e0000 */
[----:B------:R-:W2:Y:S04]  /*34b0*/  SHFL.BFLY PT, R9, R4, 0x10, 0x1f ;  /* 0x0e001f0004097f89 */ /* 0x000ea800000e0000 */
[----:B------:R-:W3:Y:S04]  /*34c0*/  SHFL.BFLY PT, R0, R3, 0x10, 0x1f ;  /* 0x0e001f0003007f89 */ /* 0x000ee800000e0000 */
[----:B------:R-:W4:Y:S01]  /*34d0*/  SHFL.BFLY PT, R10, R11, 0x10, 0x1f ;  /* 0x0e001f000b0a7f89 */ /* 0x000f2200000e0000 */
[----:B0-----:R-:W-:Y:S01]  /*34e0*/  FADD.FTZ R5, R6, R5 ;  /* 0x0000000506057221 */ /* 0x001fe20000010000 */
[----:B-1----:R-:W-:Y:S01]  /*34f0*/  FADD.FTZ R7, R2, R7 ;  /* 0x0000000702077221 */ /* 0x002fe20000010000 */
[----:B--2---:R-:W-:Y:S01]  /*3500*/  FADD.FTZ R9, R4, R9 ;  /* 0x0000000904097221 */ /* 0x004fe20000010000 */
[----:B---3--:R-:W-:Y:S01]  /*3510*/  FADD.FTZ R8, R3, R0 ;  /* 0x0000000003087221 */ /* 0x008fe20000010000 */
[----:B----4-:R-:W-:Y:S01]  /*3520*/  FADD.FTZ R10, R11, R10 ;  /* 0x0000000a0b0a7221 */ /* 0x010fe20000010000 */
        /* <DEDUP_REMOVED lines=9> */
[----:B----4-:R-:W-:-:S02]  /*35c0*/  FADD.FTZ R11, R10, R3 ;  /* 0x000000030a0b7221 */ /* 0x010fc40000010000 */
        /* <DEDUP_REMOVED lines=15> */
[----:B------:R-:W5:Y:S01]  /*36c0*/  S2UR UR5, SR_CgaCtaId ;  /* 0x00000000000579c3 */ /* 0x000f620000008800 */
[----:B0-----:R-:W-:Y:S01]  /*36d0*/  FADD.FTZ R2, R3, R2 ;  /* 0x0000000203027221 */ /* 0x001fe20000010000 */
[----:B-1----:R-:W-:Y:S01]  /*36e0*/  FADD.FTZ R4, R5, R0 ;  /* 0x0000000005047221 */ /* 0x002fe20000010000 */
[----:B--2---:R-:W-:Y:S01]  /*36f0*/  FADD.FTZ R6, R7, R6 ;  /* 0x0000000607067221 */ /* 0x004fe20000010000 */
[----:B---3--:R-:W-:Y:S01]  /*3700*/  FADD.FTZ R9, R8, R9 ;  /* 0x0000000908097221 */ /* 0x008fe20000010000 */
[----:B----4-:R-:W-:Y:S01]  /*3710*/  FADD.FTZ R13, R12, R13 ;  /* 0x0000000d0c0d7221 */ /* 0x010fe20000010000 */
[----:B------:R-:W-:Y:S04]  /*3720*/  SHFL.BFLY PT, R3, R2, 0x1, 0x1f ;  /* 0x0c201f0002037f89 */ /* 0x000fe800000e0000 */
[----:B------:R-:W0:Y:S04]  /*3730*/  SHFL.BFLY PT, R5, R4, 0x1, 0x1f ;  /* 0x0c201f0004057f89 */ /* 0x000e2800000e0000 */
[----:B------:R-:W1:Y:S04]  /*3740*/  SHFL.BFLY PT, R7, R6, 0x1, 0x1f ;  /* 0x0c201f0006077f89 */ /* 0x000e6800000e0000 */
[----:B------:R-:W2:Y:S04]  /*3750*/  SHFL.BFLY PT, R8, R9, 0x1, 0x1f ;  /* 0x0c201f0009087f89 */ /* 0x000ea800000e0000 */
[----:B------:R-:W3:Y:S01]  /*3760*/  SHFL.BFLY PT, R10, R13, 0x1, 0x1f ;  /* 0x0c201f000d0a7f89 */ /* 0x000ee200000e0000 */
[----:B------:R-:W-:-:S02]  /*3770*/  LOP3.LUT P0, RZ, R51, 0x1f, RZ, 0xc0, !PT ;  /* 0x0000001f33ff7812 */ /* 0x000fc4000780c0ff */
[----:B------:R-:W-:Y:S01]  /*3780*/  SHF.R.S32.HI R0, RZ, 0x1f, R51 ;  /* 0x0000001fff007819 */ /* 0x000fe20000011433 */
[----:B------:R-:W-:-:S03]  /*3790*/  UMOV UR4, 0x400 ;  /* 0x0000040000047882 */ /* 0x000fc60000000000 */
[----:B------:R-:W-:Y:S01]  /*37a0*/  LEA.HI R0, R0, R51, RZ, 0x5 ;  /* 0x0000003300007211 */ /* 0x000fe200078f28ff */
[----:B-----5:R-:W-:-:S03]  /*37b0*/  ULEA UR4, UR5, UR4, 0x18 ;  /* 0x0000000405047291 */ /* 0x020fc6000f8ec03f */
[----:B------:R-:W-:Y:S01]  /*37c0*/  SHF.R.S32.HI R0, RZ, 0x5, R0 ;  /* 0x00000005ff007819 */ /* 0x000fe20000011400 */
[----:B0-----:R-:W-:Y:S02]  /*37d0*/  FADD.FTZ R5, R4, R5 ;  /* 0x0000000504057221 */ /* 0x001fe40000010000 */
[----:B------:R-:W-:Y:S01]  /*37e0*/  @!P0 FADD.FTZ R3, R2, R3 ;  /* 0x0000000302038221 */ /* 0x000fe20000010000 */
[----:B------:R-:W-:Y:S01]  /*37f0*/  LEA R0, R0, UR4, 0x2 ;  /* 0x0000000400007c11 */ /* 0x000fe2000f8e10ff */
[----:B-1----:R-:W-:Y:S01]  /*3800*/  FADD.FTZ R7, R6, R7 ;  /* 0x0000000706077221 */ /* 0x002fe20000010000 */
[----:B--2---:R-:W-:Y:S01]  /*3810*/  FADD.FTZ R9, R9, R8 ;  /* 0x0000000809097221 */ /* 0x004fe20000010000 */
[----:B---3--:R-:W-:Y:S02]  /*3820*/  FADD.FTZ R13, R13, R10 ;  /* 0x0000000a0d0d7221 */ /* 0x008fe40000010000 */
[----:B------:R0:W-:Y:S04]  /*3830*/  @!P0 STS [R0], R3 ;  /* 0x0000000300008388 */ /* 0x0001e80000000800 */
        /* <DEDUP_REMOVED lines=39> */
[----:B------:R0:W-:Y:S02]  /*3ab0*/  STG.E desc[UR6][R50.64+0x1800], R23 ;  /* 0x0018001732007986 */ /* 0x0001e4000c101906 */
.L_x_34:
[----:B------:R-:W-:Y:S05]  /*3ac0*/  BSYNC B0 ;  /* 0x0000000000007941 */ /* 0x000fea0003800000 */
.L_x_33:
[----:B------:R-:W-:Y:S01]  /*3ad0*/  PREEXIT ;  /* 0x000000000000782d */ /* 0x000fe20000000000 */
[----:B------:R-:W-:Y:S05]  /*3ae0*/  EXIT ;  /* 0x000000000000794d */ /* 0x000fea0003800000 */
.L_x_35:
        /* <DEDUP_REMOVED lines=9> */
.L_x_111:


//--------------------- .text._Z31router_gemm_kernel_float_outputI13__nv_bfloat16Li128ELi8ELi4ELi384ELi7168EEvPfPKT_S4_ --------------------------
	.section	.text._Z31router_gemm_kernel_float_outputI13__nv_bfloat16Li128ELi8ELi4ELi384ELi7168EEvPfPKT_S4_,"ax",@progbits
	.align	128
        .global         _Z31router_gemm_kernel_float_outputI13__nv_bfloat16Li128ELi8ELi4ELi384ELi7168EEvPfPKT_S4_
        .type           _Z31router_gemm_kernel_float_outputI13__nv_bfloat16Li128ELi8ELi4ELi384ELi7168EEvPfPKT_S4_,@function
        .size           _Z31router_gemm_kernel_float_outputI13__nv_bfloat16Li128ELi8ELi4ELi384ELi7168EEvPfPKT_S4_,(.L_x_112 - _Z31router_gemm_kernel_float_outputI13__nv_bfloat16Li128ELi8ELi4ELi384ELi7168EEvPfPKT_S4_)
        .other          _Z31router_gemm_kernel_float_outputI13__nv_bfloat16Li128ELi8ELi4ELi384ELi7168EEvPfPKT_S4_,@"STO_CUDA_ENTRY STV_DEFAULT"
_Z31router_gemm_kernel_float_outputI13__nv_bfloat16Li128ELi8ELi4ELi384ELi7168EEvPfPKT_S4_:
.text._Z31router_gemm_kernel_float_outputI13__nv_bfloat16Li128ELi8ELi4ELi384ELi7168EEvPfPKT_S4_:
        /* <DEDUP_REMOVED lines=35> */
[----:B------:R-:W-:Y:S01]  /*0230*/  SHF.L.U32 R12, R3, 0x10, RZ ;  /* 0x00000010030c7819 */ /* 0x000fe200000006ff */
[C---:B------:R-:W-:Y:S01]  /*0240*/  IMAD.U32 R70, R13.reuse, 0x10000, RZ ;  /* 0x000100000d467824 */ /* 0x040fe200078e00ff */
[----:B------:R-:W-:Y:S02]  /*0250*/  PRMT R68, R13, 0x7632, R68 ;  /* 0x000076320d447816 */ /* 0x000fe40000000044 */
[C---:B-----5:R-:W-:Y:S01]  /*0260*/  PRMT R85, R80.reuse, 0x7632, R85 ;  /* 0x0000763250557816 */ /* 0x060fe20000000055 */
[----:B------:R-:W-:-:S03]  /*0270*/  IMAD.U32 R84, R80, 0x10000, RZ ;  /* 0x0001000050547824 */ /* 0x000fc600078e00ff */
[----:B------:R-:W-:Y:S01]  /*0280*/  SHF.L.U32 R85, R85, 0x10, RZ ;  /* 0x0000001055557819 */ /* 0x000fe200000006ff */
[----:B------:R-:W-:Y:S01]  /*0290*/  FFMA.FTZ R72, R84, R69, RZ ;  /* 0x0000004554487223 */ /* 0x000fe200000100ff */
[C---:B------:R-:W-:Y:S02]  /*02a0*/  PRMT R13, R81.reuse, 0x7632, R13 ;  /* 0x00007632510d7816 */ /* 0x040fe4000000000d */
[----:B------:R-:W-:Y:S01]  /*02b0*/  SHF.L.U32 R81, R81, 0x10, RZ ;  /* 0x0000001051517819 */ /* 0x000fe200000006ff */
[----:B------:R-:W-:Y:S01]  /*02c0*/  FFMA.FTZ R12, R85, R12, R72 ;  /* 0x0000000c550c7223 */ /* 0x000fe20000010048 */
[----:B------:R-:W-:Y:S01]  /*02d0*/  SHF.L.U32 R68, R68, 0x10, RZ ;  /* 0x0000001044447819 */ /* 0x000fe200000006ff */
[----:B------:R-:W-:Y:S02]  /*02e0*/  IMAD.U32 R13, R13, 0x10000, RZ ;  /* 0x000100000d0d7824 */ /* 0x000fe400078e00ff */
[----:B------:R-:W-:Y:S01]  /*02f0*/  FFMA.FTZ R12, R81, R70, R12 ;  /* 0x00000046510c7223 */ /* 0x000fe2000001000c */
[----:B------:R-:W-:-:S02]  /*0300*/  SHF.L.U32 R69, R14, 0x10, RZ ;  /* 0x000000100e457819 */ /* 0x000fc400000006ff */
[C---:B------:R-:W-:Y:S01]  /*0310*/  PRMT R80, R82.reuse, 0x7632, R80 ;  /* 0x0000763252507816 */ /* 0x040fe20000000050 */
[----:B------:R-:W-:Y:S01]  /*0320*/  FFMA.FTZ R71, R13, R68, R12 ;  /* 0x000000440d477223 */ /* 0x000fe2000001000c */
[----:B------:R-:W-:Y:S02]  /*0330*/  SHF.L.U32 R12, R82, 0x10, RZ ;  /* 0x00000010520c7819 */ /* 0x000fe400000006ff */
[----:B------:R-:W-:Y:S02]  /*0340*/  PRMT R14, R14, 0x7632, R14 ;  /* 0x000076320e0e7816 */ /* 0x000fe4000000000e */
[C---:B---3--:R-:W-:Y:S02]  /*0350*/  PRMT R72, R8.reuse, 0x7632, R72 ;  /* 0x0000763208487816 */ /* 0x048fe40000000048 */
[----:B------:R-:W-:Y:S01]  /*0360*/  SHF.L.U32 R87, R8, 0x10, RZ ;  /* 0x0000001008577819 */ /* 0x000fe200000006ff */
[----:B------:R-:W-:Y:S01]  /*0370*/  FFMA.FTZ R75, R12, R69, R71 ;  /* 0x000000450c4b7223 */ /* 0x000fe20000010047 */
[----:B------:R-:W-:Y:S01]  /*0380*/  SHF.L.U32 R73, R14, 0x10, RZ ;  /* 0x000000100e497819 */ /* 0x000fe200000006ff */
[----:B------:R-:W-:Y:S01]  /*0390*/  IMAD.U32 R80, R80, 0x10000, RZ ;  /* 0x0001000050507824 */ /* 0x000fe200078e00ff */
[----:B------:R-:W-:Y:S01]  /*03a0*/  SHF.L.U32 R72, R72, 0x10, RZ ;  /* 0x0000001048487819 */ /* 0x000fe200000006ff */
[----:B------:R-:W-:Y:S01]  /*03b0*/  FFMA.FTZ R82, R84, R87, RZ ;  /* 0x0000005754527223 */ /* 0x000fe200000100ff */
[----:B------:R-:W-:Y:S01]  /*03c0*/  PRMT R3, R83, 0x7632, R3 ;  /* 0x0000763253037816 */ /* 0x000fe20000000003 */
[----:B------:R-:W2:Y:S01]  /*03d0*/  LDG.E.128 R68, desc[UR6][R90.64+0x8800] ;  /* 0x008800065a447981 */ /* 0x000ea2000c1e1d00 */
[----:B------:R-:W-:Y:S01]  /*03e0*/  SHF.L.U32 R8, R15, 0x10, RZ ;  /* 0x000000100f087819 */ /* 0x000fe200000006ff */
[----:B------:R-:W-:-:S02]  /*03f0*/  IMAD.U32 R83, R83, 0x10000, RZ ;  /* 0x0001000053537824 */ /* 0x000fc400078e00ff */
[----:B------:R-:W-:Y:S01]  /*0400*/  FFMA.FTZ R14, R80, R73, R75 ;  /* 0x00000049500e7223 */ /* 0x000fe2000001004b */
[----:B------:R-:W-:Y:S02]  /*0410*/  IMAD.U32 R74, R9, 0x10000, RZ ;  /* 0x00010000094a7824 */ /* 0x000fe400078e00ff */
[----:B------:R-:W-:Y:S01]  /*0420*/  FFMA.FTZ R72, R85, R72, R82 ;  /* 0x0000004855487223 */ /* 0x000fe20000010052 */
[----:B------:R-:W-:Y:S02]  /*0430*/  PRMT R15, R15, 0x7632, R15 ;  /* 0x000076320f0f7816 */ /* 0x000fe4000000000f */
[----:B------:R-:W-:Y:S01]  /*0440*/  PRMT R9, R9, 0x7632, R9 ;  /* 0x0000763209097816 */ /* 0x000fe20000000009 */
[----:B------:R-:W-:Y:S01]  /*0450*/  FFMA.FTZ R8, R83, R8, R14 ;  /* 0x0000000853087223 */ /* 0x000fe2000001000e */
[----:B------:R-:W-:Y:S01]  /*0460*/  FFMA.FTZ R74, R81, R74, R72 ;  /* 0x0000004a514a7223 */ /* 0x000fe20000010048 */
[----:B------:R-:W-:Y:S02]  /*0470*/  SHF.L.U32 R14, R15, 0x10, RZ ;  /* 0x000000100f0e7819 */ /* 0x000fe400000006ff */
[----:B------:R-:W-:Y:S01]  /*0480*/  SHF.L.U32 R3, R3, 0x10, RZ ;  /* 0x0000001003037819 */ /* 0x000fe200000006ff */
[----:B------:R-:W-:Y:S01]  /*0490*/  IMAD.U32 R72, R9, 0x10000, RZ ;  /* 0x0001000009487824 */ /* 0x000fe200078e00ff */
[----:B----4-:R-:W-:-:S02]  /*04a0*/  PRMT R9, R4, 0x7632, R9 ;  /* 0x0000763204097816 */ /* 0x010fc40000000009 */
[----:B------:R-:W-:Y:S01]  /*04b0*/  SHF.L.U32 R73, R4, 0x10, RZ ;  /* 0x0000001004497819 */ /* 0x000fe200000006ff */
[----:B------:R-:W-:Y:S01]  /*04c0*/  FFMA.FTZ R14, R3, R14, R8 ;  /* 0x0000000e030e7223 */ /* 0x000fe20000010008 */
[----:B------:R-:W-:Y:S01]  /*04d0*/  FFMA.FTZ R15, R13, R72, R74 ;  /* 0x000000480d0f7223 */ /* 0x000fe2000001004a */
[----:B------:R-:W-:Y:S02]  /*04e0*/  SHF.L.U32 R8, R9, 0x10, RZ ;  /* 0x0000001009087819 */ /* 0x000fe400000006ff */
[----:B------:R-:W-:Y:S01]  /*04f0*/  FFMA.FTZ R72, R84, R73, RZ ;  /* 0x0000004954487223 */ /* 0x000fe200000100ff */
[C---:B------:R-:W-:Y:S01]  /*0500*/  PRMT R4, R10.reuse, 0x7632, R4 ;  /* 0x000076320a047816 */ /* 0x040fe20000000004 */
[----:B------:R-:W-:Y:S01]  /*0510*/  IMAD.U32 R9, R10, 0x10000, RZ ;  /* 0x000100000a097824 */ /* 0x000fe200078e00ff */
[----:B------:R-:W-:Y:S01]  /*0520*/  SHF.L.U32 R10, R5, 0x10, RZ ;  /* 0x00000010050a7819 */ /* 0x000fe200000006ff */
[----:B------:R-:W-:Y:S01]  /*0530*/  FFMA.FTZ R72, R85, R8, R72 ;  /* 0x0000000855487223 */ /* 0x000fe20000010048 */
[----:B------:R-:W-:Y:S01]  /*0540*/  PRMT R8, R5, 0x7632, R8 ;  /* 0x0000763205087816 */ /* 0x000fe20000000008 */
[--C-:B------:R-:W-:Y:S01]  /*0550*/  FFMA.FTZ R9, R12, R9, R15.reuse ;  /* 0x000000090c097223 */ /* 0x100fe2000001000f */
[----:B------:R-:W-:Y:S01]  /*0560*/  SHF.L.U32 R5, R4, 0x10, RZ ;  /* 0x0000001004057819 */ /* 0x000fe200000006ff */
[----:B------:R-:W-:Y:S01]  /*0570*/  FFMA.FTZ R10, R81, R10, R72 ;  /* 0x0000000a510a7223 */ /* 0x000fe20000010048 */
[C---:B------:R-:W-:Y:S01]  /*0580*/  SHF.L.U32 R86, R11.reuse, 0x10, RZ ;  /* 0x000000100b567819 */ /* 0x040fe200000006ff */
[----:B------:R-:W-:Y:S01]  /*0590*/  IMAD.U32 R8, R8, 0x10000, RZ ;  /* 0x0001000008087824 */ /* 0x000fe200078e00ff */
[----:B------:R-:W-:Y:S01]  /*05a0*/  PRMT R15, R11, 0x7632, R15 ;  /* 0x000076320b0f7816 */ /* 0x000fe2000000000f */
[----:B------:R-:W-:Y:S01]  /*05b0*/  FFMA.FTZ R4, R80, R5, R9 ;  /* 0x0000000550047223 */ /* 0x000fe20000010009 */
[C---:B------:R-:W-:Y:S01]  /*05c0*/  SHF.L.U32 R5, R6.reuse, 0x10, RZ ;  /* 0x0000001006057819 */ /* 0x040fe200000006ff */
[----:B------:R-:W-:Y:S01]  /*05d0*/  FFMA.FTZ R9, R13, R8, R10 ;  /* 0x000000080d097223 */ /* 0x000fe2000001000a */
[----:B------:R-:W3:Y:S01]  /*05e0*/  LDG.E.128 R72, desc[UR6][R90.64+0xc000] ;  /* 0x00c000065a487981 */ /* 0x000ee2000c1e1d00 */
[----:B------:R-:W-:Y:S01]  /*05f0*/  FFMA.FTZ R86, R83, R86, R4 ;  /* 0x0000005653567223 */ /* 0x000fe20000010004 */
[----:B------:R-:W-:Y:S01]  /*0600*/  PRMT R6, R6, 0x7632, R6 ;  /* 0x0000763206067816 */ /* 0x000fe20000000006 */
[C---:B------:R-:W-:Y:S01]  /*0610*/  IMAD.U32 R11, R76.reuse, 0x10000, RZ ;  /* 0x000100004c0b7824 */ /* 0x040fe200078e00ff */
[----:B------:R-:W-:Y:S01]  /*0620*/  PRMT R4, R76, 0x7632, R4 ;  /* 0x000076324c047816 */ /* 0x000fe20000000004 */
[----:B------:R-:W-:Y:S01]  /*0630*/  FFMA.FTZ R9, R12, R5, R9 ;  /* 0x000000050c097223 */ /* 0x000fe20000010009 */
[----:B------:R-:W-:Y:S01]  /*0640*/  SHF.L.U32 R5, R6, 0x10, RZ ;  /* 0x0000001006057819 */ /* 0x000fe200000006ff */
[----:B------:R-:W-:Y:S01]  /*0650*/  FFMA.FTZ R6, R84, R11, RZ ;  /* 0x0000000b54067223 */ /* 0x000fe200000100ff */
[C---:B------:R-:W-:Y:S01]  /*0660*/  PRMT R8, R77.reuse, 0x7632, R8 ;  /* 0x000076324d087816 */ /* 0x040fe20000000008 */
[----:B------:R-:W-:Y:S01]  /*0670*/  IMAD.U32 R4, R4, 0x10000, RZ ;  /* 0x0001000004047824 */ /* 0x000fe200078e00ff */
[----:B------:R-:W-:Y:S01]  /*0680*/  SHF.L.U32 R88, R77, 0x10, RZ ;  /* 0x000000104d587819 */ /* 0x000fe200000006ff */
[----:B------:R-:W-:Y:S01]  /*0690*/  FFMA.FTZ R84, R80, R5, R9 ;  /* 0x0000000550547223 */ /* 0x000fe20000010009 */
[----:B------:R-:W-:Y:S01]  /*06a0*/  PRMT R76, R7, 0x7632, R76 ;  /* 0x00007632074c7816 */ /* 0x000fe2000000004c */
[----:B------:R-:W-:Y:S01]  /*06b0*/  FFMA.FTZ R85, R85, R4, R6 ;  /* 0x0000000455557223 */ /* 0x000fe20000010006 */
[----:B------:R-:W-:-:S02]  /*06c0*/  SHF.L.U32 R82, R7, 0x10, RZ ;  /* 0x0000001007527819 */ /* 0x000fc400000006ff */
[----:B------:R-:W4:Y:S01]  /*06d0*/  LDG.E.128 R4, desc[UR6][R90.64+0x2000] ;  /* 0x002000065a047981 */ /* 0x000f22000c1e1d00 */
[----:B------:R-:W-:Y:S01]  /*06e0*/  SHF.L.U32 R77, R8, 0x10, RZ ;  /* 0x00000010084d7819 */ /* 0x000fe200000006ff */
[----:B------:R-:W-:Y:S02]  /*06f0*/  FFMA.FTZ R88, R81, R88, R85 ;  /* 0x0000005851587223 */ /* 0x000fe40000010055 */
[----:B------:R-:W5:Y:S01]  /*0700*/  LDG.E.128 R8, desc[UR6][R92.64+0x2000] ;  /* 0x002000065c087981 */ /* 0x000f62000c1e1d00 */
[----:B------:R-:W-:Y:S01]  /*0710*/  IMAD.U32 R85, R16, 0x10000, RZ ;  /* 0x0001000010557824 */ /* 0x000fe200078e00ff */
[----:B------:R-:W-:Y:S01]  /*0720*/  SHF.L.U32 R81, R20, 0x10, RZ ;  /* 0x0000001014517819 */ /* 0x000fe200000006ff */
[----:B------:R-:W-:Y:S01]  /*0730*/  FFMA.FTZ R84, R83, R82, R84 ;  /* 0x0000005253547223 */ /* 0x000fe20000010054 */
[----:B------:R-:W-:Y:S02]  /*0740*/  PRMT R16, R16, 0x7632, R16 ;  /* 0x0000763210107816 */ /* 0x000fe40000000010 */
[----:B------:R-:W-:Y:S01]  /*0750*/  PRMT R82, R20, 0x7632, R82 ;  /* 0x0000763214527816 */ /* 0x000fe20000000052 */
[----:B------:R-:W-:Y:S01]  /*0760*/  FFMA.FTZ R85, R81, R85, R14 ;  /* 0x0000005551557223 */ /* 0x000fe2000001000e */
        /* <DEDUP_REMOVED lines=8> */
[----:B------:R-:W-:Y:S01]  /*07f0*/  FFMA.FTZ R85, R82, R14, R85 ;  /* 0x0000000e52557223 */ /* 0x000fe20000010055 */
[----:B------:R-:W-:Y:S01]  /*0800*/  FFMA.FTZ R86, R3, R87, R84 ;  /* 0x0000005703567223 */ /* 0x000fe20000010054 */
[----:B------:R-:W-:-:S02]  /*0810*/  SHF.L.U32 R77, R78, 0x10, RZ ;  /* 0x000000104e4d7819 */ /* 0x000fc400000006ff */
[----:B------:R-:W-:Y:S02]  /*0820*/  PRMT R84, R78, 0x7632, R84 ;  /* 0x000076324e547816 */ /* 0x000fe40000000054 */
[----:B------:R-:W-:Y:S01]  /*0830*/  PRMT R78, R17, 0x7632, R78 ;  /* 0x00007632114e7816 */ /* 0x000fe2000000004e */
[----:B------:R-:W-:Y:S01]  /*0840*/  FFMA.FTZ R76, R16, R15, R85 ;  /* 0x0000000f104c7223 */ /* 0x000fe20000010055 */
[----:B------:R-:W-:Y:S01]  /*0850*/  PRMT R17, R21, 0x7632, R17 ;  /* 0x0000763215117816 */ /* 0x000fe20000000011 */
[C---:B------:R-:W-:Y:S01]  /*0860*/  IMAD.U32 R85, R24.reuse, 0x10000, RZ ;  /* 0x0001000018557824 */ /* 0x040fe200078e00ff */
[----:B------:R-:W-:Y:S01]  /*0870*/  PRMT R21, R24, 0x7632, R21 ;  /* 0x0000763218157816 */ /* 0x000fe20000000015 */
[----:B------:R-:W-:Y:S01]  /*0880*/  FFMA.FTZ R77, R12, R77, R13 ;  /* 0x0000004d0c4d7223 */ /* 0x000fe2000001000d */
[----:B------:R-:W-:Y:S01]  /*0890*/  IMAD.U32 R84, R84, 0x10000, RZ ;  /* 0x0001000054547824 */ /* 0x000fe200078e00ff */
[----:B------:R-:W-:Y:S01]  /*08a0*/  SHF.L.U32 R78, R78, 0x10, RZ ;  /* 0x000000104e4e7819 */ /* 0x000fe200000006ff */
[----:B------:R-:W5:Y:S01]  /*08b0*/  LDG.E.128 R12, desc[UR6][R90.64+0x5800] ;  /* 0x005800065a0c7981 */ /* 0x000f62000c1e1d00 */
        /* <DEDUP_REMOVED lines=8> */
[----:B------:R-:W-:Y:S01]  /*0940*/  PRMT R25, R25, 0x7632, R25 ;  /* 0x0000763219197816 */ /* 0x000fe20000000019 */
[----:B------:R-:W-:Y:S01]  /*0950*/  FFMA.FTZ R21, R82, R21, R85 ;  /* 0x0000001552157223 */ /* 0x000fe20000010055 */
[----:B------:R-:W-:Y:S01]  /*0960*/  SHF.L.U32 R80, R22, 0x10, RZ ;  /* 0x0000001016507819 */ /* 0x000fe200000006ff */
[----:B------:R-:W-:Y:S02]  /*0970*/  IMAD.U32 R20, R18, 0x10000, RZ ;  /* 0x0001000012147824 */ /* 0x000fe400078e00ff */
[----:B------:R-:W-:Y:S01]  /*0980*/  FFMA.FTZ R88, R83, R88, R84 ;  /* 0x0000005853587223 */ /* 0x000fe20000010054 */
[----:B------:R-:W-:Y:S01]  /*0990*/  FFMA.FTZ R85, R16, R79, R21 ;  /* 0x0000004f10557223 */ /* 0x000fe20000010015 */
[----:B------:R-:W-:-:S02]  /*09a0*/  IMAD.U32 R84, R25, 0x10000, RZ ;  /* 0x0001000019547824 */ /* 0x000fc400078e00ff */
[----:B------:R-:W-:Y:S01]  /*09b0*/  FFMA.FTZ R20, R80, R20, R77 ;  /* 0x0000001450147223 */ /* 0x000fe2000001004d */
[----:B------:R-:W-:Y:S01]  /*09c0*/  PRMT R18, R18, 0x7632, R18 ;  /* 0x0000763212127816 */ /* 0x000fe20000000012 */
[----:B------:R-:W5:Y:S01]  /*09d0*/  LDG.E.128 R76, desc[UR6][R90.64+0x9000] ;  /* 0x009000065a4c7981 */ /* 0x000f62000c1e1d00 */
[----:B------:R-:W-:Y:S01]  /*09e0*/  PRMT R21, R26, 0x7632, R21 ;  /* 0x000076321a157816 */ /* 0x000fe20000000015 */
[----:B------:R-:W-:Y:S01]  /*09f0*/  FFMA.FTZ R85, R17, R84, R85 ;  /* 0x0000005411557223 */ /* 0x000fe20000010055 */
[----:B------:R-:W-:Y:S02]  /*0a00*/  PRMT R83, R22, 0x7632, R83 ;  /* 0x0000763216537816 */ /* 0x000fe40000000053 */
        /* <DEDUP_REMOVED lines=8> */
[----:B------:R-:W-:-:S02]  /*0a90*/  FFMA.FTZ R25, R83, R22, R25 ;  /* 0x0000001653197223 */ /* 0x000fc40000010019 */
[----:B------:R-:W5:Y:S01]  /*0aa0*/  LDG.E.128 R20, desc[UR6][R90.64+0xc800] ;  /* 0x00c800065a147981 */ /* 0x000f62000c1e1d00 */
[C---:B------:R-:W-:Y:S01]  /*0ab0*/  IMAD.U32 R87, R19.reuse, 0x10000, RZ ;  /* 0x0001000013577824 */ /* 0x040fe200078e00ff */
[----:B------:R-:W-:Y:S02]  /*0ac0*/  PRMT R19, R19, 0x7632, R19 ;  /* 0x0000763213137816 */ /* 0x000fe40000000013 */
[C---:B------:R-:W-:Y:S02]  /*0ad0*/  SHF.L.U32 R85, R27.reuse, 0x10, RZ ;  /* 0x000000101b557819 */ /* 0x040fe400000006ff */
[----:B------:R-:W-:Y:S01]  /*0ae0*/  SHF.L.U32 R26, R28, 0x10, RZ ;  /* 0x000000101c1a7819 */ /* 0x000fe200000006ff */
[----:B------:R-:W-:Y:S01]  /*0af0*/  FFMA.FTZ R87, R84, R87, R89 ;  /* 0x0000005754577223 */ /* 0x000fe20000010059 */
[----:B------:R-:W-:Y:S02]  /*0b00*/  PRMT R27, R27, 0x7632, R27 ;  /* 0x000076321b1b7816 */ /* 0x000fe4000000001b */
[----:B------:R-:W-:-:S02]  /*0b10*/  SHF.L.U32 R19, R19, 0x10, RZ ;  /* 0x0000001013137819 */ /* 0x000fc400000006ff */
[----:B------:R-:W-:Y:S02]  /*0b20*/  SHF.L.U32 R18, R18, 0x10, RZ ;  /* 0x0000001012127819 */ /* 0x000fe400000006ff */
[----:B------:R-:W-:Y:S01]  /*0b30*/  PRMT R28, R28, 0x7632, R28 ;  /* 0x000076321c1c7816 */ /* 0x000fe2000000001c */
[----:B------:R-:W-:Y:S02]  /*0b40*/  IMAD.U32 R24, R24, 0x10000, RZ ;  /* 0x0001000018187824 */ /* 0x000fe400078e00ff */
[----:B------:R-:W-:Y:S01]  /*0b50*/  FFMA.FTZ R25, R84, R85, R25 ;  /* 0x0000005554197223 */ /* 0x000fe20000010019 */
[----:B------:R-:W-:Y:S01]  /*0b60*/  FFMA.FTZ R89, R81, R26, R86 ;  /* 0x0000001a51597223 */ /* 0x000fe20000010056 */
        /* <DEDUP_REMOVED lines=8> */
[----:B------:R-:W-:Y:S01]  /*0bf0*/  IMAD.U32 R86, R29, 0x10000, RZ ;  /* 0x000100001d567824 */ /* 0x000fe200078e00ff */
[----:B------:R-:W-:Y:S01]  /*0c00*/  SHF.L.U32 R25, R19, 0x10, RZ ;  /* 0x0000001013197819 */ /* 0x000fe200000006ff */
[--C-:B------:R-:W-:Y:S01]  /*0c10*/  FFMA.FTZ R27, R81, R26, R24.reuse ;  /* 0x0000001a511b7223 */ /* 0x100fe20000010018 */
[----:B------:R-:W-:Y:S01]  /*0c20*/  PRMT R24, R29, 0x7632, R24 ;  /* 0x000076321d187816 */ /* 0x000fe20000000018 */
[----:B------:R-:W-:Y:S01]  /*0c30*/  FFMA.FTZ R86, R16, R86, R89 ;  /* 0x0000005610567223 */ /* 0x000fe20000010059 */
[C---:B------:R-:W-:Y:S01]  /*0c40*/  SHF.L.U32 R88, R33.reuse, 0x10, RZ ;  /* 0x0000001021587819 */ /* 0x040fe200000006ff */
[----:B------:R-:W-:Y:S01]  /*0c50*/  FFMA.FTZ R89, R82, R25, R27 ;  /* 0x0000001952597223 */ /* 0x000fe2000001001b */
[----:B------:R-:W-:Y:S01]  /*0c60*/  PRMT R82, R33, 0x7632, R82 ;  /* 0x0000763221527816 */ /* 0x000fe20000000052 */
[----:B------:R-:W-:Y:S01]  /*0c70*/  IMAD.U32 R87, R31, 0x10000, RZ ;  /* 0x000100001f577824 */ /* 0x000fe200078e00ff */
[----:B------:R-:W-:-:S02]  /*0c80*/  SHF.L.U32 R33, R24, 0x10, RZ ;  /* 0x0000001018217819 */ /* 0x000fc400000006ff */
[C---:B------:R-:W-:Y:S01]  /*0c90*/  PRMT R32, R30.reuse, 0x7632, R32 ;  /* 0x000076321e207816 */ /* 0x040fe20000000020 */
[----:B------:R-:W5:Y:S01]  /*0ca0*/  LDG.E.128 R24, desc[UR6][R90.64+0x2800] ;  /* 0x002800065a187981 */ /* 0x000f62000c1e1d00 */
[----:B------:R-:W-:Y:S02]  /*0cb0*/  SHF.L.U32 R81, R30, 0x10, RZ ;  /* 0x000000101e517819 */ /* 0x000fe400000006ff */
[----:B------:R-:W-:Y:S02]  /*0cc0*/  PRMT R19, R31, 0x7632, R19 ;  /* 0x000076321f137816 */ /* 0x000fe40000000013 */
[----:B------:R-:W5:Y:S01]  /*0cd0*/  LDG.E.128 R28, desc[UR6][R92.64+0x2800] ;  /* 0x002800065c1c7981 */ /* 0x000f62000c1e1d00 */
[----:B------:R-:W-:Y:S02]  /*0ce0*/  IMAD.U32 R82, R82, 0x10000, RZ ;  /* 0x0001000052527824 */ /* 0x000fe400078e00ff */
[----:B------:R-:W-:Y:S01]  /*0cf0*/  FFMA.FTZ R89, R16, R88, R89 ;  /* 0x0000005810597223 */ /* 0x000fe20000010059 */
        /* <DEDUP_REMOVED lines=12> */
[C---:B------:R-:W-:Y:S01]  /*0dc0*/  FFMA.FTZ R33, R83.reuse, R32, R86 ;  /* 0x0000002053217223 */ /* 0x040fe20000010056 */
[----:B------:R-:W-:Y:S01]  /*0dd0*/  FFMA.FTZ R17, R83, R16, R17 ;  /* 0x0000001053117223 */ /* 0x000fe20000010011 */
[----:B------:R-:W-:Y:S01]  /*0de0*/  FFMA.FTZ R89, R88, R89, R85 ;  /* 0x0000005958597223 */ /* 0x000fe20000010055 */
[----:B------:R-:W-:Y:S01]  /*0df0*/  SHF.L.U32 R40, R40, 0x10, RZ ;  /* 0x0000001028287819 */ /* 0x000fe200000006ff */
[----:B------:R-:W5:Y:S01]  /*0e00*/  LDG.E.128 R80, desc[UR6][R90.64+0x6000] ;  /* 0x006000065a507981 */ /* 0x000f62000c1e1d00 */
[----:B------:R-:W-:Y:S01]  /*0e10*/  IMAD.U32 R36, R36, 0x10000, RZ ;  /* 0x0001000024247824 */ /* 0x000fe200078e00ff */
[----:B------:R-:W-:Y:S01]  /*0e20*/  SHF.L.U32 R16, R37, 0x10, RZ ;  /* 0x0000001025107819 */ /* 0x000fe200000006ff */
[----:B------:R-:W-:Y:S01]  /*0e30*/  IMAD.U32 R85, R41, 0x10000, RZ ;  /* 0x0001000029557824 */ /* 0x000fe200078e00ff */
[----:B------:R-:W-:Y:S01]  /*0e40*/  PRMT R32, R37, 0x7632, R32 ;  /* 0x0000763225207816 */ /* 0x000fe20000000020 */
[----:B------:R-:W-:Y:S01]  /*0e50*/  FFMA.FTZ R36, R40, R36, R89 ;  /* 0x0000002428247223 */ /* 0x000fe20000010059 */
[----:B------:R-:W-:-:S02]  /*0e60*/  SHF.L.U32 R34, R35, 0x10, RZ ;  /* 0x0000001023227819 */ /* 0x000fc400000006ff */
[----:B------:R-:W-:Y:S01]  /*0e70*/  PRMT R86, R41, 0x7632, R86 ;  /* 0x0000763229567816 */ /* 0x000fe20000000056 */
[--C-:B------:R-:W-:Y:S01]  /*0e80*/  FFMA.FTZ R89, R85, R16, R36.reuse ;  /* 0x0000001055597223 */ /* 0x100fe20000010024 */
[----:B------:R-:W-:Y:S01]  /*0e90*/  SHF.L.U32 R41, R32, 0x10, RZ ;  /* 0x0000001020297819 */ /* 0x000fe200000006ff */
[C---:B------:R-:W-:Y:S01]  /*0ea0*/  FFMA.FTZ R87, R84.reuse, R87, R33 ;  /* 0x0000005754577223 */ /* 0x040fe20000010021 */
[----:B------:R-:W-:Y:S01]  /*0eb0*/  PRMT R36, R35, 0x7632, R36 ;  /* 0x0000763223247816 */ /* 0x000fe20000000024 */
[----:B------:R-:W-:Y:S02]  /*0ec0*/  FFMA.FTZ R37, R84, R34, R17 ;  /* 0x0000002254257223 */ /* 0x000fe40000010011 */
[----:B------:R-:W5:Y:S01]  /*0ed0*/  LDG.E.128 R32, desc[UR6][R90.64+0x9800] ;  /* 0x009800065a207981 */ /* 0x000f62000c1e1d00 */
[----:B------:R-:W-:Y:S01]  /*0ee0*/  IMAD.U32 R86, R86, 0x10000, RZ ;  /* 0x0001000056567824 */ /* 0x000fe200078e00ff */
[C---:B------:R-:W-:Y:S02]  /*0ef0*/  PRMT R16, R44.reuse, 0x7632, R16 ;  /* 0x000076322c107816 */ /* 0x040fe40000000010 */
[----:B------:R-:W-:Y:S01]  /*0f00*/  SHF.L.U32 R84, R44, 0x10, RZ ;  /* 0x000000102c547819 */ /* 0x000fe200000006ff */
[----:B------:R-:W-:Y:S01]  /*0f10*/  FFMA.FTZ R17, R86, R41, R89 ;  /* 0x0000002956117223 */ /* 0x000fe20000010059 */
[----:B------:R-:W-:-:S02]  /*0f20*/  SHF.L.U32 R41, R38, 0x10, RZ ;  /* 0x0000001026297819 */ /* 0x000fc400000006ff */
[----:B------:R-:W-:Y:S01]  /*0f30*/  SHF.L.U32 R44, R42, 0x10, RZ ;  /* 0x000000102a2c7819 */ /* 0x000fe200000006ff */
[----:B------:R-:W-:Y:S01]  /*0f40*/  IMAD.U32 R19, R19, 0x10000, RZ ;  /* 0x0001000013137824 */ /* 0x000fe200078e00ff */
[----:B------:R-:W-:Y:S01]  /*0f50*/  SHF.L.U32 R36, R36, 0x10, RZ ;  /* 0x0000001024247819 */ /* 0x000fe200000006ff */
[----:B------:R-:W-:Y:S02]  /*0f60*/  IMAD.U32 R89, R16, 0x10000, RZ ;  /* 0x0001000010597824 */ /* 0x000fe400078e00ff */
[----:B------:R-:W-:Y:S01]  /*0f70*/  FFMA.FTZ R3, R88, R84, R3 ;  /* 0x0000005458037223 */ /* 0x000fe20000010003 */
[----:B------:R-:W-:Y:S01]  /*0f80*/  FFMA.FTZ R16, R44, R41, R17 ;  /* 0x000000292c107223 */ /* 0x000fe20000010011 */
[C---:B------:R-:W-:Y:S01]  /*0f90*/  FFMA.FTZ R19, R18.reuse, R19, R87 ;  /* 0x0000001312137223 */ /* 0x040fe20000010057 */
[----:B------:R-:W-:Y:S01]  /*0fa0*/  FFMA.FTZ R37, R18, R36, R37 ;  /* 0x0000002412257223 */ /* 0x000fe20000010025 */
[C---:B------:R-:W-:Y:S01]  /*0fb0*/  PRMT R17, R45.reuse, 0x7632, R17 ;  /* 0x000076322d117816 */ /* 0x040fe20000000011 */
[----:B------:R-:W-:Y:S01]  /*0fc0*/  FFMA.FTZ R18, R40, R89, R3 ;  /* 0x0000005928127223 */ /* 0x000fe20000010003 */
[----:B------:R-:W-:-:S02]  /*0fd0*/  SHF.L.U32 R41, R45, 0x10, RZ ;  /* 0x000000102d297819 */ /* 0x000fc400000006ff */
[----:B------:R-:W-:Y:S02]  /*0fe0*/  PRMT R38, R38, 0x7632, R38 ;  /* 0x0000763226267816 */ /* 0x000fe40000000026 */
[----:B------:R-:W-:Y:S01]  /*0ff0*/  PRMT R3, R42, 0x7632, R3 ;  /* 0x000076322a037816 */ /* 0x000fe20000000003 */
[--C-:B------:R-:W-:Y:S01]  /*1000*/  FFMA.FTZ R41, R85, R41, R18.reuse ;  /* 0x0000002955297223 */ /* 0x100fe20000010012 */
[----:B------:R-:W-:Y:S02]  /*1010*/  SHF.L.U32 R17, R17, 0x10, RZ ;  /* 0x0000001011117819 */ /* 0x000fe400000006ff */
[C---:B------:R-:W-:Y:S01]  /*1020*/  PRMT R18, R48.reuse, 0x7632, R18 ;  /* 0x0000763230127816 */ /* 0x040fe20000000012 */
[----:B------:R-:W-:Y:S01]  /*1030*/  IMAD.U32 R48, R48, 0x10000, RZ ;  /* 0x0001000030307824 */ /* 0x000fe200078e00ff */
[----:B------:R-:W-:Y:S01]  /*1040*/  SHF.L.U32 R38, R38, 0x10, RZ ;  /* 0x0000001026267819 */ /* 0x000fe200000006ff */
[----:B------:R-:W-:Y:S01]  /*1050*/  IMAD.U32 R3, R3, 0x10000, RZ ;  /* 0x0001000003037824 */ /* 0x000fe200078e00ff */
[----:B------:R-:W-:-:S02]  /*1060*/  PRMT R36, R43, 0x7632, R36 ;  /* 0x000076322b247816 */ /* 0x000fc40000000024 */
[----:B------:R-:W-:Y:S01]  /*1070*/  SHF.L.U32 R45, R43, 0x10, RZ ;  /* 0x000000102b2d7819 */ /* 0x000fe200000006ff */
[----:B------:R-:W-:Y:S01]  /*1080*/  FFMA.FTZ R87, R86, R17, R41 ;  /* 0x0000001156577223 */ /* 0x000fe20000010029 */
        /* <DEDUP_REMOVED lines=11> */
[----:B------:R-:W-:Y:S01]  /*1140*/  PRMT R42, R46, 0x7632, R42 ;  /* 0x000076322e2a7816 */ /* 0x000fe2000000002a */
[----:B------:R-:W5:Y:S01]  /*1150*/  LDG.E.128 R16, desc[UR6][R90.64+0xd000] ;  /* 0x00d000065a107981 */ /* 0x000f62000c1e1d00 */
[----:B------:R-:W-:Y:S01]  /*1160*/  SHF.L.U32 R41, R41, 0x10, RZ ;  /* 0x0000001029297819 */ /* 0x000fe200000006ff */
[----:B------:R-:W-:Y:S01]  /*1170*/  IMAD.U32 R46, R36, 0x10000, RZ ;  /* 0x00010000242e7824 */ /* 0x000fe200078e00ff */
[----:B------:R-:W-:Y:S01]  /*1180*/  SHF.L.U32 R43, R43, 0x10, RZ ;  /* 0x000000102b2b7819 */ /* 0x000fe200000006ff */
[----:B------:R-:W-:Y:S01]  /*1190*/  FFMA.FTZ R49, R85, R48, R84 ;  /* 0x0000003055317223 */ /* 0x000fe20000010054 */
[C---:B------:R-:W-:Y:S01]  /*11a0*/  IMAD.U32 R84, R52.reuse, 0x10000, RZ ;  /* 0x0001000034547824 */ /* 0x040fe200078e00ff */
[----:B------:R-:W-:Y:S01]  /*11b0*/  PRMT R36, R52, 0x7632, R36 ;  /* 0x0000763234247816 */ /* 0x000fe20000000024 */
[----:B------:R-:W-:Y:S01]  /*11c0*/  FFMA.FTZ R48, R46, R41, R39 ;  /* 0x000000292e307223 */ /* 0x000fe20000010027 */
        /* <DEDUP_REMOVED lines=8> */
[----:B------:R-:W5:Y:S01]  /*1250*/  LDG.E.128 R36, desc[UR6][R90.64+0x3000] ;  /* 0x003000065a247981 */ /* 0x000f62000c1e1d00 */
[----:B------:R-:W-:Y:S01]  /*1260*/  FFMA.FTZ R53, R40, R41, R43 ;  /* 0x0000002928357223 */ /* 0x000fe2000001002b */
[----:B------:R-:W-:-:S02]  /*1270*/  FFMA.FTZ R88, R44, R87, R49 ;  /* 0x000000572c587223 */ /* 0x000fc40000010031 */
[----:B------:R0:W5:Y:S01]  /*1280*/  LDG.E.128 R40, desc[UR6][R92.64+0x3000] ;  /* 0x003000065c287981 */ /* 0x000162000c1e1d00 */
[C---:B------:R-:W-:Y:S01]  /*1290*/  SHF.L.U32 R49, R50.reuse, 0x10, RZ ;  /* 0x0000001032317819 */ /* 0x040fe200000006ff */
[--C-:B------:R-:W-:Y:S01]  /*12a0*/  FFMA.FTZ R87, R85, R84, R53.reuse ;  /* 0x0000005455577223 */ /* 0x100fe20000010035 */
[----:B------:R-:W-:Y:S02]  /*12b0*/  PRMT R50, R50, 0x7632, R50 ;  /* 0x0000763232327816 */ /* 0x000fe40000000032 */
        /* <DEDUP_REMOVED lines=9> */
[C---:B------:R-:W-:Y:S01]  /*1350*/  FFMA.FTZ R88, R3.reuse, R50, R88 ;  /* 0x0000003203587223 */ /* 0x040fe20000010058 */
[----:B------:R-:W-:Y:S01]  /*1360*/  FFMA.FTZ R49, R3, R54, R85 ;  /* 0x0000003603317223 */ /* 0x000fe20000010055 */
[----:B------:R-:W-:Y:S01]  /*1370*/  IMAD.U32 R50, R51, 0x10000, RZ ;  /* 0x0001000033327824 */ /* 0x000fe200078e00ff */
        /* <DEDUP_REMOVED lines=13> */
[----:B------:R-:W-:Y:S01]  /*1450*/  SHF.L.U32 R44, R44, 0x10, RZ ;  /* 0x000000102c2c7819 */ /* 0x000fe200000006ff */
[----:B------:R-:W-:Y:S01]  /*1460*/  IMAD.U32 R56, R55, 0x10000, RZ ;  /* 0x0001000037387824 */ /* 0x000fe200078e00ff */
[----:B------:R-:W-:Y:S01]  /*1470*/  SHF.L.U32 R54, R53, 0x10, RZ ;  /* 0x0000001035367819 */ /* 0x000fe200000006ff */
[----:B------:R-:W-:Y:S01]  /*1480*/  FFMA.FTZ R86, R52, R84, R87 ;  /* 0x0000005434567223 */ /* 0x000fe20000010057 */
[C---:B------:R-:W-:Y:S01]  /*1490*/  SHF.L.U32 R53, R61.reuse, 0x10, RZ ;  /* 0x000000103d357819 */ /* 0x040fe200000006ff */
[C---:B------:R-:W-:Y:S01]  /*14a0*/  FFMA.FTZ R84, R46.reuse, R44, R47 ;  /* 0x0000002c2e547223 */ /* 0x040fe2000001002f */
[C---:B------:R-:W-:Y:S01]  /*14b0*/  FFMA.FTZ R56, R46.reuse, R56, R45 ;  /* 0x000000382e387223 */ /* 0x040fe2000001002d */
[----:B------:R-:W-:Y:S01]  /*14c0*/  FFMA.FTZ R54, R46, R54, R85 ;  /* 0x000000362e367223 */ /* 0x000fe20000010055 */
[----:B------:R-:W-:Y:S01]  /*14d0*/  PRMT R55, R61, 0x7632, R55 ;  /* 0x000076323d377816 */ /* 0x000fe20000000037 */
[----:B------:R-:W5:Y:S01]  /*14e0*/  LDG.E.128 R44, desc[UR6][R90.64+0xa000] ;  /* 0x00a000065a2c7981 */ /* 0x000f62000c1e1d00 */
[----:B------:R-:W-:-:S02]  /*14f0*/  SHF.L.U32 R61, R64, 0x10, RZ ;  /* 0x00000010403d7819 */ /* 0x000fc400000006ff */
[----:B------:R-:W-:-:S03]  /*1500*/  PRMT R64, R64, 0x7632, R64 ;  /* 0x0000763240407816 */ /* 0x000fc60000000040 */
[----:B0-----:R-:W-:Y:S01]  /*1510*/  FFMA.FTZ R93, R3, R61, R84 ;  /* 0x0000003d035d7223 */ /* 0x001fe20000010054 */
[----:B------:R-:W-:-:S05]  /*1520*/  SHF.L.U32 R89, R64, 0x10, RZ ;  /* 0x0000001040597819 */ /* 0x000fca00000006ff */
[----:B------:R-:W-:Y:S02]  /*1530*/  FFMA.FTZ R84, R52, R89, R93 ;  /* 0x0000005934547223 */ /* 0x000fe4000001005d */
[----:B------:R-:W5:Y:S01]  /*1540*/  LDG.E.128 R88, desc[UR6][R90.64+0xd800] ;  /* 0x00d800065a587981 */ /* 0x000f62000c1e1d00 */
[C---:B------:R-:W-:Y:S02]  /*1550*/  SHF.L.U32 R60, R57.reuse, 0x10, RZ ;  /* 0x00000010393c7819 */ /* 0x040fe400000006ff */
[----:B------:R-:W-:Y:S02]  /*1560*/  PRMT R57, R57, 0x7632, R57 ;  /* 0x0000763239397816 */ /* 0x000fe40000000039 */
[----:B------:R-:W-:Y:S01]  /*1570*/  SHF.L.U32 R55, R55, 0x10, RZ ;  /* 0x0000001037377819 */ /* 0x000fe200000006ff */
[----:B------:R-:W-:Y:S02]  /*1580*/  FFMA.FTZ R86, R53, R60, R86 ;  /* 0x0000003c35567223 */ /* 0x000fe40000010056 */
[----:B------:R-:W-:Y:S01]  /*1590*/  IMAD.U32 R85, R57, 0x10000, RZ ;  /* 0x0001000039557824 */ /* 0x000fe200078e00ff */
[----:B------:R-:W-:-:S02]  /*15a0*/  PRMT R57, R62, 0x7632, R57 ;  /* 0x000076323e397816 */ /* 0x000fc40000000039 */
[----:B------:R-:W-:Y:S01]  /*15b0*/  SHF.L.U32 R62, R62, 0x10, RZ ;  /* 0x000000103e3e7819 */ /* 0x000fe200000006ff */
[----:B------:R-:W-:Y:S01]  /*15c0*/  FFMA.FTZ R87, R55, R85, R86 ;  /* 0x0000005537577223 */ /* 0x000fe20000010056 */
[C---:B------:R-:W-:Y:S01]  /*15d0*/  SHF.L.U32 R61, R58.reuse, 0x10, RZ ;  /* 0x000000103a3d7819 */ /* 0x040fe200000006ff */
[C---:B------:R-:W-:Y:S01]  /*15e0*/  IMAD.U32 R64, R59.reuse, 0x10000, RZ ;  /* 0x000100003b407824 */ /* 0x040fe200078e00ff */
[----:B------:R-:W-:Y:S02]  /*15f0*/  PRMT R85, R58, 0x7632, R85 ;  /* 0x000076323a557816 */ /* 0x000fe40000000055 */
[----:B------:R-:W-:Y:S01]  /*1600*/  PRMT R58, R59, 0x7632, R58 ;  /* 0x000076323b3a7816 */ /* 0x000fe2000000003a */
[----:B------:R-:W-:Y:S01]  /*1610*/  FFMA.FTZ R59, R62, R61, R87 ;  /* 0x0000003d3e3b7223 */ /* 0x000fe20000010057 */
[----:B------:R-:W-:Y:S01]  /*1620*/  PRMT R61, R65, 0x7632, R61 ;  /* 0x00007632413d7816 */ /* 0x000fe2000000003d */
[----:B------:R-:W-:Y:S01]  /*1630*/  IMAD.U32 R86, R57, 0x10000, RZ ;  /* 0x0001000039567824 */ /* 0x000fe200078e00ff */
[----:B------:R-:W-:-:S02]  /*1640*/  SHF.L.U32 R65, R65, 0x10, RZ ;  /* 0x0000001041417819 */ /* 0x000fc400000006ff */
[----:B------:R-:W-:Y:S02]  /*1650*/  SHF.L.U32 R85, R85, 0x10, RZ ;  /* 0x0000001055557819 */ /* 0x000fe400000006ff */
[C---:B--2---:R-:W-:Y:S02]  /*1660*/  PRMT R57, R68.reuse, 0x7632, R57 ;  /* 0x0000763244397816 */ /* 0x044fe40000000039 */
        /* <DEDUP_REMOVED lines=13> */
[----:B------:R-:W-:Y:S01]  /*1740*/  PRMT R60, R63, 0x7632, R60 ;  /* 0x000076323f3c7816 */ /* 0x000fe2000000003c */
[----:B------:R-:W-:Y:S01]  /*1750*/  FFMA.FTZ R68, R53, R68, R57 ;  /* 0x0000004435447223 */ /* 0x000fe20000010039 */
[----:B------:R-:W-:Y:S01]  /*1760*/  FFMA.FTZ R61, R62, R54, R59 ;  /* 0x000000363e3d7223 */ /* 0x000fe2000001003b */
[----:B------:R-:W-:Y:S01]  /*1770*/  IMAD.U32 R63, R63, 0x10000, RZ ;  /* 0x000100003f3f7824 */ /* 0x000fe200078e00ff */
[----:B------:R-:W-:Y:S01]  /*1780*/  SHF.L.U32 R59, R66, 0x10, RZ ;  /* 0x00000010423b7819 */ /* 0x000fe200000006ff */
[----:B------:R-:W-:Y:S01]  /*1790*/  FFMA.FTZ R85, R55, R92, R68 ;  /* 0x0000005c37557223 */ /* 0x000fe20000010044 */
[C---:B------:R-:W-:Y:S02]  /*17a0*/  PRMT R65, R70.reuse, 0x7632, R65 ;  /* 0x0000763246417816 */ /* 0x040fe40000000041 */
        /* <DEDUP_REMOVED lines=11> */
[----:B------:R-:W-:Y:S01]  /*1860*/  IMAD.U32 R58, R58, 0x10000, RZ ;  /* 0x000100003a3a7824 */ /* 0x000fe200078e00ff */
[----:B------:R-:W-:Y:S02]  /*1870*/  SHF.L.U32 R60, R60, 0x10, RZ ;  /* 0x000000103c3c7819 */ /* 0x000fe400000006ff */
[----:B------:R-:W-:Y:S01]  /*1880*/  SHF.L.U32 R67, R67, 0x10, RZ ;  /* 0x0000001043437819 */ /* 0x000fe200000006ff */
[----:B------:R-:W-:Y:S01]  /*1890*/  IMAD.U32 R59, R59, 0x10000, RZ ;  /* 0x000100003b3b7824 */ /* 0x000fe200078e00ff */
[C---:B---3--:R-:W-:Y:S01]  /*18a0*/  SHF.L.U32 R61, R72.reuse, 0x10, RZ ;  /* 0x00000010483d7819 */ /* 0x048fe200000006ff */
[----:B------:R-:W-:Y:S01]  /*18b0*/  FFMA.FTZ R64, R63, R64, R66 ;  /* 0x000000403f407223 */ /* 0x000fe20000010042 */
[----:B------:R-:W-:Y:S01]  /*18c0*/  PRMT R72, R72, 0x7632, R72 ;  /* 0x0000763248487816 */ /* 0x000fe20000000048 */
[C---:B------:R-:W-:Y:S01]  /*18d0*/  FFMA.FTZ R58, R60.reuse, R58, R57 ;  /* 0x0000003a3c3a7223 */ /* 0x040fe20000010039 */
[C---:B------:R-:W-:Y:S01]  /*18e0*/  FFMA.FTZ R57, R60.reuse, R67, R54 ;  /* 0x000000433c397223 */ /* 0x040fe20000010036 */
[----:B------:R-:W-:Y:S01]  /*18f0*/  FFMA.FTZ R54, R60, R59, R64 ;  /* 0x0000003b3c367223 */ /* 0x000fe20000010040 */
[----:B------:R-:W-:Y:S01]  /*1900*/  FFMA.FTZ R67, R3, R61, R56 ;  /* 0x0000003d03437223 */ /* 0x000fe20000010038 */
[----:B------:R-:W-:-:S02]  /*1910*/  IMAD.U32 R59, R72, 0x10000, RZ ;  /* 0x00010000483b7824 */ /* 0x000fc400078e00ff */
[----:B----4-:R-:W-:Y:S02]  /*1920*/  IMAD.U32 R68, R4, 0x10000, RZ ;  /* 0x0001000004447824 */ /* 0x010fe400078e00ff */
[--C-:B------:R-:W-:Y:S01]  /*1930*/  FFMA.FTZ R52, R52, R59, R67.reuse ;  /* 0x0000003b34347223 */ /* 0x100fe20000010043 */
[----:B------:R-:W-:Y:S02]  /*1940*/  PRMT R67, R4, 0x7632, R67 ;  /* 0x0000763204437816 */ /* 0x000fe40000000043 */
[C---:B-----5:R-:W-:Y:S02]  /*1950*/  PRMT R4, R8.reuse, 0x7632, R4 ;  /* 0x0000763208047816 */ /* 0x060fe40000000004 */
[----:B------:R-:W-:Y:S02]  /*1960*/  SHF.L.U32 R59, R8, 0x10, RZ ;  /* 0x00000010083b7819 */ /* 0x000fe400000006ff */
[----:B------:R-:W-:Y:S01]  /*1970*/  SHF.L.U32 R66, R73, 0x10, RZ ;  /* 0x0000001049427819 */ /* 0x000fe200000006ff */
[----:B------:R-:W-:Y:S01]  /*1980*/  IMAD.U32 R8, R9, 0x10000, RZ ;  /* 0x0001000009087824 */ /* 0x000fe200078e00ff */
[----:B------:R-:W-:Y:S01]  /*1990*/  PRMT R64, R73, 0x7632, R64 ;  /* 0x0000763249407816 */ /* 0x000fe20000000040 */
[----:B------:R-:W-:Y:S01]  /*19a0*/  IMAD.U32 R67, R67, 0x10000, RZ ;  /* 0x0001000043437824 */ /* 0x000fe200078e00ff */
[----:B------:R-:W-:Y:S01]  /*19b0*/  SHF.L.U32 R4, R4, 0x10, RZ ;  /* 0x0000001004047819 */ /* 0x000fe200000006ff */
[----:B------:R-:W-:Y:S01]  /*19c0*/  FFMA.FTZ R69, R59, R68, R58 ;  /* 0x000000443b457223 */ /* 0x000fe2000001003a */
[----:B------:R-:W-:Y:S01]  /*19d0*/  PRMT R9, R5, 0x7632, R9 ;  /* 0x0000763205097816 */ /* 0x000fe20000000009 */
        /* <DEDUP_REMOVED lines=21> */
[----:B------:R-:W-:-:S02]  /*1b30*/  IMAD.U32 R53, R53, 0x10000, RZ ;  /* 0x0001000035357824 */ /* 0x000fc400078e00ff */
        /* <DEDUP_REMOVED lines=8> */
[----:B------:R-:W-:Y:S02]  /*1bc0*/  SHF.L.U32 R55, R55, 0x10, RZ ;  /* 0x0000001037377819 */ /* 0x000fe400000006ff */
[----:B------:R-:W-:Y:S01]  /*1bd0*/  PRMT R11, R11, 0x7632, R11 ;  /* 0x000076320b0b7816 */ /* 0x000fe2000000000b */
[C---:B------:R-:W-:Y:S01]  /*1be0*/  IMAD.U32 R52, R7.reuse, 0x10000, RZ ;  /* 0x0001000007347824 */ /* 0x040fe200078e00ff */
[----:B------:R-:W-:Y:S01]  /*1bf0*/  PRMT R12, R7, 0x7632, R12 ;  /* 0x00007632070c7816 */ /* 0x000fe2000000000c */
[----:B------:R-:W-:Y:S01]  /*1c00*/  IMAD.U32 R7, R3, 0x10000, RZ ;  /* 0x0001000003077824 */ /* 0x000fe200078e00ff */
[----:B------:R-:W-:Y:S01]  /*1c10*/  SHF.L.U32 R53, R13, 0x10, RZ ;  /* 0x000000100d357819 */ /* 0x000fe200000006ff */
[----:B------:R-:W-:Y:S01]  /*1c20*/  FFMA.FTZ R55, R4, R55, R57 ;  /* 0x0000003704377223 */ /* 0x000fe20000010039 */
[----:B------:R-:W-:Y:S01]  /*1c30*/  SHF.L.U32 R3, R11, 0x10, RZ ;  /* 0x000000100b037819 */ /* 0x000fe200000006ff */
[----:B------:R-:W-:Y:S01]  /*1c40*/  IMAD.U32 R11, R76, 0x10000, RZ ;  /* 0x000100004c0b7824 */ /* 0x000fe200078e00ff */
[----:B------:R-:W-:-:S02]  /*1c50*/  PRMT R13, R13, 0x7632, R13 ;  /* 0x000076320d0d7816 */ /* 0x000fc4000000000d */
[----:B------:R-:W-:Y:S01]  /*1c60*/  PRMT R76, R76, 0x7632, R76 ;  /* 0x000076324c4c7816 */ /* 0x000fe2000000004c */
[----:B------:R-:W-:Y:S01]  /*1c70*/  FFMA.FTZ R52, R9, R52, R56 ;  /* 0x0000003409347223 */ /* 0x000fe20000010038 */
[----:B------:R-:W-:Y:S01]  /*1c80*/  FFMA.FTZ R58, R8, R53, R55 ;  /* 0x00000035083a7223 */ /* 0x000fe20000010037 */
[----:B------:R-:W-:Y:S01]  /*1c90*/  SHF.L.U32 R56, R13, 0x10, RZ ;  /* 0x000000100d387819 */ /* 0x000fe200000006ff */
[----:B------:R-:W-:Y:S01]  /*1ca0*/  FFMA.FTZ R55, R59, R11, R54 ;  /* 0x0000000b3b377223 */ /* 0x000fe20000010036 */
[----:B------:R-:W-:Y:S02]  /*1cb0*/  SHF.L.U32 R53, R76, 0x10, RZ ;  /* 0x000000104c357819 */ /* 0x000fe400000006ff */
[----:B------:R-:W-:Y:S01]  /*1cc0*/  SHF.L.U32 R12, R12, 0x10, RZ ;  /* 0x000000100c0c7819 */ /* 0x000fe200000006ff */
[----:B------:R-:W-:Y:S01]  /*1cd0*/  FFMA.FTZ R60, R60, R7, R63 ;  /* 0x000000073c3c7223 */ /* 0x000fe2000001003f */
[----:B------:R-:W-:Y:S01]  /*1ce0*/  FFMA.FTZ R13, R5, R56, R58 ;  /* 0x00000038050d7223 */ /* 0x000fe2000001003a */
[--C-:B------:R-:W-:Y:S01]  /*1cf0*/  FFMA.FTZ R53, R4, R53, R55.reuse ;  /* 0x0000003504357223 */ /* 0x100fe20000010037 */
[----:B------:R-:W-:Y:S01]  /*1d00*/  SHF.L.U32 R11, R14, 0x10, RZ ;  /* 0x000000100e0b7819 */ /* 0x000fe200000006ff */
[----:B------:R-:W-:Y:S01]  /*1d10*/  FFMA.FTZ R7, R3, R12, R52 ;  /* 0x0000000c03077223 */ /* 0x000fe20000010034 */
[----:B------:R-:W-:-:S02]  /*1d20*/  PRMT R55, R20, 0x7632, R55 ;  /* 0x0000763214377816 */ /* 0x000fc40000000037 */
[----:B------:R-:W-:Y:S02]  /*1d30*/  SHF.L.U32 R56, R20, 0x10, RZ ;  /* 0x0000001014387819 */ /* 0x000fe400000006ff */
[C---:B------:R-:W-:Y:S02]  /*1d40*/  PRMT R12, R15.reuse, 0x7632, R12 ;  /* 0x000076320f0c7816 */ /* 0x040fe4000000000c */
[----:B------:R-:W-:Y:S02]  /*1d50*/  SHF.L.U32 R52, R15, 0x10, RZ ;  /* 0x000000100f347819 */ /* 0x000fe400000006ff */
[----:B------:R-:W-:Y:S02]  /*1d60*/  PRMT R14, R14, 0x7632, R14 ;  /* 0x000076320e0e7816 */ /* 0x000fe4000000000e */
[C---:B------:R-:W-:Y:S01]  /*1d70*/  PRMT R15, R77.reuse, 0x7632, R15 ;  /* 0x000076324d0f7816 */ /* 0x040fe2000000000f */
[----:B------:R-:W-:Y:S01]  /*1d80*/  FFMA.FTZ R13, R10, R11, R13 ;  /* 0x0000000b0a0d7223 */ /* 0x000fe2000001000d */
[----:B------:R-:W-:-:S02]  /*1d90*/  IMAD.U32 R77, R77, 0x10000, RZ ;  /* 0x000100004d4d7824 */ /* 0x000fc400078e00ff */
[----:B------:R-:W-:Y:S01]  /*1da0*/  FFMA.FTZ R59, R59, R56, R60 ;  /* 0x000000383b3b7223 */ /* 0x000fe2000001003c */
[----:B------:R-:W-:Y:S01]  /*1db0*/  IMAD.U32 R55, R55, 0x10000, RZ ;  /* 0x0001000037377824 */ /* 0x000fe200078e00ff */
[----:B------:R-:W-:Y:S02]  /*1dc0*/  SHF.L.U32 R11, R14, 0x10, RZ ;  /* 0x000000100e0b7819 */ /* 0x000fe400000006ff */
[----:B------:R-:W-:Y:S02]  /*1dd0*/  SHF.L.U32 R20, R15, 0x10, RZ ;  /* 0x000000100f147819 */ /* 0x000fe400000006ff */
[C---:B------:R-:W-:Y:S01]  /*1de0*/  PRMT R15, R21.reuse, 0x7632, R15 ;  /* 0x00007632150f7816 */ /* 0x040fe2000000000f */
        /* <DEDUP_REMOVED lines=18> */
[----:B------:R-:W-:-:S02]  /*1f10*/  IMAD.U32 R5, R5, 0x10000, RZ ;  /* 0x0001000005057824 */ /* 0x000fc400078e00ff */
[----:B------:R-:W-:Y:S01]  /*1f20*/  FFMA.FTZ R15, R10, R15, R21 ;  /* 0x0000000f0a0f7223 */ /* 0x000fe20000010015 */
[----:B------:R-:W-:Y:S01]  /*1f30*/  FFMA.FTZ R11, R3, R12, R14 ;  /* 0x0000000c030b7223 */ /* 0x000fe2000001000e */
        /* <DEDUP_REMOVED lines=8> */
[----:B------:R-:W-:Y:S01]  /*1fc0*/  PRMT R23, R23, 0x7632, R23 ;  /* 0x0000763217177816 */ /* 0x000fe20000000017 */
[----:B------:R-:W-:Y:S01]  /*1fd0*/  FFMA.FTZ R9, R9, R6, R8 ;  /* 0x0000000609097223 */ /* 0x000fe20000010008 */
[----:B------:R-:W-:Y:S01]  /*1fe0*/  SHF.L.U32 R5, R5, 0x10, RZ ;  /* 0x0000001005057819 */ /* 0x000fe200000006ff */
[----:B------:R-:W-:Y:S01]  /*1ff0*/  FFMA.FTZ R14, R4, R12, R7 ;  /* 0x0000000c040e7223 */ /* 0x000fe20000010007 */
[----:B------:R-:W-:Y:S01]  /*2000*/  IMAD.U32 R24, R24, 0x10000, RZ ;  /* 0x0001000018187824 */ /* 0x000fe200078e00ff */
[----:B------:R-:W-:Y:S02]  /*2010*/  SHF.L.U32 R8, R79, 0x10, RZ ;  /* 0x000000104f087819 */ /* 0x000fe400000006ff */
        /* <DEDUP_REMOVED lines=8> */
[----:B------:R-:W-:-:S02]  /*20a0*/  PRMT R7, R29, 0x7632, R7 ;  /* 0x000076321d077816 */ /* 0x000fc40000000007 */
[----:B------:R-:W-:Y:S02]  /*20b0*/  SHF.L.U32 R14, R80, 0x10, RZ ;  /* 0x00000010500e7819 */ /* 0x000fe400000006ff */
        /* <DEDUP_REMOVED lines=33> */
[----:B------:R-:W-:Y:S02]  /*22d0*/  FFMA.FTZ R13, R31, R12, R14 ;  /* 0x0000000c1f0d7223 */ /* 0x000fe4000001000e */
[----:B------:R-:W-:Y:S01]  /*22e0*/  FFMA.FTZ R14, R30, R11, R15 ;  /* 0x0000000b1e0e7223 */ /* 0x000fe2000001000f */
[----:B------:R-:W-:Y:S01]  /*22f0*/  PRMT R11, R34, 0x7632, R11 ;  /* 0x00007632220b7816 */ /* 0x000fe2000000000b */
[----:B------:R-:W-:Y:S01]  /*2300*/  FFMA.FTZ R21, R7, R20, R22 ;  /* 0x0000001407157223 */ /* 0x000fe20000010016 */
[----:B------:R-:W-:Y:S01]  /*2310*/  PRMT R82, R82, 0x7632, R82 ;  /* 0x0000763252527816 */ /* 0x000fe20000000052 */
[----:B------:R-:W-:Y:S01]  /*2320*/  IMAD.U32 R15, R34, 0x10000, RZ ;  /* 0x00010000220f7824 */ /* 0x000fe200078e00ff */
        /* <DEDUP_REMOVED lines=8> */
[----:B------:R-:W-:Y:S02]  /*23b0*/  IMAD.U32 R11, R10, 0x10000, RZ ;  /* 0x000100000a0b7824 */ /* 0x000fe400078e00ff */
[----:B------:R-:W-:Y:S01]  /*23c0*/  FFMA.FTZ R10, R31, R22, R20 ;  /* 0x000000161f0a7223 */ /* 0x000fe20000010014 */
[----:B------:R-:W-:-:S02]  /*23d0*/  IMAD.U32 R20, R16, 0x10000, RZ ;  /* 0x0001000010147824 */ /* 0x000fc400078e00ff */
[----:B------:R-:W-:Y:S01]  /*23e0*/  FFMA.FTZ R14, R31, R12, R14 ;  /* 0x0000000c1f0e7223 */ /* 0x000fe2000001000e */
[----:B------:R-:W-:Y:S02]  /*23f0*/  PRMT R12, R35, 0x7632, R12 ;  /* 0x00007632230c7816 */ /* 0x000fe4000000000c */
[----:B------:R-:W-:Y:S02]  /*2400*/  PRMT R16, R16, 0x7632, R16 ;  /* 0x0000763210107816 */ /* 0x000fe40000000010 */
[----:B------:R-:W-:Y:S01]  /*2410*/  SHF.L.U32 R8, R8, 0x10, RZ ;  /* 0x0000001008087819 */ /* 0x000fe200000006ff */
[----:B------:R-:W-:Y:S01]  /*2420*/  FFMA.FTZ R20, R4, R20, R3 ;  /* 0x0000001404147223 */ /* 0x000fe20000010003 */
[----:B------:R-:W-:Y:S02]  /*2430*/  SHF.L.U32 R15, R12, 0x10, RZ ;  /* 0x000000100c0f7819 */ /* 0x000fe400000006ff */
        /* <DEDUP_REMOVED lines=8> */
[C---:B------:R-:W-:Y:S01]  /*24c0*/  IMAD.U32 R18, R19.reuse, 0x10000, RZ ;  /* 0x0001000013127824 */ /* 0x040fe200078e00ff */
[----:B------:R-:W-:Y:S02]  /*24d0*/  PRMT R15, R19, 0x7632, R15 ;  /* 0x00007632130f7816 */ /* 0x000fe4000000000f */
        /* <DEDUP_REMOVED lines=15> */
[----:B------:R-:W-:Y:S02]  /*25d0*/  FFMA.FTZ R17, R5, R12, R16 ;  /* 0x0000000c05117223 */ /* 0x000fe40000010010 */
[----:B------:R-:W-:Y:S01]  /*25e0*/  IMAD.U32 R37, R37, 0x10000, RZ ;  /* 0x0001000025257824 */ /* 0x000fe200078e00ff */
[----:B------:R-:W-:Y:S01]  /*25f0*/  SHF.L.U32 R6, R6, 0x10, RZ ;  /* 0x0000001006067819 */ /* 0x000fe200000006ff */
[----:B------:R-:W-:Y:S01]  /*2600*/  FFMA.FTZ R30, R30, R13, R7 ;  /* 0x0000000d1e1e7223 */ /* 0x000fe20000010007 */
[----:B------:R-:W-:Y:S02]  /*2610*/  PRMT R83, R83, 0x7632, R83 ;  /* 0x0000763253537816 */ /* 0x000fe40000000053 */
[----:B------:R-:W-:Y:S01]  /*2620*/  SHF.L.U32 R12, R11, 0x10, RZ ;  /* 0x000000100b0c7819 */ /* 0x000fe200000006ff */
[----:B------:R-:W-:Y:S01]  /*2630*/  FFMA.FTZ R17, R6, R37, R17 ;  /* 0x0000002506117223 */ /* 0x000fe20000010011 */
[----:B------:R-:W-:-:S02]  /*2640*/  SHF.L.U32 R11, R38, 0x10, RZ ;  /* 0x00000010260b7819 */ /* 0x000fc400000006ff */
[C---:B------:R-:W-:Y:S01]  /*2650*/  PRMT R7, R42.reuse, 0x7632, R7 ;  /* 0x000076322a077816 */ /* 0x040fe20000000007 */
[----:B------:R-:W-:Y:S01]  /*2660*/  IMAD.U32 R42, R42, 0x10000, RZ ;  /* 0x000100002a2a7824 */ /* 0x000fe200078e00ff */
[----:B------:R-:W-:-:S03]  /*2670*/  SHF.L.U32 R83, R83, 0x10, RZ ;  /* 0x0000001053537819 */ /* 0x000fc600000006ff */
[----:B------:R-:W-:Y:S01]  /*2680*/  FFMA.FTZ R20, R42, R11, R17 ;  /* 0x0000000b2a147223 */ /* 0x000fe20000010011 */
[----:B------:R-:W-:Y:S01]  /*2690*/  PRMT R11, R48, 0x7632, R11 ;  /* 0x00007632300b7816 */ /* 0x000fe2000000000b */
[----:B------:R-:W-:Y:S01]  /*26a0*/  FFMA.FTZ R14, R8, R83, R14 ;  /* 0x00000053080e7223 */ /* 0x000fe2000001000e */
[----:B------:R-:W-:Y:S02]  /*26b0*/  PRMT R13, R38, 0x7632, R13 ;  /* 0x00007632260d7816 */ /* 0x000fe4000000000d */
[----:B------:R-:W-:Y:S01]  /*26c0*/  SHF.L.U32 R48, R48, 0x10, RZ ;  /* 0x0000001030307819 */ /* 0x000fe200000006ff */
[----:B------:R-:W-:Y:S01]  /*26d0*/  FFMA.FTZ R12, R9, R12, R30 ;  /* 0x0000000c090c7223 */ /* 0x000fe2000001001e */
        /* <DEDUP_REMOVED lines=9> */
[----:B------:R-:W-:Y:S01]  /*2770*/  SHF.L.U32 R9, R43, 0x10, RZ ;  /* 0x000000102b097819 */ /* 0x000fe200000006ff */
[C---:B------:R-:W-:Y:S01]  /*2780*/  IMAD.U32 R13, R44.reuse, 0x10000, RZ ;  /* 0x000100002c0d7824 */ /* 0x040fe200078e00ff */
[----:B------:R-:W-:Y:S01]  /*2790*/  PRMT R44, R44, 0x7632, R44 ;  /* 0x000076322c2c7816 */ /* 0x000fe2000000002c */
        /* <DEDUP_REMOVED lines=15> */
[C---:B------:R-:W-:Y:S01]  /*2890*/  PRMT R15, R88.reuse, 0x7632, R15 ;  /* 0x00007632580f7816 */ /* 0x040fe2000000000f */
[----:B------:R-:W-:Y:S01]  /*28a0*/  FFMA.FTZ R12, R43, R12, R16 ;  /* 0x0000000c2b0c7223 */ /* 0x000fe20000010010 */
[----:B------:R-:W-:Y:S01]  /*28b0*/  SHF.L.U32 R88, R88, 0x10, RZ ;  /* 0x0000001058587819 */ /* 0x000fe200000006ff */
[----:B------:R-:W-:Y:S01]  /*28c0*/  FFMA.FTZ R16, R42, R11, R49 ;  /* 0x0000000b2a107223 */ /* 0x000fe20000010031 */
[C---:B------:R-:W-:Y:S01]  /*28d0*/  PRMT R11, R45.reuse, 0x7632, R11 ;  /* 0x000076322d0b7816 */ /* 0x040fe2000000000b */
[----:B------:R-:W-:Y:S02]  /*28e0*/  IMAD.U32 R18, R45, 0x10000, RZ ;  /* 0x000100002d127824 */ /* 0x000fe400078e00ff */
[----:B------:R-:W-:Y:S02]  /*28f0*/  IMAD.U32 R15, R15, 0x10000, RZ ;  /* 0x000100000f0f7824 */ /* 0x000fe400078e00ff */
        /* <DEDUP_REMOVED lines=14> */
[----:B------:R-:W-:Y:S01]  /*29e0*/  PRMT R3, R90, 0x7632, R3 ;  /* 0x000076325a037816 */ /* 0x000fe20000000003 */
        /* <DEDUP_REMOVED lines=15> */
[C---:B------:R-:W-:Y:S01]  /*2ae0*/  FFMA.FTZ R14, R9.reuse, R14, R16 ;  /* 0x0000000e090e7223 */ /* 0x040fe20000010010 */
[----:B------:R-:W-:Y:S01]  /*2af0*/  SHF.L.U32 R10, R10, 0x10, RZ ;  /* 0x000000100a0a7819 */ /* 0x000fe200000006ff */
[----:B------:R-:W-:Y:S01]  /*2b00*/  FFMA.FTZ R9, R9, R8, R42 ;  /* 0x0000000809097223 */ /* 0x000fe2000001002a */
[----:B------:R-:W-:-:S02]  /*2b10*/  SHF.L.U32 R4, R47, 0x10, RZ ;  /* 0x000000102f047819 */ /* 0x000fc400000006ff */
[----:B------:R-:W-:Y:S01]  /*2b20*/  SHF.L.U32 R6, R5, 0x10, RZ ;  /* 0x0000001005067819 */ /* 0x000fe200000006ff */
[C---:B------:R-:W-:Y:S02]  /*2b30*/  FFMA.FTZ R10, R43.reuse, R10, R14 ;  /* 0x0000000a2b0a7223 */ /* 0x040fe4000001000e */
[C---:B------:R-:W-:Y:S02]  /*2b40*/  FFMA.FTZ R3, R43.reuse, R4, R3 ;  /* 0x000000042b037223 */ /* 0x040fe40000010003 */
[----:B------:R-:W-:Y:S01]  /*2b50*/  FFMA.FTZ R6, R43, R6, R9 ;  /* 0x000000062b067223 */ /* 0x000fe20000010009 */
[----:B------:R-:W0:Y:S04]  /*2b60*/  SHFL.BFLY PT, R5, R12, 0x10, 0x1f ;  /* 0x0e001f000c057f89 */ /* 0x000e2800000e0000 */
[----:B------:R-:W1:Y:S04]  /*2b70*/  SHFL.BFLY PT, R7, R10, 0x10, 0x1f ;  /* 0x0e001f000a077f89 */ /* 0x000e6800000e0000 */
[----:B------:R-:W2:Y:S04]  /*2b80*/  SHFL.BFLY PT, R4, R3, 0x10, 0x1f ;  /* 0x0e001f0003047f89 */ /* 0x000ea800000e0000 */
[----:B------:R-:W3:Y:S01]  /*2b90*/  SHFL.BFLY PT, R9, R6, 0x10, 0x1f ;  /* 0x0e001f0006097f89 */ /* 0x000ee200000e0000 */
[----:B0-----:R-:W-:Y:S01]  /*2ba0*/  FADD.FTZ R5, R12, R5 ;  /* 0x000000050c057221 */ /* 0x001fe20000010000 */
[----:B-1----:R-:W-:Y:S01]  /*2bb0*/  FADD.FTZ R7, R10, R7 ;  /* 0x000000070a077221 */ /* 0x002fe20000010000 */
[----:B--2---:R-:W-:Y:S01]  /*2bc0*/  FADD.FTZ R11, R3, R4 ;  /* 0x00000004030b7221 */ /* 0x004fe20000010000 */
[----:B---3--:R-:W-:-:S02]  /*2bd0*/  FADD.FTZ R15, R6, R9 ;  /* 0x00000009060f7221 */ /* 0x008fc40000010000 */
        /* <DEDUP_REMOVED lines=20> */
[----:B------:R-:W4:Y:S01]  /*2d20*/  S2UR UR5, SR_CgaCtaId ;  /* 0x00000000000579c3 */ /* 0x000f220000008800 */
        /* <DEDUP_REMOVED lines=12> */
[----:B----4-:R-:W-:-:S03]  /*2df0*/  ULEA UR4, UR5, UR4, 0x18 ;  /* 0x0000000405047291 */ /* 0x010fc6000f8ec03f */
[----:B------:R-:W-:-:S03]  /*2e00*/  SHF.R.S32.HI R3, RZ, 0x5, R3 ;  /* 0x00000005ff037819 */ /* 0x000fc60000011403 */
[----:B0-----:R-:W-:Y:S01]  /*2e10*/  @!P0 FADD.FTZ R4, R6, R5 ;  /* 0x0000000506048221 */ /* 0x001fe20000010000 */
[----:B------:R-:W-:Y:S01]  /*2e20*/  LEA R3, R3, UR4, 0x2 ;  /* 0x0000000403037c11 */ /* 0x000fe2000f8e10ff */
[----:B-1----:R-:W-:Y:S01]  /*2e30*/  FADD.FTZ R10, R10, R7 ;  /* 0x000000070a0a7221 */ /* 0x002fe20000010000 */
[----:B--2---:R-:W-:Y:S01]  /*2e40*/  FADD.FTZ R12, R12, R11 ;  /* 0x0000000b0c0c7221 */ /* 0x004fe20000010000 */
[----:B---3--:R-:W-:Y:S02]  /*2e50*/  FADD.FTZ R8, R8, R9 ;  /* 0x0000000908087221 */ /* 0x008fe40000010000 */
[----:B------:R0:W-:Y:S04]  /*2e60*/  @!P0 STS [R3], R4 ;  /* 0x0000000403008388 */ /* 0x0001e80000000800 */
        /* <DEDUP_REMOVED lines=11> */
[----:B------:R-:W4:Y:S01]  /*2f20*/  LDS.128 R16, [UR4+0x30] ;  /* 0x00003004ff107984 */ /* 0x000f220008000c00 */
        /* <DEDUP_REMOVED lines=11> */
[----:B------:R-:W-:Y:S01]  /*2fe0*/  FADD.FTZ R17, R16, R17 ;  /* 0x0000001110117221 */ /* 0x000fe20000010000 */
[----:B------:R-:W-:Y:S01]  /*2ff0*/  FADD.FTZ R14, R13, R14 ;  /* 0x0000000e0d0e7221 */ /* 0x000fe20000010000 */
[----:B------:R-:W-:-:S02]  /*3000*/  FADD.FTZ R11, R10, R11 ;  /* 0x0000000b0a0b7221 */ /* 0x000fc40000010000 */
[----:B------:R-:W-:Y:S01]  /*3010*/  FADD.FTZ R18, R17, R18 ;  /* 0x0000001211127221 */ /* 0x000fe20000010000 */
[----:B------:R-:W-:Y:S01]  /*3020*/  FADD.FTZ R15, R14, R15 ;  /* 0x0000000f0e0f7221 */ /* 0x000fe20000010000 */
[----:B------:R0:W-:Y:S02]  /*3030*/  STG.E desc[UR6][R2.64], R7 ;  /* 0x0000000702007986 */ /* 0x0001e4000c101906 */
[----:B------:R-:W-:Y:S02]  /*3040*/  FADD.FTZ R19, R18, R19 ;  /* 0x0000001312137221 */ /* 0x000fe40000010000 */
[----:B------:R0:W-:Y:S04]  /*3050*/  STG.E desc[UR6][R2.64+0x600], R11 ;  /* 0x0006000b02007986 */ /* 0x0001e8000c101906 */
[----:B------:R0:W-:Y:S04]  /*3060*/  STG.E desc[UR6][R2.64+0xc00], R15 ;  /* 0x000c000f02007986 */ /* 0x0001e8000c101906 */
[----:B------:R0:W-:Y:S02]  /*3070*/  STG.E desc[UR6][R2.64+0x1200], R19 ;  /* 0x0012001302007986 */ /* 0x0001e4000c101906 */
.L_x_37:
[----:B------:R-:W-:Y:S05]  /*3080*/  BSYNC B0 ;  /* 0x0000000000007941 */ /* 0x000fea0003800000 */
.L_x_36:
[----:B------:R-:W-:Y:S01]  /*3090*/  PREEXIT ;  /* 0x000000000000782d */ /* 0x000fe20000000000 */
[----:B------:R-:W-:Y:S05]  /*30a0*/  EXIT ;  /* 0x000000000000794d */ /* 0x000fea0003800000 */
.L_x_38:
        /* <DEDUP_REMOVED lines=13> */
.L_x_112:


//--------------------- .text._Z31router_gemm_kernel_float_outputI13__nv_bfloat16Li128ELi8ELi3ELi384ELi7168EEvPfPKT_S4_ --------------------------
	.section	.text._Z31router_gemm_kernel_float_outputI13__nv_bfloat16Li128ELi8ELi3ELi384ELi7168EEvPfPKT_S4_,"ax",@progbits
	.align	128
        .global         _Z31router_gemm_kernel_float_outputI13__nv_bfloat16Li128ELi8ELi3ELi384ELi7168EEvPfPKT_S4_
        .type           _Z31router_gemm_kernel_float_outputI13__nv_bfloat16Li128ELi8ELi3ELi384ELi7168EEvPfPKT_S4_,@function
        .size           _Z31router_gemm_kernel_float_outputI13__nv_bfloat16Li128ELi8ELi3ELi384ELi7168EEvPfPKT_S4_,(.L_x_113 - _Z31router_gemm_kernel_float_outputI13__nv_bfloat16Li128ELi8ELi3ELi384ELi7168EEvPfPKT_S4_)
        .other          _Z31router_gemm_kernel_float_outputI13__nv_bfloat16Li128ELi8ELi3ELi384ELi7168EEvPfPKT_S4_,@"STO_CUDA_ENTRY STV_DEFAULT"
_Z31router_gemm_kernel_float_outputI13__nv_bfloat16Li128ELi8ELi3ELi384ELi7168EEvPfPKT_S4_:
.text._Z31router_gemm_kernel_float_outputI13__nv_bfloat16Li128ELi8ELi3ELi384ELi7168EEvPfPKT_S4_:
        /* <DEDUP_REMOVED lines=37> */
[----:B------:R-:W-:Y:S01]  /*0250*/  IMAD.U32 R8, R4, 0x10000, RZ ;  /* 0x0001000004087824 */ /* 0x000fe200078e00ff */
[----:B------:R-:W-:-:S03]  /*0260*/  PRMT R4, R9, 0x7632, R4 ;  /* 0x0000763209047816 */ /* 0x000fc60000000004 */
[----:B------:R-:W-:Y:S02]  /*0270*/  IMAD.U32 R86, R86, 0x10000, RZ ;  /* 0x0001000056567824 */ /* 0x000fe400078e00ff */
[----:B------:R-:W-:Y:S01]  /*0280*/  FFMA.FTZ R81, R8, R77, RZ ;  /* 0x0000004d08517223 */ /* 0x000fe200000100ff */
[----:B------:R-:W-:Y:S01]  /*0290*/  SHF.L.U32 R77, R9, 0x10, RZ ;  /* 0x00000010094d7819 */ /* 0x000fe200000006ff */
[C---:B------:R-:W-:Y:S01]  /*02a0*/  IMAD.U32 R88, R5.reuse, 0x10000, RZ ;  /* 0x0001000005587824 */ /* 0x040fe200078e00ff */
[----:B------:R-:W-:Y:S01]  /*02b0*/  PRMT R9, R5, 0x7632, R9 ;  /* 0x0000763205097816 */ /* 0x000fe20000000009 */
[----:B------:R-:W-:Y:S01]  /*02c0*/  FFMA.FTZ R79, R86, R79, R81 ;  /* 0x0000004f564f7223 */ /* 0x000fe20000010051 */
[----:B------:R-:W-:Y:S02]  /*02d0*/  SHF.L.U32 R4, R4, 0x10, RZ ;  /* 0x0000001004047819 */ /* 0x000fe400000006ff */
[----:B------:R-:W-:Y:S01]  /*02e0*/  SHF.L.U32 R9, R9, 0x10, RZ ;  /* 0x0000001009097819 */ /* 0x000fe200000006ff */
[----:B------:R-:W-:Y:S01]  /*02f0*/  FFMA.FTZ R78, R88, R77, R79 ;  /* 0x0000004d584e7223 */ /* 0x000fe2000001004f */
[----:B------:R-:W-:Y:S01]  /*0300*/  IMAD.U32 R76, R10, 0x10000, RZ ;  /* 0x000100000a4c7824 */ /* 0x000fe200078e00ff */
[----:B------:R-:W-:-:S02]  /*0310*/  SHF.L.U32 R87, R6, 0x10, RZ ;  /* 0x0000001006577819 */ /* 0x000fc400000006ff */
[----:B------:R-:W-:Y:S01]  /*0320*/  PRMT R10, R10, 0x7632, R10 ;  /* 0x000076320a0a7816 */ /* 0x000fe2000000000a */
[----:B------:R-:W-:Y:S01]  /*0330*/  FFMA.FTZ R4, R9, R4, R78 ;  /* 0x0000000409047223 */ /* 0x000fe2000001004e */
[----:B------:R-:W-:Y:S02]  /*0340*/  PRMT R84, R6, 0x7632, R84 ;  /* 0x0000763206547816 */ /* 0x000fe40000000054 */
[----:B------:R-:W-:Y:S01]  /*0350*/  SHF.L.U32 R5, R10, 0x10, RZ ;  /* 0x000000100a057819 */ /* 0x000fe200000006ff */
[--C-:B------:R-:W-:Y:S02]  /*0360*/  FFMA.FTZ R89, R87, R76, R4.reuse ;  /* 0x0000004c57597223 */ /* 0x100fe40000010004 */
[----:B------:R-:W-:Y:S01]  /*0370*/  IMAD.U32 R84, R84, 0x10000, RZ ;  /* 0x0001000054547824 */ /* 0x000fe200078e00ff */
[C---:B---3--:R-:W-:Y:S02]  /*0380*/  PRMT R4, R12.reuse, 0x7632, R4 ;  /* 0x000076320c047816 */ /* 0x048fe40000000004 */
[----:B------:R-:W-:Y:S01]  /*0390*/  SHF.L.U32 R91, R12, 0x10, RZ ;  /* 0x000000100c5b7819 */ /* 0x000fe200000006ff */
[----:B------:R-:W-:Y:S01]  /*03a0*/  FFMA.FTZ R12, R84, R5, R89 ;  /* 0x00000005540c7223 */ /* 0x000fe20000010059 */
[----:B------:R-:W-:Y:S01]  /*03b0*/  SHF.L.U32 R85, R7, 0x10, RZ ;  /* 0x0000001007557819 */ /* 0x000fe200000006ff */
[----:B------:R-:W-:Y:S01]  /*03c0*/  IMAD.U32 R10, R11, 0x10000, RZ ;  /* 0x000100000b0a7824 */ /* 0x000fe200078e00ff */
[----:B------:R-:W-:Y:S01]  /*03d0*/  SHF.L.U32 R93, R4, 0x10, RZ ;  /* 0x00000010045d7819 */ /* 0x000fe200000006ff */
[----:B------:R-:W-:Y:S01]  /*03e0*/  FFMA.FTZ R91, R8, R91, RZ ;  /* 0x0000005b085b7223 */ /* 0x000fe200000100ff */
[----:B------:R-:W2:Y:S01]  /*03f0*/  LDG.E.128 R76, desc[UR6][R2.64+0x5800] ;  /* 0x00580006024c7981 */ /* 0x000ea2000c1e1d00 */
[--C-:B------:R-:W-:Y:S01]  /*0400*/  FFMA.FTZ R10, R85, R10, R12.reuse ;  /* 0x0000000a550a7223 */ /* 0x100fe2000001000c */
[----:B------:R-:W-:-:S02]  /*0410*/  PRMT R12, R13, 0x7632, R12 ;  /* 0x000076320d0c7816 */ /* 0x000fc4000000000c */
[----:B------:R-:W-:Y:S01]  /*0420*/  PRMT R89, R11, 0x7632, R89 ;  /* 0x000076320b597816 */ /* 0x000fe20000000059 */
[----:B------:R-:W-:Y:S01]  /*0430*/  FFMA.FTZ R11, R86, R93, R91 ;  /* 0x0000005d560b7223 */ /* 0x000fe2000001005b */
[----:B------:R-:W-:Y:S02]  /*0440*/  SHF.L.U32 R13, R13, 0x10, RZ ;  /* 0x000000100d0d7819 */ /* 0x000fe400000006ff */
[C---:B----4-:R-:W-:Y:S02]  /*0450*/  PRMT R90, R16.reuse, 0x7632, R90 ;  /* 0x00007632105a7816 */ /* 0x050fe4000000005a */
[----:B------:R-:W-:Y:S01]  /*0460*/  SHF.L.U32 R91, R16, 0x10, RZ ;  /* 0x00000010105b7819 */ /* 0x000fe200000006ff */
[----:B------:R-:W-:Y:S02]  /*0470*/  IMAD.U32 R12, R12, 0x10000, RZ ;  /* 0x000100000c0c7824 */ /* 0x000fe400078e00ff */
[----:B------:R-:W-:Y:S01]  /*0480*/  FFMA.FTZ R16, R88, R13, R11 ;  /* 0x0000000d58107223 */ /* 0x000fe2000001000b */
[----:B------:R-:W-:-:S02]  /*0490*/  PRMT R81, R7, 0x7632, R81 ;  /* 0x0000763207517816 */ /* 0x000fc40000000051 */
[----:B------:R-:W-:Y:S01]  /*04a0*/  SHF.L.U32 R11, R90, 0x10, RZ ;  /* 0x000000105a0b7819 */ /* 0x000fe200000006ff */
[----:B------:R-:W3:Y:S01]  /*04b0*/  LDG.E.128 R4, desc[UR6][R2.64+0x9000] ;  /* 0x0090000602047981 */ /* 0x000ee2000c1e1d00 */
[----:B------:R-:W-:Y:S01]  /*04c0*/  FFMA.FTZ R13, R8, R91, RZ ;  /* 0x0000005b080d7223 */ /* 0x000fe200000100ff */
[----:B------:R-:W-:Y:S01]  /*04d0*/  SHF.L.U32 R8, R14, 0x10, RZ ;  /* 0x000000100e087819 */ /* 0x000fe200000006ff */
[----:B------:R-:W-:Y:S01]  /*04e0*/  FFMA.FTZ R12, R9, R12, R16 ;  /* 0x0000000c090c7223 */ /* 0x000fe20000010010 */
[C---:B------:R-:W-:Y:S01]  /*04f0*/  IMAD.U32 R91, R17.reuse, 0x10000, RZ ;  /* 0x00010000115b7824 */ /* 0x040fe200078e00ff */
[----:B------:R-:W-:Y:S01]  /*0500*/  PRMT R17, R17, 0x7632, R17 ;  /* 0x0000763211117816 */ /* 0x000fe20000000011 */
[----:B------:R-:W-:Y:S01]  /*0510*/  FFMA.FTZ R11, R86, R11, R13 ;  /* 0x0000000b560b7223 */ /* 0x000fe2000001000d */
[----:B------:R-:W-:Y:S01]  /*0520*/  FFMA.FTZ R13, R87, R8, R12 ;  /* 0x00000008570d7223 */ /* 0x000fe2000001000c */
[----:B------:R-:W-:Y:S02]  /*0530*/  PRMT R14, R14, 0x7632, R14 ;  /* 0x000076320e0e7816 */ /* 0x000fe4000000000e */
[----:B------:R-:W-:Y:S01]  /*0540*/  SHF.L.U32 R8, R17, 0x10, RZ ;  /* 0x0000001011087819 */ /* 0x000fe200000006ff */
[----:B------:R-:W-:Y:S01]  /*0550*/  FFMA.FTZ R88, R88, R91, R11 ;  /* 0x0000005b58587223 */ /* 0x000fe2000001000b */
[----:B------:R-:W-:-:S02]  /*0560*/  SHF.L.U32 R11, R14, 0x10, RZ ;  /* 0x000000100e0b7819 */ /* 0x000fc400000006ff */
[C---:B------:R-:W-:Y:S01]  /*0570*/  SHF.L.U32 R12, R18.reuse, 0x10, RZ ;  /* 0x00000010120c7819 */ /* 0x040fe200000006ff */
[----:B------:R-:W-:Y:S01]  /*0580*/  FFMA.FTZ R14, R9, R8, R88 ;  /* 0x00000008090e7223 */ /* 0x000fe20000010058 */
[----:B------:R-:W-:Y:S01]  /*0590*/  PRMT R18, R18, 0x7632, R18 ;  /* 0x0000763212127816 */ /* 0x000fe20000000012 */
[----:B------:R-:W-:Y:S01]  /*05a0*/  IMAD.U32 R89, R89, 0x10000, RZ ;  /* 0x0001000059597824 */ /* 0x000fe200078e00ff */
[----:B------:R-:W-:Y:S01]  /*05b0*/  SHF.L.U32 R81, R81, 0x10, RZ ;  /* 0x0000001051517819 */ /* 0x000fe200000006ff */
[----:B------:R-:W-:Y:S01]  /*05c0*/  FFMA.FTZ R91, R87, R12, R14 ;  /* 0x0000000c575b7223 */ /* 0x000fe2000001000e */
[----:B------:R-:W-:Y:S02]  /*05d0*/  SHF.L.U32 R87, R18, 0x10, RZ ;  /* 0x0000001012577819 */ /* 0x000fe400000006ff */
[----:B------:R-:W-:Y:S01]  /*05e0*/  PRMT R18, R24, 0x7632, R18 ;  /* 0x0000763218127816 */ /* 0x000fe20000000012 */
[----:B------:R-:W-:Y:S01]  /*05f0*/  FFMA.FTZ R89, R81, R89, R10 ;  /* 0x0000005951597223 */ /* 0x000fe2000001000a */
[C---:B------:R-:W-:Y:S01]  /*0600*/  PRMT R17, R20.reuse, 0x7632, R17 ;  /* 0x0000763214117816 */ /* 0x040fe20000000011 */
[----:B------:R-:W-:Y:S01]  /*0610*/  IMAD.U32 R20, R20, 0x10000, RZ ;  /* 0x0001000014147824 */ /* 0x000fe200078e00ff */
[----:B------:R-:W-:Y:S01]  /*0620*/  SHF.L.U32 R24, R24, 0x10, RZ ;  /* 0x0000001018187819 */ /* 0x000fe200000006ff */
[----:B------:R-:W-:Y:S01]  /*0630*/  FFMA.FTZ R90, R84, R87, R91 ;  /* 0x00000057545a7223 */ /* 0x000fe2000001005b */
[----:B------:R-:W-:-:S02]  /*0640*/  IMAD.U32 R16, R15, 0x10000, RZ ;  /* 0x000100000f107824 */ /* 0x000fc400078e00ff */
[----:B------:R-:W-:Y:S01]  /*0650*/  FFMA.FTZ R88, R84, R11, R13 ;  /* 0x0000000b54587223 */ /* 0x000fe2000001000d */
[----:B------:R-:W-:Y:S01]  /*0660*/  SHF.L.U32 R91, R19, 0x10, RZ ;  /* 0x00000010135b7819 */ /* 0x000fe200000006ff */
[----:B------:R-:W-:Y:S01]  /*0670*/  IMAD.U32 R17, R17, 0x10000, RZ ;  /* 0x0001000011117824 */ /* 0x000fe200078e00ff */
[----:B------:R-:W-:Y:S01]  /*0680*/  SHF.L.U32 R84, R18, 0x10, RZ ;  /* 0x0000001012547819 */ /* 0x000fe200000006ff */
[----:B------:R-:W-:Y:S01]  /*0690*/  FFMA.FTZ R89, R24, R20, R89 ;  /* 0x0000001418597223 */ /* 0x000fe20000010059 */
[----:B------:R-:W-:Y:S01]  /*06a0*/  FFMA.FTZ R20, R85, R16, R88 ;  /* 0x0000001055147223 */ /* 0x000fe20000010058 */
[----:B------:R-:W-:Y:S01]  /*06b0*/  PRMT R86, R15, 0x7632, R86 ;  /* 0x000076320f567816 */ /* 0x000fe20000000056 */
[----:B------:R-:W4:Y:S01]  /*06c0*/  LDG.E.128 R8, desc[UR6][R2.64+0x2800] ;  /* 0x0028000602087981 */ /* 0x000f22000c1e1d00 */
[----:B------:R-:W-:Y:S01]  /*06d0*/  FFMA.FTZ R88, R85, R91, R90 ;  /* 0x0000005b55587223 */ /* 0x000fe2000001005a */
[--C-:B------:R-:W-:Y:S01]  /*06e0*/  FFMA.FTZ R90, R84, R17, R89.reuse ;  /* 0x00000011545a7223 */ /* 0x100fe20000010059 */
[C---:B------:R-:W-:Y:S01]  /*06f0*/  PRMT R89, R21.reuse, 0x7632, R89 ;  /* 0x0000763215597816 */ /* 0x040fe20000000059 */
[----:B------:R-:W5:Y:S01]  /*0700*/  LDG.E.128 R12, desc[UR6][R82.64+0x2800] ;  /* 0x00280006520c7981 */ /* 0x000f62000c1e1d00 */
[----:B------:R-:W-:-:S02]  /*0710*/  SHF.L.U32 R21, R21, 0x10, RZ ;  /* 0x0000001015157819 */ /* 0x000fc400000006ff */
[C---:B------:R-:W-:Y:S01]  /*0720*/  PRMT R85, R25.reuse, 0x7632, R85 ;  /* 0x0000763219557816 */ /* 0x040fe20000000055 */
[----:B------:R-:W-:Y:S01]  /*0730*/  IMAD.U32 R25, R25, 0x10000, RZ ;  /* 0x0001000019197824 */ /* 0x000fe200078e00ff */
[----:B------:R-:W-:Y:S02]  /*0740*/  PRMT R87, R19, 0x7632, R87 ;  /* 0x0000763213577816 */ /* 0x000fe40000000057 */
[----:B------:R-:W-:Y:S01]  /*0750*/  SHF.L.U32 R91, R86, 0x10, RZ ;  /* 0x00000010565b7819 */ /* 0x000fe200000006ff */
[----:B------:R-:W-:Y:S01]  /*0760*/  IMAD.U32 R86, R89, 0x10000, RZ ;  /* 0x0001000059567824 */ /* 0x000fe200078e00ff */
[----:B------:R-:W-:Y:S01]  /*0770*/  SHF.L.U32 R85, R85, 0x10, RZ ;  /* 0x0000001055557819 */ /* 0x000fe200000006ff */
[----:B------:R-:W-:Y:S01]  /*0780*/  FFMA.FTZ R90, R25, R21, R90 ;  /* 0x00000015195a7223 */ /* 0x000fe2000001005a */
[----:B------:R-:W-:Y:S01]  /*0790*/  SHF.L.U32 R87, R87, 0x10, RZ ;  /* 0x0000001057577819 */ /* 0x000fe200000006ff */
[--C-:B------:R-:W-:Y:S01]  /*07a0*/  FFMA.FTZ R89, R81, R91, R20.reuse ;  /* 0x0000005b51597223 */ /* 0x100fe20000010014 */
[C---:B------:R-:W-:Y:S01]  /*07b0*/  PRMT R20, R26.reuse, 0x7632, R20 ;  /* 0x000076321a147816 */ /* 0x040fe20000000014 */
[----:B------:R-:W-:Y:S01]  /*07c0*/  FFMA.FTZ R91, R85, R86, R90 ;  /* 0x00000056555b7223 */ /* 0x000fe2000001005a */
[----:B------:R-:W5:Y:S01]  /*07d0*/  LDG.E.128 R16, desc[UR6][R2.64+0x6000] ;  /* 0x0060000602107981 */ /* 0x000f62000c1e1d00 */
[----:B------:R-:W-:Y:S01]  /*07e0*/  FFMA.FTZ R87, R81, R87, R88 ;  /* 0x0000005751577223 */ /* 0x000fe20000010058 */
[----:B------:R-:W-:Y:S01]  /*07f0*/  IMAD.U32 R86, R26, 0x10000, RZ ;  /* 0x000100001a567824 */ /* 0x000fe200078e00ff */
[----:B------:R-:W-:-:S02]  /*0800*/  PRMT R26, R27, 0x7632, R26 ;  /* 0x000076321b1a7816 */ /* 0x000fc4000000001a */
[----:B------:R-:W-:Y:S01]  /*0810*/  SHF.L.U32 R81, R27, 0x10, RZ ;  /* 0x000000101b517819 */ /* 0x000fe200000006ff */
[----:B------:R-:W-:Y:S01]  /*0820*/  IMAD.U32 R27, R20, 0x10000, RZ ;  /* 0x00010000141b7824 */ /* 0x000fe200078e00ff */
[----:B------:R-:W-:Y:S02]  /*0830*/  SHF.L.U32 R21, R22, 0x10, RZ ;  /* 0x0000001016157819 */ /* 0x000fe400000006ff */
[----:B------:R-:W-:Y:S02]  /*0840*/  SHF.L.U32 R20, R28, 0x10, RZ ;  /* 0x000000101c147819 */ /* 0x000fe400000006ff */
[----:B------:R-:W-:Y:S02]  /*0850*/  PRMT R22, R22, 0x7632, R22 ;  /* 0x0000763216167816 */ /* 0x000fe40000000016 */
        /* <DEDUP_REMOVED lines=9> */
[----:B------:R-:W5:Y:S01]  /*08f0*/  LDG.E.128 R20, desc[UR6][R2.64+0x9800] ;  /* 0x0098000602147981 */ /* 0x000f62000c1e1d00 */
        /* <DEDUP_REMOVED lines=31> */
[----:B------:R-:W-:-:S02]  /*0af0*/  IMAD.U32 R87, R36, 0x10000, RZ ;  /* 0x0001000024577824 */ /* 0x000fc400078e00ff */
[----:B------:R-:W-:Y:S01]  /*0b00*/  FFMA.FTZ R88, R27, R26, R86 ;  /* 0x0000001a1b587223 */ /* 0x000fe20000010056 */
[----:B------:R-:W-:Y:S01]  /*0b10*/  PRMT R36, R40, 0x7632, R36 ;  /* 0x0000763228247816 */ /* 0x000fe20000000024 */
[----:B------:R-:W-:Y:S01]  /*0b20*/  FFMA.FTZ R33, R81, R24, R30 ;  /* 0x0000001851217223 */ /* 0x000fe2000001001e */
[----:B------:R-:W-:Y:S01]  /*0b30*/  PRMT R34, R31, 0x7632, R34 ;  /* 0x000076321f227816 */ /* 0x000fe20000000022 */
[----:B------:R-:W5:Y:S01]  /*0b40*/  LDG.E.128 R24, desc[UR6][R2.64+0x3000] ;  /* 0x0030000602187981 */ /* 0x000f62000c1e1d00 */
[----:B------:R-:W-:Y:S01]  /*0b50*/  SHF.L.U32 R86, R35, 0x10, RZ ;  /* 0x0000001023567819 */ /* 0x000fe200000006ff */
[----:B------:R-:W-:Y:S01]  /*0b60*/  FFMA.FTZ R87, R84, R87, R85 ;  /* 0x0000005754577223 */ /* 0x000fe20000010055 */
[----:B------:R-:W-:Y:S01]  /*0b70*/  SHF.L.U32 R85, R40, 0x10, RZ ;  /* 0x0000001028557819 */ /* 0x000fe200000006ff */
[----:B------:R0:W5:Y:S01]  /*0b80*/  LDG.E.128 R28, desc[UR6][R82.64+0x3000] ;  /* 0x00300006521c7981 */ /* 0x000162000c1e1d00 */
[----:B------:R-:W-:Y:S02]  /*0b90*/  IMAD.U32 R36, R36, 0x10000, RZ ;  /* 0x0001000024247824 */ /* 0x000fe400078e00ff */
[----:B------:R-:W-:Y:S01]  /*0ba0*/  FFMA.FTZ R86, R81, R86, R88 ;  /* 0x0000005651567223 */ /* 0x000fe20000010058 */
[----:B------:R-:W-:-:S02]  /*0bb0*/  PRMT R35, R35, 0x7632, R35 ;  /* 0x0000763223237816 */ /* 0x000fc40000000023 */
[----:B------:R-:W-:Y:S02]  /*0bc0*/  SHF.L.U32 R40, R37, 0x10, RZ ;  /* 0x0000001025287819 */ /* 0x000fe400000006ff */
[----:B------:R-:W-:Y:S01]  /*0bd0*/  SHF.L.U32 R81, R41, 0x10, RZ ;  /* 0x0000001029517819 */ /* 0x000fe200000006ff */
[----:B0-----:R-:W-:Y:S01]  /*0be0*/  FFMA.FTZ R82, R36, R85, R87 ;  /* 0x0000005524527223 */ /* 0x001fe20000010057 */
[----:B------:R-:W-:Y:S01]  /*0bf0*/  SHF.L.U32 R34, R34, 0x10, RZ ;  /* 0x0000001022227819 */ /* 0x000fe200000006ff */
[----:B------:R-:W-:Y:S02]  /*0c00*/  IMAD.U32 R35, R35, 0x10000, RZ ;  /* 0x0001000023237824 */ /* 0x000fe400078e00ff */
[----:B------:R-:W-:Y:S01]  /*0c10*/  FFMA.FTZ R88, R81, R40, R82 ;  /* 0x0000002851587223 */ /* 0x000fe20000010052 */
[----:B------:R-:W-:Y:S02]  /*0c20*/  PRMT R40, R37, 0x7632, R40 ;  /* 0x0000763225287816 */ /* 0x000fe40000000028 */
[----:B------:R-:W-:Y:S01]  /*0c30*/  PRMT R37, R41, 0x7632, R37 ;  /* 0x0000763229257816 */ /* 0x000fe20000000025 */
[C---:B------:R-:W-:Y:S01]  /*0c40*/  FFMA.FTZ R87, R32.reuse, R34, R33 ;  /* 0x0000002220577223 */ /* 0x040fe20000010021 */
[--C-:B------:R-:W-:Y:S01]  /*0c50*/  FFMA.FTZ R83, R32, R35, R86.reuse ;  /* 0x0000002320537223 */ /* 0x100fe20000010056 */
[----:B------:R-:W-:Y:S01]  /*0c60*/  SHF.L.U32 R41, R44, 0x10, RZ ;  /* 0x000000102c297819 */ /* 0x000fe200000006ff */
[----:B------:R-:W5:Y:S01]  /*0c70*/  LDG.E.128 R32, desc[UR6][R2.64+0x6800] ;  /* 0x0068000602207981 */ /* 0x000f62000c1e1d00 */
[----:B------:R-:W-:Y:S01]  /*0c80*/  IMAD.U32 R40, R40, 0x10000, RZ ;  /* 0x0001000028287824 */ /* 0x000fe200078e00ff */
[----:B------:R-:W-:Y:S01]  /*0c90*/  SHF.L.U32 R37, R37, 0x10, RZ ;  /* 0x0000001025257819 */ /* 0x000fe200000006ff */
[----:B------:R-:W-:Y:S01]  /*0ca0*/  IMAD.U32 R85, R43, 0x10000, RZ ;  /* 0x000100002b557824 */ /* 0x000fe200078e00ff */
[----:B------:R-:W-:Y:S01]  /*0cb0*/  PRMT R86, R42, 0x7632, R86 ;  /* 0x000076322a567816 */ /* 0x000fe20000000056 */
[----:B------:R-:W-:Y:S01]  /*0cc0*/  FFMA.FTZ R87, R84, R41, R87 ;  /* 0x0000002954577223 */ /* 0x000fe20000010057 */
[----:B------:R-:W-:Y:S01]  /*0cd0*/  SHF.L.U32 R82, R42, 0x10, RZ ;  /* 0x000000102a527819 */ /* 0x000fe200000006ff */
[----:B------:R-:W-:Y:S01]  /*0ce0*/  FFMA.FTZ R89, R37, R40, R88 ;  /* 0x0000002825597223 */ /* 0x000fe20000010058 */
[----:B------:R-:W-:-:S02]  /*0cf0*/  PRMT R44, R43, 0x7632, R44 ;  /* 0x000076322b2c7816 */ /* 0x000fc4000000002c */
[----:B------:R0:W5:Y:S02]  /*0d00*/  LDG.E.128 R40, desc[UR6][R2.64+0xa000] ;  /* 0x00a0000602287981 */ /* 0x000164000c1e1d00 */
[----:B------:R-:W-:Y:S02]  /*0d10*/  PRMT R88, R44, 0x7632, R88 ;  /* 0x000076322c587816 */ /* 0x000fe40000000058 */
[----:B------:R-:W-:Y:S02]  /*0d20*/  SHF.L.U32 R91, R38, 0x10, RZ ;  /* 0x00000010265b7819 */ /* 0x000fe400000006ff */
[----:B------:R-:W-:Y:S01]  /*0d30*/  SHF.L.U32 R92, R88, 0x10, RZ ;  /* 0x00000010585c7819 */ /* 0x000fe200000006ff */
[C---:B------:R-:W-:Y:S01]  /*0d40*/  IMAD.U32 R88, R39.reuse, 0x10000, RZ ;  /* 0x0001000027587824 */ /* 0x040fe200078e00ff */
[----:B------:R-:W-:Y:S02]  /*0d50*/  PRMT R90, R38, 0x7632, R90 ;  /* 0x00007632265a7816 */ /* 0x000fe4000000005a */
[----:B------:R-:W-:-:S02]  /*0d60*/  PRMT R38, R39, 0x7632, R38 ;  /* 0x0000763227267816 */ /* 0x000fc40000000026 */
[C---:B------:R-:W-:Y:S01]  /*0d70*/  PRMT R39, R45.reuse, 0x7632, R39 ;  /* 0x000076322d277816 */ /* 0x040fe20000000027 */
[----:B------:R-:W-:Y:S01]  /*0d80*/  FFMA.FTZ R92, R36, R92, R87 ;  /* 0x0000005c245c7223 */ /* 0x000fe20000010057 */
[----:B------:R-:W-:Y:S02]  /*0d90*/  SHF.L.U32 R45, R45, 0x10, RZ ;  /* 0x000000102d2d7819 */ /* 0x000fe400000006ff */
[C---:B0-----:R-:W-:Y:S02]  /*0da0*/  PRMT R3, R48.reuse, 0x7632, R3 ;  /* 0x0000763230037816 */ /* 0x041fe40000000003 */
        /* <DEDUP_REMOVED lines=12> */
[----:B------:R-:W-:Y:S01]  /*0e70*/  SHF.L.U32 R3, R46, 0x10, RZ ;  /* 0x000000102e037819 */ /* 0x000fe200000006ff */
[----:B------:R-:W-:Y:S01]  /*0e80*/  FFMA.FTZ R36, R81, R48, R36 ;  /* 0x0000003051247223 */ /* 0x000fe20000010024 */
[----:B------:R-:W-:-:S02]  /*0e90*/  IMAD.U32 R2, R2, 0x10000, RZ ;  /* 0x0001000002027824 */ /* 0x000fc400078e00ff */
[----:B------:R-:W-:Y:S01]  /*0ea0*/  FFMA.FTZ R90, R86, R90, R89 ;  /* 0x0000005a565a7223 */ /* 0x000fe20000010059 */
[----:B------:R-:W-:Y:S01]  /*0eb0*/  SHF.L.U32 R81, R50, 0x10, RZ ;  /* 0x0000001032517819 */ /* 0x000fe200000006ff */
[----:B------:R-:W-:Y:S01]  /*0ec0*/  FFMA.FTZ R49, R82, R3, R45 ;  /* 0x0000000352317223 */ /* 0x000fe2000001002d */
[----:B------:R-:W-:Y:S01]  /*0ed0*/  FFMA.FTZ R37, R37, R2, R36 ;  /* 0x0000000225257223 */ /* 0x000fe20000010024 */
[----:B------:R-:W-:Y:S01]  /*0ee0*/  PRMT R46, R46, 0x7632, R46 ;  /* 0x000076322e2e7816 */ /* 0x000fe2000000002e */
[----:B------:R-:W-:Y:S01]  /*0ef0*/  FFMA.FTZ R39, R85, R88, R90 ;  /* 0x0000005855277223 */ /* 0x000fe2000001005a */
[----:B------:R-:W-:Y:S02]  /*0f00*/  SHF.L.U32 R3, R38, 0x10, RZ ;  /* 0x0000001026037819 */ /* 0x000fe400000006ff */
[----:B------:R-:W-:Y:S01]  /*0f10*/  SHF.L.U32 R44, R44, 0x10, RZ ;  /* 0x000000102c2c7819 */ /* 0x000fe200000006ff */
[--C-:B------:R-:W-:Y:S01]  /*0f20*/  FFMA.FTZ R81, R82, R81, R37.reuse ;  /* 0x0000005152517223 */ /* 0x100fe20000010025 */
[----:B------:R-:W-:Y:S01]  /*0f30*/  PRMT R37, R52, 0x7632, R37 ;  /* 0x0000763234257816 */ /* 0x000fe20000000025 */
[----:B------:R-:W-:Y:S01]  /*0f40*/  IMAD.U32 R45, R46, 0x10000, RZ ;  /* 0x000100002e2d7824 */ /* 0x000fe200078e00ff */
[----:B------:R-:W-:Y:S01]  /*0f50*/  SHF.L.U32 R52, R52, 0x10, RZ ;  /* 0x0000001034347819 */ /* 0x000fe200000006ff */
[----:B------:R-:W-:Y:S01]  /*0f60*/  FFMA.FTZ R3, R44, R3, R39 ;  /* 0x000000032c037223 */ /* 0x000fe20000010027 */
[C---:B------:R-:W-:Y:S01]  /*0f70*/  PRMT R2, R56.reuse, 0x7632, R2 ;  /* 0x0000763238027816 */ /* 0x040fe20000000002 */
[----:B------:R-:W-:-:S02]  /*0f80*/  IMAD.U32 R56, R56, 0x10000, RZ ;  /* 0x0001000038387824 */ /* 0x000fc400078e00ff */
        /* <DEDUP_REMOVED lines=9> */
[----:B------:R-:W-:Y:S02]  /*1020*/  SHF.L.U32 R39, R50, 0x10, RZ ;  /* 0x0000001032277819 */ /* 0x000fe400000006ff */
[----:B------:R-:W-:-:S02]  /*1030*/  SHF.L.U32 R46, R53, 0x10, RZ ;  /* 0x00000010352e7819 */ /* 0x000fc400000006ff */
[C---:B------:R-:W-:Y:S01]  /*1040*/  PRMT R3, R57.reuse, 0x7632, R3 ;  /* 0x0000763239037816 */ /* 0x040fe20000000003 */
        /* <DEDUP_REMOVED lines=11> */
[----:B------:R-:W-:-:S02]  /*1100*/  PRMT R38, R54, 0x7632, R38 ;  /* 0x0000763236267816 */ /* 0x000fc40000000026 */
[C---:B------:R-:W-:Y:S01]  /*1110*/  PRMT R36, R58.reuse, 0x7632, R36 ;  /* 0x000076323a247816 */ /* 0x040fe20000000024 */
[----:B------:R-:W-:Y:S01]  /*1120*/  IMAD.U32 R58, R58, 0x10000, RZ ;  /* 0x000100003a3a7824 */ /* 0x000fe200078e00ff */
        /* <DEDUP_REMOVED lines=13> */
[----:B------:R-:W-:-:S02]  /*1200*/  IMAD.U32 R44, R61, 0x10000, RZ ;  /* 0x000100003d2c7824 */ /* 0x000fc400078e00ff */
        /* <DEDUP_REMOVED lines=8> */
[----:B------:R-:W-:Y:S01]  /*1290*/  FFMA.FTZ R51, R3, R48, R44 ;  /* 0x0000003003337223 */ /* 0x000fe2000001002c */
[----:B------:R-:W-:-:S02]  /*12a0*/  SHF.L.U32 R47, R62, 0x10, RZ ;  /* 0x000000103e2f7819 */ /* 0x000fc400000006ff */
[C---:B------:R-:W-:Y:S02]  /*12b0*/  PRMT R48, R64.reuse, 0x7632, R48 ;  /* 0x0000763240307816 */ /* 0x040fe40000000030 */
[----:B------:R-:W-:Y:S01]  /*12c0*/  SHF.L.U32 R64, R64, 0x10, RZ ;  /* 0x0000001040407819 */ /* 0x000fe200000006ff */
[----:B------:R-:W-:Y:S01]  /*12d0*/  IMAD.U32 R39, R39, 0x10000, RZ ;  /* 0x0001000027277824 */ /* 0x000fe200078e00ff */
[----:B------:R-:W-:Y:S02]  /*12e0*/  PRMT R45, R62, 0x7632, R45 ;  /* 0x000076323e2d7816 */ /* 0x000fe4000000002d */
        /* <DEDUP_REMOVED lines=11> */
[----:B------:R-:W-:-:S02]  /*13a0*/  FFMA.FTZ R48, R57, R44, R46 ;  /* 0x0000002c39307223 */ /* 0x000fc4000001002e */
[----:B------:R-:W-:Y:S02]  /*13b0*/  IMAD.U32 R44, R65, 0x10000, RZ ;  /* 0x00010000412c7824 */ /* 0x000fe400078e00ff */
[----:B------:R-:W-:Y:S01]  /*13c0*/  FFMA.FTZ R2, R38, R37, R47 ;  /* 0x0000002526027223 */ /* 0x000fe2000001002f */
        /* <DEDUP_REMOVED lines=22> */
[----:B------:R-:W-:Y:S01]  /*1530*/  FFMA.FTZ R45, R36, R45, R47 ;  /* 0x0000002d242d7223 */ /* 0x000fe2000001002f */
[----:B------:R-:W-:Y:S02]  /*1540*/  SHF.L.U32 R69, R69, 0x10, RZ ;  /* 0x0000001045457819 */ /* 0x000fe400000006ff */
[----:B------:R-:W-:Y:S02]  /*1550*/  SHF.L.U32 R38, R73, 0x10, RZ ;  /* 0x0000001049267819 */ /* 0x000fe400000006ff */
[----:B------:R-:W-:Y:S01]  /*1560*/  SHF.L.U32 R63, R63, 0x10, RZ ;  /* 0x000000103f3f7819 */ /* 0x000fe200000006ff */
[----:B------:R-:W-:Y:S02]  /*1570*/  IMAD.U32 R44, R70, 0x10000, RZ ;  /* 0x00010000462c7824 */ /* 0x000fe400078e00ff */
[----:B------:R-:W-:-:S02]  /*1580*/  IMAD.U32 R37, R74, 0x10000, RZ ;  /* 0x000100004a257824 */ /* 0x000fc400078e00ff */
[----:B------:R-:W-:Y:S01]  /*1590*/  FFMA.FTZ R48, R38, R69, R45 ;  /* 0x0000004526307223 */ /* 0x000fe2000001002d */
[----:B------:R-:W-:Y:S01]  /*15a0*/  FFMA.FTZ R63, R39, R63, R2 ;  /* 0x0000003f273f7223 */ /* 0x000fe20000010002 */
[----:B------:R-:W-:Y:S02]  /*15b0*/  SHF.L.U32 R46, R46, 0x10, RZ ;  /* 0x000000102e2e7819 */ /* 0x000fe400000006ff */
[----:B------:R-:W-:Y:S01]  /*15c0*/  FFMA.FTZ R47, R37, R44, R48 ;  /* 0x0000002c252f7223 */ /* 0x000fe20000010030 */
[----:B------:R-:W-:Y:S02]  /*15d0*/  PRMT R70, R70, 0x7632, R70 ;  /* 0x0000763246467816 */ /* 0x000fe40000000046 */
[----:B------:R-:W-:Y:S02]  /*15e0*/  PRMT R2, R74, 0x7632, R2 ;  /* 0x000076324a027816 */ /* 0x000fe40000000002 */
[C---:B--2---:R-:W-:Y:S02]  /*15f0*/  PRMT R44, R76.reuse, 0x7632, R44 ;  /* 0x000076324c2c7816 */ /* 0x044fe4000000002c */
[----:B------:R-:W-:Y:S01]  /*1600*/  SHF.L.U32 R76, R76, 0x10, RZ ;  /* 0x000000104c4c7819 */ /* 0x000fe200000006ff */
[----:B------:R-:W-:Y:S01]  /*1610*/  FFMA.FTZ R67, R39, R46, R67 ;  /* 0x0000002e27437223 */ /* 0x000fe20000010043 */
[----:B------:R-:W-:Y:S01]  /*1620*/  SHF.L.U32 R45, R70, 0x10, RZ ;  /* 0x00000010462d7819 */ /* 0x000fe200000006ff */
[----:B------:R-:W-:Y:S01]  /*1630*/  IMAD.U32 R2, R2, 0x10000, RZ ;  /* 0x0001000002027824 */ /* 0x000fe200078e00ff */
[----:B------:R-:W-:Y:S01]  /*1640*/  SHF.L.U32 R46, R44, 0x10, RZ ;  /* 0x000000102c2e7819 */ /* 0x000fe200000006ff */
[----:B------:R-:W-:Y:S01]  /*1650*/  FFMA.FTZ R76, R72, R76, R63 ;  /* 0x0000004c484c7223 */ /* 0x000fe2000001003f */
[C---:B---3--:R-:W-:Y:S01]  /*1660*/  PRMT R48, R4.reuse, 0x7632, R48 ;  /* 0x0000763204307816 */ /* 0x048fe20000000030 */
[----:B------:R-:W-:-:S02]  /*1670*/  IMAD.U32 R49, R4, 0x10000, RZ ;  /* 0x0001000004317824 */ /* 0x000fc400078e00ff */
        /* <DEDUP_REMOVED lines=9> */
[----:B------:R-:W-:-:S02]  /*1710*/  SHF.L.U32 R4, R71, 0x10, RZ ;  /* 0x0000001047047819 */ /* 0x000fc400000006ff */
[----:B------:R-:W-:Y:S02]  /*1720*/  PRMT R71, R71, 0x7632, R71 ;  /* 0x0000763247477816 */ /* 0x000fe40000000047 */
        /* <DEDUP_REMOVED lines=10> */
[----:B------:R-:W-:-:S02]  /*17d0*/  IMAD.U32 R4, R78, 0x10000, RZ ;  /* 0x000100004e047824 */ /* 0x000fc400078e00ff */
[C---:B------:R-:W-:Y:S01]  /*17e0*/  FFMA.FTZ R44, R38.reuse, R77, R45 ;  /* 0x0000004d262c7223 */ /* 0x040fe2000001002d */
[----:B------:R-:W-:Y:S01]  /*17f0*/  FFMA.FTZ R3, R38, R3, R36 ;  /* 0x0000000326037223 */ /* 0x000fe20000010024 */
[----:B------:R-:W-:Y:S02]  /*1800*/  SHF.L.U32 R38, R6, 0x10, RZ ;  /* 0x0000001006267819 */ /* 0x000fe400000006ff */
[----:B------:R-:W-:Y:S02]  /*1810*/  PRMT R6, R79, 0x7632, R6 ;  /* 0x000076324f067816 */ /* 0x000fe40000000006 */
[----:B------:R-:W-:Y:S01]  /*1820*/  PRMT R78, R78, 0x7632, R78 ;  /* 0x000076324e4e7816 */ /* 0x000fe2000000004e */
[C---:B------:R-:W-:Y:S01]  /*1830*/  FFMA.FTZ R45, R37.reuse, R4, R44 ;  /* 0x00000004252d7223 */ /* 0x040fe2000001002c */
[----:B------:R-:W-:Y:S01]  /*1840*/  PRMT R4, R6, 0x7632, R4 ;  /* 0x0000763206047816 */ /* 0x000fe20000000004 */
[----:B------:R-:W-:Y:S01]  /*1850*/  FFMA.FTZ R38, R37, R38, R3 ;  /* 0x0000002625267223 */ /* 0x000fe20000010003 */
[----:B----4-:R-:W-:Y:S01]  /*1860*/  PRMT R44, R8, 0x7632, R44 ;  /* 0x00007632082c7816 */ /* 0x010fe2000000002c */
[----:B------:R-:W-:Y:S01]  /*1870*/  IMAD.U32 R3, R78, 0x10000, RZ ;  /* 0x000100004e037824 */ /* 0x000fe200078e00ff */
[----:B------:R-:W-:-:S02]  /*1880*/  SHF.L.U32 R46, R8, 0x10, RZ ;  /* 0x00000010082e7819 */ /* 0x000fc400000006ff */
[C---:B-----5:R-:W-:Y:S01]  /*1890*/  PRMT R8, R12.reuse, 0x7632, R8 ;  /* 0x000076320c087816 */ /* 0x060fe20000000008 */
        /* <DEDUP_REMOVED lines=11> */
[----:B------:R-:W-:-:S02]  /*1950*/  SHF.L.U32 R5, R9, 0x10, RZ ;  /* 0x0000001009057819 */ /* 0x000fc400000006ff */
[----:B------:R-:W-:Y:S01]  /*1960*/  SHF.L.U32 R2, R13, 0x10, RZ ;  /* 0x000000100d027819 */ /* 0x000fe200000006ff */
[C---:B------:R-:W-:Y:S01]  /*1970*/  FFMA.FTZ R4, R75.reuse, R36, R4 ;  /* 0x000000244b047223 */ /* 0x040fe20000010004 */
[----:B------:R-:W-:Y:S01]  /*1980*/  FFMA.FTZ R37, R75, R8, R37 ;  /* 0x000000084b257223 */ /* 0x000fe20000010025 */
[----:B------:R-:W-:Y:S01]  /*1990*/  IMAD.U32 R6, R6, 0x10000, RZ ;  /* 0x0001000006067824 */ /* 0x000fe200078e00ff */
[----:B------:R-:W-:Y:S02]  /*19a0*/  PRMT R9, R9, 0x7632, R9 ;  /* 0x0000763209097816 */ /* 0x000fe40000000009 */
[----:B------:R-:W-:Y:S02]  /*19b0*/  PRMT R13, R13, 0x7632, R13 ;  /* 0x000076320d0d7816 */ /* 0x000fe4000000000d */
        /* <DEDUP_REMOVED lines=23> */
[----:B------:R-:W-:-:S02]  /*1b30*/  SHF.L.U32 R17, R20, 0x10, RZ ;  /* 0x0000001014117819 */ /* 0x000fc400000006ff */
[----:B------:R-:W-:Y:S01]  /*1b40*/  PRMT R20, R20, 0x7632, R20 ;  /* 0x0000763214147816 */ /* 0x000fe20000000014 */
[C---:B------:R-:W-:Y:S01]  /*1b50*/  IMAD.U32 R8, R11.reuse, 0x10000, RZ ;  /* 0x000100000b087824 */ /* 0x040fe200078e00ff */
[----:B------:R-:W-:Y:S01]  /*1b60*/  PRMT R6, R11, 0x7632, R6 ;  /* 0x000076320b067816 */ /* 0x000fe20000000006 */
[----:B------:R-:W-:Y:S01]  /*1b70*/  FFMA.FTZ R10, R14, R7, R9 ;  /* 0x000000070e0a7223 */ /* 0x000fe20000010009 */
[----:B------:R-:W-:Y:S02]  /*1b80*/  IMAD.U32 R9, R18, 0x10000, RZ ;  /* 0x0001000012097824 */ /* 0x000fe400078e00ff */
        /* <DEDUP_REMOVED lines=17> */
[----:B------:R-:W-:-:S02]  /*1ca0*/  PRMT R19, R19, 0x7632, R19 ;  /* 0x0000763213137816 */ /* 0x000fc40000000013 */
[----:B------:R-:W-:Y:S01]  /*1cb0*/  PRMT R3, R22, 0x7632, R3 ;  /* 0x0000763216037816 */ /* 0x000fe20000000003 */
[C---:B------:R-:W-:Y:S01]  /*1cc0*/  FFMA.FTZ R8, R15.reuse, R8, R10 ;  /* 0x000000080f087223 */ /* 0x040fe2000001000a */
[----:B------:R-:W-:Y:S01]  /*1cd0*/  SHF.L.U32 R6, R6, 0x10, RZ ;  /* 0x0000001006067819 */ /* 0x000fe200000006ff */
[----:B------:R-:W-:Y:S01]  /*1ce0*/  FFMA.FTZ R7, R15, R12, R7 ;  /* 0x0000000c0f077223 */ /* 0x000fe20000010007 */
[----:B------:R-:W-:Y:S01]  /*1cf0*/  SHF.L.U32 R5, R5, 0x10, RZ ;  /* 0x0000001005057819 */ /* 0x000fe200000006ff */
[----:B------:R-:W-:Y:S01]  /*1d00*/  IMAD.U32 R2, R19, 0x10000, RZ ;  /* 0x0001000013027824 */ /* 0x000fe200078e00ff */
[----:B------:R-:W-:Y:S01]  /*1d10*/  SHF.L.U32 R3, R3, 0x10, RZ ;  /* 0x0000001003037819 */ /* 0x000fe200000006ff */
[----:B------:R-:W-:Y:S02]  /*1d20*/  FFMA.FTZ R9, R4, R9, R13 ;  /* 0x0000000904097223 */ /* 0x000fe4000001000d */
[C-C-:B------:R-:W-:Y:S01]  /*1d30*/  FFMA.FTZ R6, R5.reuse, R6, R8.reuse ;  /* 0x0000000605067223 */ /* 0x140fe20000010008 */
[----:B------:R-:W-:Y:S01]  /*1d40*/  FFMA.FTZ R2, R5, R2, R7 ;  /* 0x0000000205027223 */ /* 0x000fe20000010007 */
[----:B------:R-:W-:Y:S01]  /*1d50*/  FFMA.FTZ R14, R14, R3, R9 ;  /* 0x000000030e0e7223 */ /* 0x000fe20000010009 */
[C---:B------:R-:W-:Y:S01]  /*1d60*/  PRMT R8, R24.reuse, 0x7632, R8 ;  /* 0x0000763218087816 */ /* 0x040fe20000000008 */
[----:B------:R-:W-:Y:S01]  /*1d70*/  IMAD.U32 R24, R24, 0x10000, RZ ;  /* 0x0001000018187824 */ /* 0x000fe200078e00ff */
[----:B------:R-:W-:-:S02]  /*1d80*/  PRMT R3, R28, 0x7632, R3 ;  /* 0x000076321c037816 */ /* 0x000fc40000000003 */
[----:B------:R-:W-:Y:S02]  /*1d90*/  SHF.L.U32 R7, R28, 0x10, RZ ;  /* 0x000000101c077819 */ /* 0x000fe400000006ff */
[----:B------:R-:W-:Y:S01]  /*1da0*/  SHF.L.U32 R4, R23, 0x10, RZ ;  /* 0x0000001017047819 */ /* 0x000fe200000006ff */
[----:B------:R-:W-:Y:S01]  /*1db0*/  IMAD.U32 R3, R3, 0x10000, RZ ;  /* 0x0001000003037824 */ /* 0x000fe200078e00ff */
        /* <DEDUP_REMOVED lines=18> */
[----:B------:R-:W-:-:S02]  /*1ee0*/  PRMT R15, R32, 0x7632, R15 ;  /* 0x00007632200f7816 */ /* 0x000fc4000000000f */
[----:B------:R-:W-:Y:S01]  /*1ef0*/  SHF.L.U32 R32, R32, 0x10, RZ ;  /* 0x0000001020207819 */ /* 0x000fe200000006ff */
[----:B------:R-:W-:Y:S01]  /*1f00*/  FFMA.FTZ R16, R30, R11, R13 ;  /* 0x0000000b1e107223 */ /* 0x000fe2000001000d */
[----:B------:R-:W-:Y:S02]  /*1f10*/  PRMT R9, R26, 0x7632, R9 ;  /* 0x000076321a097816 */ /* 0x000fe40000000009 */
        /* <DEDUP_REMOVED lines=8> */
[----:B------:R-:W-:Y:S01]  /*1fa0*/  IMAD.U32 R9, R33, 0x10000, RZ ;  /* 0x0001000021097824 */ /* 0x000fe200078e00ff */
[----:B------:R-:W-:Y:S01]  /*1fb0*/  PRMT R8, R31, 0x7632, R8 ;  /* 0x000076321f087816 */ /* 0x000fe20000000008 */
        /* <DEDUP_REMOVED lines=9> */
[--C-:B------:R-:W-:Y:S01]  /*2050*/  FFMA.FTZ R7, R31, R14, R10.reuse ;  /* 0x0000000e1f077223 */ /* 0x100fe2000001000a */
[C---:B------:R-:W-:Y:S01]  /*2060*/  PRMT R10, R41.reuse, 0x7632, R10 ;  /* 0x00007632290a7816 */ /* 0x040fe2000000000a */
[----:B------:R-:W-:Y:S01]  /*2070*/  IMAD.U32 R41, R41, 0x10000, RZ ;  /* 0x0001000029297824 */ /* 0x000fe200078e00ff */
[----:B------:R-:W-:Y:S01]  /*2080*/  SHF.L.U32 R3, R12, 0x10, RZ ;  /* 0x000000100c037819 */ /* 0x000fe200000006ff */
[----:B------:R-:W-:Y:S01]  /*2090*/  IMAD.U32 R9, R34, 0x10000, RZ ;  /* 0x0001000022097824 */ /* 0x000fe200078e00ff */
[----:B------:R-:W-:Y:S01]  /*20a0*/  SHF.L.U32 R8, R8, 0x10, RZ ;  /* 0x0000001008087819 */ /* 0x000fe200000006ff */
[C---:B------:R-:W-:Y:S01]  /*20b0*/  FFMA.FTZ R11, R29.reuse, R2, R4 ;  /* 0x000000021d0b7223 */ /* 0x040fe20000010004 */
[----:B------:R-:W-:Y:S01]  /*20c0*/  SHF.L.U32 R10, R10, 0x10, RZ ;  /* 0x000000100a0a7819 */ /* 0x000fe200000006ff */
[----:B------:R-:W-:Y:S01]  /*20d0*/  FFMA.FTZ R2, R6, R41, R13 ;  /* 0x0000002906027223 */ /* 0x000fe2000001000d */
[----:B------:R-:W-:Y:S01]  /*20e0*/  PRMT R34, R34, 0x7632, R34 ;  /* 0x0000763222227816 */ /* 0x000fe20000000022 */
[----:B------:R-:W-:Y:S01]  /*20f0*/  FFMA.FTZ R3, R8, R3, R7 ;  /* 0x0000000308037223 */ /* 0x000fe20000010007 */
[----:B------:R-:W-:Y:S01]  /*2100*/  FFMA.FTZ R6, R30, R9, R11 ;  /* 0x000000091e067223 */ /* 0x000fe2000001000b */
[C---:B------:R-:W-:Y:S01]  /*2110*/  PRMT R7, R42.reuse, 0x7632, R7 ;  /* 0x000076322a077816 */ /* 0x040fe20000000007 */
[----:B------:R-:W-:Y:S01]  /*2120*/  FFMA.FTZ R29, R29, R10, R2 ;  /* 0x0000000a1d1d7223 */ /* 0x000fe20000010002 */
[----:B------:R-:W-:Y:S01]  /*2130*/  SHF.L.U32 R9, R42, 0x10, RZ ;  /* 0x000000102a097819 */ /* 0x000fe200000006ff */
[----:B------:R-:W-:Y:S01]  /*2140*/  IMAD.U32 R34, R34, 0x10000, RZ ;  /* 0x0001000022227824 */ /* 0x000fe200078e00ff */
[----:B------:R-:W-:-:S03]  /*2150*/  SHF.L.U32 R10, R7, 0x10, RZ ;  /* 0x00000010070a7819 */ /* 0x000fc600000006ff */
[----:B------:R-:W-:Y:S01]  /*2160*/  FFMA.FTZ R29, R30, R9, R29 ;  /* 0x000000091e1d7223 */ /* 0x000fe2000001001d */
[----:B------:R-:W-:Y:S01]  /*2170*/  PRMT R2, R35, 0x7632, R2 ;  /* 0x0000763223027816 */ /* 0x000fe20000000002 */
        /* <DEDUP_REMOVED lines=9> */
[C---:B------:R-:W-:Y:S02]  /*2210*/  FFMA.FTZ R5, R8.reuse, R5, R7 ;  /* 0x0000000508057223 */ /* 0x040fe40000010007 */
[----:B------:R-:W-:Y:S01]  /*2220*/  FFMA.FTZ R9, R8, R9, R12 ;  /* 0x0000000908097223 */ /* 0x000fe2000001000c */
[----:B------:R-:W0:Y:S04]  /*2230*/  SHFL.BFLY PT, R2, R3, 0x10, 0x1f ;  /* 0x0e001f0003027f89 */ /* 0x000e2800000e0000 */
[----:B------:R-:W1:Y:S04]  /*2240*/  SHFL.BFLY PT, R4, R5, 0x10, 0x1f ;  /* 0x0e001f0005047f89 */ /* 0x000e6800000e0000 */
[----:B------:R-:W2:Y:S01]  /*2250*/  SHFL.BFLY PT, R8, R9, 0x10, 0x1f ;  /* 0x0e001f0009087f89 */ /* 0x000ea200000e0000 */
[----:B0-----:R-:W-:Y:S01]  /*2260*/  FADD.FTZ R2, R3, R2 ;  /* 0x0000000203027221 */ /* 0x001fe20000010000 */
[----:B-1----:R-:W-:Y:S01]  /*2270*/  FADD.FTZ R6, R5, R4 ;  /* 0x0000000405067221 */ /* 0x002fe20000010000 */
[----:B--2---:R-:W-:-:S03]  /*2280*/  FADD.FTZ R10, R9, R8 ;  /* 0x00000008090a7221 */ /* 0x004fc60000010000 */
        /* <DEDUP_REMOVED lines=15> */
[----:B------:R-:W3:Y:S01]  /*2380*/  S2UR UR5, SR_CgaCtaId ;  /* 0x00000000000579c3 */ /* 0x000ee20000008800 */
[----:B0-----:R-:W-:Y:S01]  /*2390*/  FADD.FTZ R2, R4, R3 ;  /* 0x0000000304027221 */ /* 0x001fe20000010000 */
[----:B-1----:R-:W-:Y:S01]  /*23a0*/  FADD.FTZ R6, R8, R5 ;  /* 0x0000000508067221 */ /* 0x002fe20000010000 */
[----:B--2---:R-:W-:-:S03]  /*23b0*/  FADD.FTZ R9, R12, R9 ;  /* 0x000000090c097221 */ /* 0x004fc60000010000 */
[----:B------:R-:W0:Y:S04]  /*23c0*/  SHFL.BFLY PT, R5, R2, 0x1, 0x1f ;  /* 0x0c201f0002057f89 */ /* 0x000e2800000e0000 */
[----:B------:R-:W1:Y:S04]  /*23d0*/  SHFL.BFLY PT, R7, R6, 0x1, 0x1f ;  /* 0x0c201f0006077f89 */ /* 0x000e6800000e0000 */
[----:B------:R-:W2:Y:S01]  /*23e0*/  SHFL.BFLY PT, R10, R9, 0x1, 0x1f ;  /* 0x0c201f00090a7f89 */ /* 0x000ea200000e0000 */
[----:B------:R-:W-:Y:S02]  /*23f0*/  LOP3.LUT P0, RZ, R80, 0x1f, RZ, 0xc0, !PT ;  /* 0x0000001f50ff7812 */ /* 0x000fe4000780c0ff */
[----:B------:R-:W-:Y:S01]  /*2400*/  SHF.R.S32.HI R3, RZ, 0x1f, R80 ;  /* 0x0000001fff037819 */ /* 0x000fe20000011450 */
[----:B------:R-:W-:-:S03]  /*2410*/  UMOV UR4, 0x400 ;  /* 0x0000040000047882 */ /* 0x000fc60000000000 */
[----:B------:R-:W-:Y:S01]  /*2420*/  LEA.HI R3, R3, R80, RZ, 0x5 ;  /* 0x0000005003037211 */ /* 0x000fe200078f28ff */
[----:B---3--:R-:W-:-:S03]  /*2430*/  ULEA UR4, UR5, UR4, 0x18 ;  /* 0x0000000405047291 */ /* 0x008fc6000f8ec03f */
[----:B------:R-:W-:-:S04]  /*2440*/  SHF.R.S32.HI R3, RZ, 0x5, R3 ;  /* 0x00000005ff037819 */ /* 0x000fc80000011403 */
[----:B------:R-:W-:Y:S01]  /*2450*/  LEA R3, R3, UR4, 0x2 ;  /* 0x0000000403037c11 */ /* 0x000fe2000f8e10ff */
[----:B0-----:R-:W-:Y:S01]  /*2460*/  @!P0 FADD.FTZ R4, R2, R5 ;  /* 0x0000000502048221 */ /* 0x001fe20000010000 */
[----:B-1----:R-:W-:Y:S01]  /*2470*/  FADD.FTZ R2, R6, R7 ;  /* 0x0000000706027221 */ /* 0x002fe20000010000 */
[----:B--2---:R-:W-:-:S03]  /*2480*/  FADD.FTZ R10, R9, R10 ;  /* 0x0000000a090a7221 */ /* 0x004fc60000010000 */
[----:B------:R0:W-:Y:S04]  /*2490*/  @!P0 STS [R3], R4 ;  /* 0x0000000403008388 */ /* 0x0001e80000000800 */
        /* <DEDUP_REMOVED lines=9> */
[----:B------:R-:W3:Y:S01]  /*2530*/  LDS.128 R12, [UR4+0x20] ;  /* 0x00002004ff0c7984 */ /* 0x000ee20008000c00 */
[----:B-1----:R-:W-:-:S04]  /*2540*/  IMAD.WIDE R2, R0, 0x4, R2 ;  /* 0x0000000400027825 */ /* 0x002fc800078e0202 */
[----:B0-----:R-:W-:Y:S01]  /*2550*/  FADD.FTZ R4, RZ, R4 ;  /* 0x00000004ff047221 */ /* 0x001fe20000010000 */
[----:B--2---:R-:W-:-:S03]  /*2560*/  FADD.FTZ R8, RZ, R8 ;  /* 0x00000008ff087221 */ /* 0x004fc60000010000 */
[----:B------:R-:W-:Y:S01]  /*2570*/  FADD.FTZ R5, R4, R5 ;  /* 0x0000000504057221 */ /* 0x000fe20000010000 */
[----:B---3--:R-:W-:Y:S01]  /*2580*/  FADD.FTZ R12, RZ, R12 ;  /* 0x0000000cff0c7221 */ /* 0x008fe20000010000 */
[----:B------:R-:W-:Y:S02]  /*2590*/  FADD.FTZ R9, R8, R9 ;  /* 0x0000000908097221 */ /* 0x000fe40000010000 */
[----:B------:R-:W-:Y:S01]  /*25a0*/  FADD.FTZ R6, R5, R6 ;  /* 0x0000000605067221 */ /* 0x000fe20000010000 */
[----:B------:R-:W-:Y:S01]  /*25b0*/  FADD.FTZ R13, R12, R13 ;  /* 0x0000000d0c0d7221 */ /* 0x000fe20000010000 */
[----:B------:R-:W-:Y:S02]  /*25c0*/  FADD.FTZ R10, R9, R10 ;  /* 0x0000000a090a7221 */ /* 0x000fe40000010000 */
[----:B------:R-:W-:Y:S01]  /*25d0*/  FADD.FTZ R7, R6, R7 ;  /* 0x0000000706077221 */ /* 0x000fe20000010000 */
[----:B------:R-:W-:Y:S01]  /*25e0*/  FADD.FTZ R14, R13, R14 ;  /* 0x0000000e0d0e7221 */ /* 0x000fe20000010000 */
[----:B------:R-:W-:-:S03]  /*25f0*/  FADD.FTZ R11, R10, R11 ;  /* 0x0000000b0a0b7221 */ /* 0x000fc60000010000 */
[----:B------:R0:W-:Y:S01]  /*2600*/  STG.E desc[UR6][R2.64], R7 ;  /* 0x0000000702007986 */ /* 0x0001e2000c101906 */
[----:B------:R-:W-:-:S03]  /*2610*/  FADD.FTZ R15, R14, R15 ;  /* 0x0000000f0e0f7221 */ /* 0x000fc60000010000 */
[----:B------:R0:W-:Y:S04]  /*2620*/  STG.E desc[UR6][R2.64+0x600], R11 ;  /* 0x0006000b02007986 */ /* 0x0001e8000c101906 */
[----:B------:R0:W-:Y:S02]  /*2630*/  STG.E desc[UR6][R2.64+0xc00], R15 ;  /* 0x000c000f02007986 */ /* 0x0001e4000c101906 */
.L_x_40:
[----:B------:R-:W-:Y:S05]  /*2640*/  BSYNC B0 ;  /* 0x0000000000007941 */ /* 0x000fea0003800000 */
.L_x_39:
[----:B------:R-:W-:Y:S01]  /*2650*/  PREEXIT ;  /* 0x000000000000782d */ /* 0x000fe20000000000 */
[----:B------:R-:W-:Y:S05]  /*2660*/  EXIT ;  /* 0x000000000000794d */ /* 0x000fea0003800000 */
.L_x_41:
        /* <DEDUP_REMOVED lines=9> */
.L_x_113:


//--------------------- .text._Z31router_gemm_kernel_float_outputI13__nv_bfloat16Li128ELi8ELi2ELi384ELi7168EEvPfPKT_S4_ --------------------------
	.section	.text._Z31router_gemm_kernel_float_outputI13__nv_bfloat16Li128ELi8ELi2ELi384ELi7168EEvPfPKT_S4_,"ax",@progbits
	.align	128
        .global         _Z31router_gemm_kernel_float_outputI13__nv_bfloat16Li128ELi8ELi2ELi384ELi7168EEvPfPKT_S4_
        .type           _Z31router_gemm_kernel_float_outputI13__nv_bfloat16Li128ELi8ELi2ELi384ELi7168EEvPfPKT_S4_,@function
        .size           _Z31router_gemm_kernel_float_outputI13__nv_bfloat16Li128ELi8ELi2ELi384ELi7168EEvPfPKT_S4_,(.L_x_114 - _Z31router_gemm_kernel_float_outputI13__nv_bfloat16Li128ELi8ELi2ELi384ELi7168EEvPfPKT_S4_)
        .other          _Z31router_gemm_kernel_float_outputI13__nv_bfloat16Li128ELi8ELi2ELi384ELi7168EEvPfPKT_S4_,@"STO_CUDA_ENTRY STV_DEFAULT"
_Z31router_gemm_kernel_float_outputI13__nv_bfloat16Li128ELi8ELi2ELi384ELi7168EEvPfPKT_S4_:
.text._Z31router_gemm_kernel_float_outputI13__nv_bfloat16Li128ELi8ELi2ELi384ELi7168EEvPfPKT_S4_:
        /* <DEDUP_REMOVED lines=33> */
[C---:B----4-:R-:W-:Y:S01]  /*0210*/  PRMT R76, R4.reuse, 0x7632, R76 ;  /* 0x00007632044c7816 */ /* 0x050fe2000000004c */
[----:B------:R-:W-:Y:S01]  /*0220*/  IMAD.U32 R77, R4, 0x10000, RZ ;  /* 0x00010000044d7824 */ /* 0x000fe200078e00ff */
[----:B-----5:R-:W-:-:S02]  /*0230*/  PRMT R4, R72, 0x7632, R4 ;  /* 0x0000763248047816 */ /* 0x020fc40000000004 */
[----:B------:R-:W-:Y:S01]  /*0240*/  SHF.L.U32 R0, R72, 0x10, RZ ;  /* 0x0000001048007819 */ /* 0x000fe200000006ff */
[----:B------:R-:W-:Y:S01]  /*0250*/  IMAD.U32 R79, R76, 0x10000, RZ ;  /* 0x000100004c4f7824 */ /* 0x000fe200078e00ff */
[----:B------:R-:W-:-:S03]  /*0260*/  SHF.L.U32 R72, R4, 0x10, RZ ;  /* 0x0000001004487819 */ /* 0x000fc600000006ff */
[----:B------:R-:W-:Y:S01]  /*0270*/  FFMA.FTZ R83, R0, R77, RZ ;  /* 0x0000004d00537223 */ /* 0x000fe200000100ff */
[----:B------:R-:W-:Y:S02]  /*0280*/  SHF.L.U32 R4, R73, 0x10, RZ ;  /* 0x0000001049047819 */ /* 0x000fe400000006ff */
[----:B--2---:R-:W-:Y:S01]  /*0290*/  PRMT R73, R8, 0x7632, R73 ;  /* 0x0000763208497816 */ /* 0x004fe20000000049 */
[----:B------:R-:W-:Y:S01]  /*02a0*/  FFMA.FTZ R79, R72, R79, R83 ;  /* 0x0000004f484f7223 */ /* 0x000fe20000010053 */
[----:B------:R-:W-:Y:S02]  /*02b0*/  IMAD.U32 R83, R8, 0x10000, RZ ;  /* 0x0001000008537824 */ /* 0x000fe400078e00ff */
[----:B------:R-:W-:Y:S01]  /*02c0*/  PRMT R8, R73, 0x7632, R8 ;  /* 0x0000763249087816 */ /* 0x000fe20000000008 */
[----:B------:R-:W-:Y:S01]  /*02d0*/  IMAD.U32 R77, R5, 0x10000, RZ ;  /* 0x00010000054d7824 */ /* 0x000fe200078e00ff */
[----:B------:R-:W-:Y:S01]  /*02e0*/  SHF.L.U32 R73, R73, 0x10, RZ ;  /* 0x0000001049497819 */ /* 0x000fe200000006ff */
[----:B------:R-:W-:Y:S01]  /*02f0*/  FFMA.FTZ R83, R0, R83, RZ ;  /* 0x0000005300537223 */ /* 0x000fe200000100ff */
[----:B------:R-:W-:Y:S01]  /*0300*/  PRMT R5, R5, 0x7632, R5 ;  /* 0x0000763205057816 */ /* 0x000fe20000000005 */
[----:B------:R-:W-:Y:S01]  /*0310*/  FFMA.FTZ R77, R4, R77, R79 ;  /* 0x0000004d044d7223 */ /* 0x000fe2000001004f */
[----:B------:R-:W-:-:S02]  /*0320*/  IMAD.U32 R79, R9, 0x10000, RZ ;  /* 0x00010000094f7824 */ /* 0x000fc400078e00ff */
        /* <DEDUP_REMOVED lines=10> */
[----:B------:R-:W2:Y:S04]  /*03d0*/  LDG.E.128 R80, desc[UR6][R80.64+0x3000] ;  /* 0x0030000650507981 */ /* 0x000ea8000c1e1d00 */
[----:B------:R-:W4:Y:S01]  /*03e0*/  LDG.E.128 R76, desc[UR6][R2.64+0x3000] ;  /* 0x00300006024c7981 */ /* 0x000f22000c1e1d00 */
[----:B------:R-:W-:Y:S01]  /*03f0*/  FFMA.FTZ R9, R8, R9, R89 ;  /* 0x0000000908097223 */ /* 0x000fe20000010059 */
[----:B------:R-:W-:Y:S01]  /*0400*/  PRMT R6, R74, 0x7632, R6 ;  /* 0x000076324a067816 */ /* 0x000fe20000000006 */
[C---:B------:R-:W-:Y:S01]  /*0410*/  IMAD.U32 R5, R75.reuse, 0x10000, RZ ;  /* 0x000100004b057824 */ /* 0x040fe200078e00ff */
[----:B------:R-:W-:Y:S01]  /*0420*/  PRMT R4, R75, 0x7632, R4 ;  /* 0x000076324b047816 */ /* 0x000fe20000000004 */
[----:B------:R-:W-:Y:S01]  /*0430*/  FFMA.FTZ R87, R0, R87, R73 ;  /* 0x0000005700577223 */ /* 0x000fe20000010049 */
[----:B------:R-:W-:-:S02]  /*0440*/  SHF.L.U32 R8, R72, 0x10, RZ ;  /* 0x0000001048087819 */ /* 0x000fc400000006ff */
[----:B------:R0:W5:Y:S01]  /*0450*/  LDG.E.128 R72, desc[UR6][R2.64+0x6800] ;  /* 0x0068000602487981 */ /* 0x000162000c1e1d00 */
[----:B------:R-:W-:Y:S01]  /*0460*/  IMAD.U32 R6, R6, 0x10000, RZ ;  /* 0x0001000006067824 */ /* 0x000fe200078e00ff */
[C---:B------:R-:W-:Y:S02]  /*0470*/  PRMT R86, R10.reuse, 0x7632, R86 ;  /* 0x000076320a567816 */ /* 0x040fe40000000056 */
[----:B------:R-:W-:Y:S01]  /*0480*/  SHF.L.U32 R88, R10, 0x10, RZ ;  /* 0x000000100a587819 */ /* 0x000fe200000006ff */
[----:B------:R-:W-:Y:S01]  /*0490*/  FFMA.FTZ R8, R6, R8, R87 ;  /* 0x0000000806087223 */ /* 0x000fe20000010057 */
[C---:B------:R-:W-:Y:S01]  /*04a0*/  IMAD.U32 R10, R7.reuse, 0x10000, RZ ;  /* 0x00010000070a7824 */ /* 0x040fe200078e00ff */
[----:B------:R-:W-:Y:S02]  /*04b0*/  SHF.L.U32 R87, R86, 0x10, RZ ;  /* 0x0000001056577819 */ /* 0x000fe400000006ff */
[----:B------:R-:W-:Y:S01]  /*04c0*/  FFMA.FTZ R89, R0, R88, R9 ;  /* 0x0000005800597223 */ /* 0x000fe20000010009 */
[----:B------:R-:W-:Y:S01]  /*04d0*/  PRMT R7, R7, 0x7632, R7 ;  /* 0x0000763207077816 */ /* 0x000fe20000000007 */
[----:B------:R-:W-:Y:S01]  /*04e0*/  FFMA.FTZ R9, R5, R10, R8 ;  /* 0x0000000a05097223 */ /* 0x000fe20000010008 */
[C---:B------:R-:W-:Y:S01]  /*04f0*/  PRMT R0, R11.reuse, 0x7632, R0 ;  /* 0x000076320b007816 */ /* 0x040fe20000000000 */
[----:B------:R-:W-:-:S02]  /*0500*/  IMAD.U32 R8, R11, 0x10000, RZ ;  /* 0x000100000b087824 */ /* 0x000fc400078e00ff */
[----:B------:R-:W-:Y:S01]  /*0510*/  FFMA.FTZ R6, R6, R87, R89 ;  /* 0x0000005706067223 */ /* 0x000fe20000010059 */
[----:B------:R-:W-:Y:S01]  /*0520*/  SHF.L.U32 R7, R7, 0x10, RZ ;  /* 0x0000001007077819 */ /* 0x000fe200000006ff */
[----:B------:R-:W-:Y:S01]  /*0530*/  IMAD.U32 R4, R4, 0x10000, RZ ;  /* 0x0001000004047824 */ /* 0x000fe200078e00ff */
[----:B0-----:R-:W-:Y:S01]  /*0540*/  SHF.L.U32 R3, R0, 0x10, RZ ;  /* 0x0000001000037819 */ /* 0x001fe200000006ff */
[----:B------:R-:W-:Y:S01]  /*0550*/  FFMA.FTZ R6, R5, R8, R6 ;  /* 0x0000000805067223 */ /* 0x000fe20000010006 */
[----:B---3--:R-:W-:Y:S01]  /*0560*/  PRMT R5, R16, 0x7632, R5 ;  /* 0x0000763210057816 */ /* 0x008fe20000000005 */
        /* <DEDUP_REMOVED lines=8> */
[--C-:B------:R-:W-:Y:S01]  /*05f0*/  FFMA.FTZ R12, R16, R12, R7.reuse ;  /* 0x0000000c100c7223 */ /* 0x100fe20000010007 */
[----:B------:R-:W-:Y:S01]  /*0600*/  PRMT R7, R20, 0x7632, R7 ;  /* 0x0000763214077816 */ /* 0x000fe20000000007 */
[----:B------:R-:W-:Y:S01]  /*0610*/  IMAD.U32 R8, R13, 0x10000, RZ ;  /* 0x000100000d087824 */ /* 0x000fe200078e00ff */
[C---:B------:R-:W-:Y:S01]  /*0620*/  PRMT R3, R17.reuse, 0x7632, R3 ;  /* 0x0000763211037816 */ /* 0x040fe20000000003 */
        /* <DEDUP_REMOVED lines=8> */
[C---:B------:R-:W-:Y:S01]  /*06b0*/  PRMT R2, R18.reuse, 0x7632, R2 ;  /* 0x0000763212027816 */ /* 0x040fe20000000002 */
[----:B------:R-:W-:Y:S01]  /*06c0*/  FFMA.FTZ R16, R5, R10, R16 ;  /* 0x0000000a05107223 */ /* 0x000fe20000010010 */
[----:B------:R-:W-:Y:S01]  /*06d0*/  SHF.L.U32 R18, R18, 0x10, RZ ;  /* 0x0000001012127819 */ /* 0x000fe200000006ff */
[C---:B------:R-:W-:Y:S01]  /*06e0*/  IMAD.U32 R10, R21.reuse, 0x10000, RZ ;  /* 0x00010000150a7824 */ /* 0x040fe200078e00ff */
[----:B------:R-:W-:Y:S01]  /*06f0*/  PRMT R8, R21, 0x7632, R8 ;  /* 0x0000763215087816 */ /* 0x000fe20000000008 */
[----:B------:R-:W-:Y:S01]  /*0700*/  FFMA.FTZ R7, R3, R4, R6 ;  /* 0x0000000403077223 */ /* 0x000fe20000010006 */
[----:B------:R-:W-:-:S02]  /*0710*/  SHF.L.U32 R5, R14, 0x10, RZ ;  /* 0x000000100e057819 */ /* 0x000fc400000006ff */
[----:B------:R-:W-:Y:S01]  /*0720*/  PRMT R14, R14, 0x7632, R14 ;  /* 0x000076320e0e7816 */ /* 0x000fe2000000000e */
[----:B------:R-:W-:Y:S02]  /*0730*/  IMAD.U32 R8, R8, 0x10000, RZ ;  /* 0x0001000008087824 */ /* 0x000fe400078e00ff */
[----:B------:R-:W-:Y:S01]  /*0740*/  FFMA.FTZ R10, R17, R10, R16 ;  /* 0x0000000a110a7223 */ /* 0x000fe20000010010 */
[----:B------:R-:W-:Y:S01]  /*0750*/  FFMA.FTZ R7, R18, R5, R7 ;  /* 0x0000000512077223 */ /* 0x000fe20000010007 */
[----:B------:R-:W-:Y:S01]  /*0760*/  SHF.L.U32 R5, R14, 0x10, RZ ;  /* 0x000000100e057819 */ /* 0x000fe200000006ff */
[----:B------:R-:W-:Y:S02]  /*0770*/  IMAD.U32 R2, R2, 0x10000, RZ ;  /* 0x0001000002027824 */ /* 0x000fe400078e00ff */
[----:B------:R-:W-:Y:S01]  /*0780*/  FFMA.FTZ R11, R3, R8, R10 ;  /* 0x00000008030b7223 */ /* 0x000fe2000001000a */
[C---:B------:R-:W-:Y:S01]  /*0790*/  PRMT R0, R19.reuse, 0x7632, R0 ;  /* 0x0000763213007816 */ /* 0x040fe20000000000 */
[----:B------:R-:W-:Y:S01]  /*07a0*/  IMAD.U32 R19, R19, 0x10000, RZ ;  /* 0x0001000013137824 */ /* 0x000fe200078e00ff */
[C---:B------:R-:W-:Y:S01]  /*07b0*/  PRMT R3, R22.reuse, 0x7632, R3 ;  /* 0x0000763216037816 */ /* 0x040fe20000000003 */
[C---:B------:R-:W-:Y:S01]  /*07c0*/  IMAD.U32 R4, R15.reuse, 0x10000, RZ ;  /* 0x000100000f047824 */ /* 0x040fe200078e00ff */
[----:B------:R-:W-:Y:S01]  /*07d0*/  SHF.L.U32 R9, R22, 0x10, RZ ;  /* 0x0000001016097819 */ /* 0x000fe200000006ff */
[----:B------:R-:W-:Y:S01]  /*07e0*/  FFMA.FTZ R6, R2, R5, R7 ;  /* 0x0000000502067223 */ /* 0x000fe20000010007 */
        /* <DEDUP_REMOVED lines=8> */
[----:B------:R-:W-:Y:S01]  /*0870*/  IMAD.U32 R6, R23, 0x10000, RZ ;  /* 0x0001000017067824 */ /* 0x000fe200078e00ff */
[----:B------:R-:W-:Y:S02]  /*0880*/  SHF.L.U32 R5, R4, 0x10, RZ ;  /* 0x0000001004057819 */ /* 0x000fe400000006ff */
[----:B------:R-:W-:Y:S01]  /*0890*/  PRMT R4, R28, 0x7632, R4 ;  /* 0x000076321c047816 */ /* 0x000fe20000000004 */
[----:B------:R-:W-:Y:S01]  /*08a0*/  FFMA.FTZ R3, R0, R15, R3 ;  /* 0x0000000f00037223 */ /* 0x000fe20000010003 */
[C---:B------:R-:W-:Y:S01]  /*08b0*/  PRMT R7, R24.reuse, 0x7632, R7 ;  /* 0x0000763218077816 */ /* 0x040fe20000000007 */
        /* <DEDUP_REMOVED lines=9> */
[C---:B------:R-:W-:Y:S01]  /*0950*/  PRMT R6, R29.reuse, 0x7632, R6 ;  /* 0x000076321d067816 */ /* 0x040fe20000000006 */
[----:B------:R-:W-:Y:S01]  /*0960*/  IMAD.U32 R29, R29, 0x10000, RZ ;  /* 0x000100001d1d7824 */ /* 0x000fe200078e00ff */
[C---:B------:R-:W-:Y:S01]  /*0970*/  SHF.L.U32 R8, R25.reuse, 0x10, RZ ;  /* 0x0000001019087819 */ /* 0x040fe200000006ff */
[----:B------:R-:W-:Y:S01]  /*0980*/  FFMA.FTZ R10, R4, R7, R3 ;  /* 0x00000007040a7223 */ /* 0x000fe20000010003 */
[----:B------:R-:W-:Y:S01]  /*0990*/  PRMT R25, R25, 0x7632, R25 ;  /* 0x0000763219197816 */ /* 0x000fe20000000019 */
[----:B------:R-:W-:-:S02]  /*09a0*/  IMAD.U32 R9, R9, 0x10000, RZ ;  /* 0x0001000009097824 */ /* 0x000fc400078e00ff */
[----:B------:R-:W-:Y:S01]  /*09b0*/  FFMA.FTZ R3, R28, R32, R5 ;  /* 0x000000201c037223 */ /* 0x000fe20000010005 */
[----:B------:R-:W-:Y:S01]  /*09c0*/  FFMA.FTZ R5, R29, R8, R10 ;  /* 0x000000081d057223 */ /* 0x000fe2000001000a */
[----:B------:R-:W-:Y:S02]  /*09d0*/  SHF.L.U32 R25, R25, 0x10, RZ ;  /* 0x0000001019197819 */ /* 0x000fe400000006ff */
[----:B------:R-:W-:Y:S01]  /*09e0*/  SHF.L.U32 R6, R6, 0x10, RZ ;  /* 0x0000001006067819 */ /* 0x000fe200000006ff */
[----:B------:R-:W-:Y:S01]  /*09f0*/  FFMA.FTZ R10, R4, R9, R3 ;  /* 0x00000009040a7223 */ /* 0x000fe20000010003 */
[C---:B------:R-:W-:Y:S01]  /*0a00*/  PRMT R4, R33.reuse, 0x7632, R4 ;  /* 0x0000763221047816 */ /* 0x040fe20000000004 */
[----:B------:R-:W-:Y:S01]  /*0a10*/  IMAD.U32 R8, R33, 0x10000, RZ ;  /* 0x0001000021087824 */ /* 0x000fe200078e00ff */
[----:B------:R-:W-:Y:S01]  /*0a20*/  PRMT R2, R30, 0x7632, R2 ;  /* 0x000076321e027816 */ /* 0x000fe20000000002 */
        /* <DEDUP_REMOVED lines=12> */
[----:B------:R-:W-:Y:S01]  /*0af0*/  IMAD.U32 R4, R27, 0x10000, RZ ;  /* 0x000100001b047824 */ /* 0x000fe200078e00ff */
[C---:B------:R-:W-:Y:S01]  /*0b00*/  PRMT R0, R31.reuse, 0x7632, R0 ;  /* 0x000076321f007816 */ /* 0x040fe20000000000 */
        /* <DEDUP_REMOVED lines=22> */
[----:B------:R-:W-:Y:S01]  /*0c70*/  SHF.L.U32 R7, R7, 0x10, RZ ;  /* 0x0000001007077819 */ /* 0x000fe200000006ff */
[C---:B------:R-:W-:Y:S01]  /*0c80*/  FFMA.FTZ R3, R40.reuse, R36, R3 ;  /* 0x0000002428037223 */ /* 0x040fe20000010003 */
[----:B------:R-:W-:Y:S01]  /*0c90*/  PRMT R5, R41, 0x7632, R5 ;  /* 0x0000763229057816 */ /* 0x000fe20000000005 */
[----:B------:R-:W-:Y:S01]  /*0ca0*/  IMAD.U32 R9, R9, 0x10000, RZ ;  /* 0x0001000009097824 */ /* 0x000fe200078e00ff */
[----:B------:R-:W-:Y:S01]  /*0cb0*/  SHF.L.U32 R8, R37, 0x10, RZ ;  /* 0x0000001025087819 */ /* 0x000fe200000006ff */
[----:B------:R-:W-:Y:S01]  /*0cc0*/  FFMA.FTZ R11, R40, R11, R2 ;  /* 0x0000000b280b7223 */ /* 0x000fe20000010002 */
[----:B------:R-:W-:Y:S01]  /*0cd0*/  SHF.L.U32 R41, R41, 0x10, RZ ;  /* 0x0000001029297819 */ /* 0x000fe200000006ff */
[C---:B------:R-:W-:Y:S01]  /*0ce0*/  FFMA.FTZ R10, R4.reuse, R7, R3 ;  /* 0x00000007040a7223 */ /* 0x040fe20000010003 */
[----:B------:R-:W-:Y:S01]  /*0cf0*/  PRMT R37, R37, 0x7632, R37 ;  /* 0x0000763225257816 */ /* 0x000fe20000000025 */
[----:B------:R-:W-:Y:S01]  /*0d00*/  FFMA.FTZ R12, R4, R9, R11 ;  /* 0x00000009040c7223 */ /* 0x000fe2000001000b */
[----:B------:R-:W-:Y:S01]  /*0d10*/  SHF.L.U32 R5, R5, 0x10, RZ ;  /* 0x0000001005057819 */ /* 0x000fe200000006ff */
[----:B------:R-:W-:Y:S01]  /*0d20*/  FFMA.FTZ R8, R41, R8, R10 ;  /* 0x0000000829087223 */ /* 0x000fe2000001000a */
[----:B------:R-:W-:Y:S01]  /*0d30*/  SHF.L.U32 R2, R37, 0x10, RZ ;  /* 0x0000001025027819 */ /* 0x000fe200000006ff */
[C---:B------:R-:W-:Y:S01]  /*0d40*/  IMAD.U32 R10, R45.reuse, 0x10000, RZ ;  /* 0x000100002d0a7824 */ /* 0x040fe200078e00ff */
[----:B------:R-:W-:-:S02]  /*0d50*/  PRMT R4, R45, 0x7632, R4 ;  /* 0x000076322d047816 */ /* 0x000fc40000000004 */
        /* <DEDUP_REMOVED lines=27> */
[----:B------:R-:W-:Y:S02]  /*0f10*/  FFMA.FTZ R4, R43, R4, R6 ;  /* 0x000000042b047223 */ /* 0x000fe40000010006 */
[C---:B------:R-:W-:Y:S02]  /*0f20*/  FFMA.FTZ R3, R0.reuse, R39, R3 ;  /* 0x0000002700037223 */ /* 0x040fe40000010003 */
[----:B------:R-:W-:Y:S01]  /*0f30*/  FFMA.FTZ R4, R0, R5, R4 ;  /* 0x0000000500047223 */ /* 0x000fe20000010004 */
[----:B------:R-:W-:Y:S02]  /*0f40*/  PRMT R0, R52, 0x7632, R0 ;  /* 0x0000763234007816 */ /* 0x000fe40000000000 */
[C---:B------:R-:W-:Y:S01]  /*0f50*/  PRMT R7, R48.reuse, 0x7632, R7 ;  /* 0x0000763230077816 */ /* 0x040fe20000000007 */
[----:B------:R-:W-:Y:S01]  /*0f60*/  IMAD.U32 R48, R48, 0x10000, RZ ;  /* 0x0001000030307824 */ /* 0x000fe200078e00ff */
[----:B------:R-:W-:Y:S01]  /*0f70*/  SHF.L.U32 R52, R52, 0x10, RZ ;  /* 0x0000001034347819 */ /* 0x000fe200000006ff */
[----:B------:R-:W-:Y:S01]  /*0f80*/  IMAD.U32 R0, R0, 0x10000, RZ ;  /* 0x0001000000007824 */ /* 0x000fe200078e00ff */
[----:B------:R-:W-:-:S02]  /*0f90*/  SHF.L.U32 R7, R7, 0x10, RZ ;  /* 0x0000001007077819 */ /* 0x000fc400000006ff */
[----:B------:R-:W-:Y:S01]  /*0fa0*/  PRMT R9, R56, 0x7632, R9 ;  /* 0x0000763238097816 */ /* 0x000fe20000000009 */
[----:B------:R-:W-:Y:S01]  /*0fb0*/  FFMA.FTZ R3, R52, R48, R3 ;  /* 0x0000003034037223 */ /* 0x000fe20000010003 */
[----:B------:R-:W-:Y:S02]  /*0fc0*/  SHF.L.U32 R11, R56, 0x10, RZ ;  /* 0x00000010380b7819 */ /* 0x000fe400000006ff */
[C---:B------:R-:W-:Y:S01]  /*0fd0*/  PRMT R2, R53.reuse, 0x7632, R2 ;  /* 0x0000763235027816 */ /* 0x040fe20000000002 */
        /* <DEDUP_REMOVED lines=24> */
[C---:B------:R-:W-:Y:S01]  /*1160*/  SHF.L.U32 R3, R58.reuse, 0x10, RZ ;  /* 0x000000103a037819 */ /* 0x040fe200000006ff */
[----:B------:R-:W-:Y:S01]  /*1170*/  IMAD.U32 R0, R51, 0x10000, RZ ;  /* 0x0001000033007824 */ /* 0x000fe200078e00ff */
[----:B------:R-:W-:Y:S01]  /*1180*/  SHF.L.U32 R55, R55, 0x10, RZ ;  /* 0x0000001037377819 */ /* 0x000fe200000006ff */
[----:B------:R-:W-:Y:S01]  /*1190*/  FFMA.FTZ R4, R5, R50, R4 ;  /* 0x0000003205047223 */ /* 0x000fe20000010004 */
[----:B------:R-:W-:Y:S01]  /*11a0*/  PRMT R2, R58, 0x7632, R2 ;  /* 0x000076323a027816 */ /* 0x000fe20000000002 */
        /* <DEDUP_REMOVED lines=8> */
[----:B------:R-:W-:Y:S02]  /*1230*/  SHF.L.U32 R4, R59, 0x10, RZ ;  /* 0x000000103b047819 */ /* 0x000fe400000006ff */
        /* <DEDUP_REMOVED lines=25> */
[C---:B------:R-:W-:Y:S01]  /*13d0*/  IMAD.U32 R2, R69.reuse, 0x10000, RZ ;  /* 0x0001000045027824 */ /* 0x040fe200078e00ff */
[C---:B------:R-:W-:Y:S01]  /*13e0*/  PRMT R5, R66.reuse, 0x7632, R5 ;  /* 0x0000763242057816 */ /* 0x040fe20000000005 */
        /* <DEDUP_REMOVED lines=9> */
[C---:B------:R-:W-:Y:S01]  /*1480*/  PRMT R6, R67.reuse, 0x7632, R6 ;  /* 0x0000763243067816 */ /* 0x040fe20000000006 */
[----:B------:R-:W-:Y:S01]  /*1490*/  FFMA.FTZ R9, R4, R9, R65 ;  /* 0x0000000904097223 */ /* 0x000fe20000010041 */
[----:B------:R-:W-:Y:S01]  /*14a0*/  SHF.L.U32 R67, R67, 0x10, RZ ;  /* 0x0000001043437819 */ /* 0x000fe200000006ff */
[----:B------:R-:W-:Y:S01]  /*14b0*/  IMAD.U32 R0, R63, 0x10000, RZ ;  /* 0x000100003f007824 */ /* 0x000fe200078e00ff */
[C---:B------:R-:W-:Y:S01]  /*14c0*/  PRMT R3, R70.reuse, 0x7632, R3 ;  /* 0x0000763246037816 */ /* 0x040fe20000000003 */
[----:B------:R-:W-:Y:S01]  /*14d0*/  FFMA.FTZ R2, R5, R62, R2 ;  /* 0x0000003e05027223 */ /* 0x000fe20000010002 */
[----:B------:R-:W-:-:S02]  /*14e0*/  SHF.L.U32 R7, R70, 0x10, RZ ;  /* 0x0000001046077819 */ /* 0x000fc400000006ff */
[----:B------:R-:W-:Y:S02]  /*14f0*/  PRMT R63, R63, 0x7632, R63 ;  /* 0x000076323f3f7816 */ /* 0x000fe4000000003f */
[----:B------:R-:W-:Y:S01]  /*1500*/  SHF.L.U32 R4, R3, 0x10, RZ ;  /* 0x0000001003047819 */ /* 0x000fe200000006ff */
[----:B------:R-:W-:Y:S01]  /*1510*/  FFMA.FTZ R66, R66, R7, R9 ;  /* 0x0000000742427223 */ /* 0x000fe20000010009 */
[----:B------:R-:W-:Y:S01]  /*1520*/  FFMA.FTZ R3, R67, R0, R2 ;  /* 0x0000000043037223 */ /* 0x000fe20000010002 */
[----:B------:R-:W-:Y:S01]  /*1530*/  PRMT R0, R71, 0x7632, R0 ;  /* 0x0000763247007816 */ /* 0x000fe20000000000 */
[----:B------:R-:W-:Y:S01]  /*1540*/  IMAD.U32 R63, R63, 0x10000, RZ ;  /* 0x000100003f3f7824 */ /* 0x000fe200078e00ff */
[----:B------:R-:W-:Y:S01]  /*1550*/  SHF.L.U32 R6, R6, 0x10, RZ ;  /* 0x0000001006067819 */ /* 0x000fe200000006ff */
[----:B------:R-:W-:Y:S01]  /*1560*/  FFMA.FTZ R4, R5, R4, R66 ;  /* 0x0000000405047223 */ /* 0x000fe20000010042 */
[----:B------:R-:W-:Y:S02]  /*1570*/  SHF.L.U32 R2, R71, 0x10, RZ ;  /* 0x0000001047027819 */ /* 0x000fe400000006ff */
[----:B------:R-:W-:-:S02]  /*1580*/  SHF.L.U32 R5, R0, 0x10, RZ ;  /* 0x0000001000057819 */ /* 0x000fc400000006ff */
[----:B--2---:R-:W-:Y:S01]  /*1590*/  PRMT R0, R80, 0x7632, R0 ;  /* 0x0000763250007816 */ /* 0x004fe20000000000 */
[----:B------:R-:W-:Y:S01]  /*15a0*/  FFMA.FTZ R3, R6, R63, R3 ;  /* 0x0000003f06037223 */ /* 0x000fe20000010003 */
[C---:B----4-:R-:W-:Y:S01]  /*15b0*/  PRMT R7, R76.reuse, 0x7632, R7 ;  /* 0x000076324c077816 */ /* 0x050fe20000000007 */
[----:B------:R-:W-:Y:S01]  /*15c0*/  IMAD.U32 R76, R76, 0x10000, RZ ;  /* 0x000100004c4c7824 */ /* 0x000fe200078e00ff */
[----:B------:R-:W-:Y:S01]  /*15d0*/  SHF.L.U32 R80, R80, 0x10, RZ ;  /* 0x0000001050507819 */ /* 0x000fe200000006ff */
[----:B------:R-:W-:Y:S01]  /*15e0*/  FFMA.FTZ R2, R67, R2, R4 ;  /* 0x0000000243027223 */ /* 0x000fe20000010004 */
[----:B------:R-:W-:Y:S01]  /*15f0*/  SHF.L.U32 R7, R7, 0x10, RZ ;  /* 0x0000001007077819 */ /* 0x000fe200000006ff */
[----:B------:R-:W-:Y:S01]  /*1600*/  IMAD.U32 R0, R0, 0x10000, RZ ;  /* 0x0001000000007824 */ /* 0x000fe200078e00ff */
[----:B-----5:R-:W-:Y:S01]  /*1610*/  PRMT R9, R72, 0x7632, R9 ;  /* 0x0000763248097816 */ /* 0x020fe20000000009 */
[----:B------:R-:W-:Y:S01]  /*1620*/  FFMA.FTZ R3, R80, R76, R3 ;  /* 0x0000004c50037223 */ /* 0x000fe20000010003 */
[----:B------:R-:W-:Y:S01]  /*1630*/  SHF.L.U32 R11, R72, 0x10, RZ ;  /* 0x00000010480b7819 */ /* 0x000fe200000006ff */
[----:B------:R-:W-:Y:S01]  /*1640*/  FFMA.FTZ R2, R6, R5, R2 ;  /* 0x0000000506027223 */ /* 0x000fe20000010002 */
[C---:B------:R-:W-:Y:S01]  /*1650*/  PRMT R4, R81.reuse, 0x7632, R4 ;  /* 0x0000763251047816 */ /* 0x040fe20000000004 */
[----:B------:R-:W-:Y:S01]  /*1660*/  FFMA.FTZ R10, R0, R7, R3 ;  /* 0x00000007000a7223 */ /* 0x000fe20000010003 */
[----:B------:R-:W-:-:S02]  /*1670*/  SHF.L.U32 R81, R81, 0x10, RZ ;  /* 0x0000001051517819 */ /* 0x000fc400000006ff */
        /* <DEDUP_REMOVED lines=37> */
[----:B------:R-:W-:Y:S02]  /*18d0*/  FFMA.FTZ R2, R83, R2, R4 ;  /* 0x0000000253027223 */ /* 0x000fe40000010004 */
[C---:B------:R-:W-:Y:S02]  /*18e0*/  FFMA.FTZ R3, R6.reuse, R79, R3 ;  /* 0x0000004f06037223 */ /* 0x040fe40000010003 */
[----:B------:R-:W-:-:S03]  /*18f0*/  FFMA.FTZ R2, R6, R5, R2 ;  /* 0x0000000506027223 */ /* 0x000fc60000010002 */
[----:B------:R-:W0:Y:S04]  /*1900*/  SHFL.BFLY PT, R0, R3, 0x10, 0x1f ;  /* 0x0e001f0003007f89 */ /* 0x000e2800000e0000 */
[----:B------:R-:W1:Y:S01]  /*1910*/  SHFL.BFLY PT, R5, R2, 0x10, 0x1f ;  /* 0x0e001f0002057f89 */ /* 0x000e6200000e0000 */
[----:B0-----:R-:W-:Y:S01]  /*1920*/  FADD.FTZ R0, R3, R0 ;  /* 0x0000000003007221 */ /* 0x001fe20000010000 */
[----:B-1----:R-:W-:-:S04]  /*1930*/  FADD.FTZ R6, R2, R5 ;  /* 0x0000000502067221 */ /* 0x002fc80000010000 */
        /* <DEDUP_REMOVED lines=10> */
[----:B------:R-:W2:Y:S01]  /*19e0*/  S2UR UR5, SR_CgaCtaId ;  /* 0x00000000000579c3 */ /* 0x000ea20000008800 */
[----:B------:R-:W-:Y:S01]  /*19f0*/  LOP3.LUT P0, RZ, R85, 0x1f, RZ, 0xc0, !PT ;  /* 0x0000001f55ff7812 */ /* 0x000fe2000780c0ff */
[----:B0-----:R-:W-:Y:S01]  /*1a00*/  FADD.FTZ R3, R4, R3 ;  /* 0x0000000304037221 */ /* 0x001fe20000010000 */
[----:B-1----:R-:W-:-:S04]  /*1a10*/  FADD.FTZ R9, R8, R9 ;  /* 0x0000000908097221 */ /* 0x002fc80000010000 */
[----:B------:R-:W0:Y:S04]  /*1a20*/  SHFL.BFLY PT, R2, R3, 0x1, 0x1f ;  /* 0x0c201f0003027f89 */ /* 0x000e2800000e0000 */
[----:B------:R-:W1:Y:S01]  /*1a30*/  SHFL.BFLY PT, R6, R9, 0x1, 0x1f ;  /* 0x0c201f0009067f89 */ /* 0x000e6200000e0000 */
[----:B------:R-:W-:Y:S01]  /*1a40*/  SHF.R.S32.HI R0, RZ, 0x1f, R85 ;  /* 0x0000001fff007819 */ /* 0x000fe20000011455 */
[----:B------:R-:W-:-:S03]  /*1a50*/  UMOV UR4, 0x400 ;  /* 0x0000040000047882 */ /* 0x000fc60000000000 */
[----:B------:R-:W-:Y:S01]  /*1a60*/  LEA.HI R0, R0, R85, RZ, 0x5 ;  /* 0x0000005500007211 */ /* 0x000fe200078f28ff */
[----:B--2---:R-:W-:-:S03]  /*1a70*/  ULEA UR4, UR5, UR4, 0x18 ;  /* 0x0000000405047291 */ /* 0x004fc6000f8ec03f */
[----:B------:R-:W-:-:S04]  /*1a80*/  SHF.R.S32.HI R0, RZ, 0x5, R0 ;  /* 0x00000005ff007819 */ /* 0x000fc80000011400 */
[----:B------:R-:W-:Y:S01]  /*1a90*/  LEA R0, R0, UR4, 0x2 ;  /* 0x0000000400007c11 */ /* 0x000fe2000f8e10ff */
[----:B0-----:R-:W-:Y:S01]  /*1aa0*/  @!P0 FADD.FTZ R5, R3, R2 ;  /* 0x0000000203058221 */ /* 0x001fe20000010000 */
[----:B-1----:R-:W-:-:S04]  /*1ab0*/  FADD.FTZ R7, R9, R6 ;  /* 0x0000000609077221 */ /* 0x002fc80000010000 */
[----:B------:R0:W-:Y:S04]  /*1ac0*/  @!P0 STS [R0], R5 ;  /* 0x0000000500008388 */ /* 0x0001e80000000800 */
[----:B------:R0:W-:Y:S01]  /*1ad0*/  @!P0 STS [R0+0x10], R7 ;  /* 0x0000100700008388 */ /* 0x0001e20000000800 */
[----:B------:R-:W-:Y:S01]  /*1ae0*/  BAR.SYNC.DEFER_BLOCKING 0x0 ;  /* 0x0000000000007b1d */ /* 0x000fe20000010000 */
[----:B------:R-:W-:-:S05]  /*1af0*/  ISETP.NE.AND P0, PT, R85, RZ, PT ;  /* 0x000000ff5500720c */ /* 0x000fca0003f05270 */
[----:B------:R-:W-:Y:S08]  /*1b00*/  BSSY B0, `(.L_x_42) ;  /* 0x0000010000007945 */ /* 0x000ff00003800000 */
[----:B0-----:R-:W-:Y:S05]  /*1b10*/  @P0 BRA `(.L_x_43) ;  /* 0x0000000000380947 */ /* 0x001fea0003800000 */
[----:B------:R-:W0:Y:S01]  /*1b20*/  LDS.128 R4, [UR4] ;  /* 0x00000004ff047984 */ /* 0x000e220008000c00 */
[----:B------:R-:W1:Y:S03]  /*1b30*/  LDC.64 R2, c[0x0][0x210] ;  /* 0x00008400ff027b82 */ /* 0x000e660000000a00 */
[----:B------:R-:W2:Y:S01]  /*1b40*/  LDS.128 R8, [UR4+0x10] ;  /* 0x00001004ff087984 */ /* 0x000ea20008000c00 */
[----:B-1----:R-:W-:-:S04]  /*1b50*/  IMAD.WIDE R84, R84, 0x4, R2 ;  /* 0x0000000454547825 */ /* 0x002fc800078e0202 */
[----:B0-----:R-:W-:Y:S01]  /*1b60*/  FADD.FTZ R4, RZ, R4 ;  /* 0x00000004ff047221 */ /* 0x001fe20000010000 */
[----:B--2---:R-:W-:-:S03]  /*1b70*/  FADD.FTZ R8, RZ, R8 ;  /* 0x00000008ff087221 */ /* 0x004fc60000010000 */
[----:B------:R-:W-:Y:S01]  /*1b80*/  FADD.FTZ R5, R4, R5 ;  /* 0x0000000504057221 */ /* 0x000fe20000010000 */
[----:B------:R-:W-:-:S03]  /*1b90*/  FADD.FTZ R9, R8, R9 ;  /* 0x0000000908097221 */ /* 0x000fc60000010000 */
[----:B------:R-:W-:Y:S01]  /*1ba0*/  FADD.FTZ R6, R5, R6 ;  /* 0x0000000605067221 */ /* 0x000fe20000010000 */
[----:B------:R-:W-:-:S03]  /*1bb0*/  FADD.FTZ R10, R9, R10 ;  /* 0x0000000a090a7221 */ /* 0x000fc60000010000 */
[----:B------:R-:W-:Y:S01]  /*1bc0*/  FADD.FTZ R7, R6, R7 ;  /* 0x0000000706077221 */ /* 0x000fe20000010000 */
[----:B------:R-:W-:-:S04]  /*1bd0*/  FADD.FTZ R11, R10, R11 ;  /* 0x0000000b0a0b7221 */ /* 0x000fc80000010000 */
[----:B------:R0:W-:Y:S04]  /*1be0*/  STG.E desc[UR6][R84.64], R7 ;  /* 0x0000000754007986 */ /* 0x0001e8000c101906 */
[----:B------:R0:W-:Y:S02]  /*1bf0*/  STG.E desc[UR6][R84.64+0x600], R11 ;  /* 0x0006000b54007986 */ /* 0x0001e4000c101906 */
.L_x_43:
[----:B------:R-:W-:Y:S05]  /*1c00*/  BSYNC B0 ;  /* 0x0000000000007941 */ /* 0x000fea0003800000 */
.L_x_42:
[----:B------:R-:W-:Y:S01]  /*1c10*/  PREEXIT ;  /* 0x000000000000782d */ /* 0x000fe20000000000 */
[----:B------:R-:W-:Y:S05]  /*1c20*/  EXIT ;  /* 0x000000000000794d */ /* 0x000fea0003800000 */
.L_x_44:
        /* <DEDUP_REMOVED lines=13> */
.L_x_114:


//--------------------- .text._Z31router_gemm_kernel_float_outputI13__nv_bfloat16Li128ELi8ELi1ELi384ELi7168EEvPfPKT_S4_ --------------------------
	.section	.text._Z31router_gemm_kernel_float_outputI13__nv_bfloat16Li128ELi8ELi1ELi384ELi7168EEvPfPKT_S4_,"ax",@progbits
	.align	128
        .global         _Z31router_gemm_kernel_float_outputI13__nv_bfloat16Li128ELi8ELi1ELi384ELi7168EEvPfPKT_S4_
        .type           _Z31router_gemm_kernel_float_outputI13__nv_bfloat16Li128ELi8ELi1ELi384ELi7168EEvPfPKT_S4_,@function
        .size           _Z31router_gemm_kernel_float_outputI13__nv_bfloat16Li128ELi8ELi1ELi384ELi7168EEvPfPKT_S4_,(.L_x_115 - _Z31router_gemm_kernel_float_outputI13__nv_bfloat16Li128ELi8ELi1ELi384ELi7168EEvPfPKT_S4_)
        .other          _Z31router_gemm_kernel_float_outputI13__nv_bfloat16Li128ELi8ELi1ELi384ELi7168EEvPfPKT_S4_,@"STO_CUDA_ENTRY STV_DEFAULT"
_Z31router_gemm_kernel_float_outputI13__nv_bfloat16Li128ELi8ELi1ELi384ELi7168EEvPfPKT_S4_:
.text._Z31router_gemm_kernel_float_outputI13__nv_bfloat16Li128ELi8ELi1ELi384ELi7168EEvPfPKT_S4_:
        /* <DEDUP_REMOVED lines=27> */
[----:B------:R0:W4:Y:S04]  /*01b0*/  LDG.E.128 R8, desc[UR6][R60.64+0x3000] ;  /* 0x003000063c087981 */ /* 0x000128000c1e1d00 */
[----:B------:R-:W4:Y:S01]  /*01c0*/  LDG.E.128 R4, desc[UR6][R4.64+0x3000] ;  /* 0x0030000604047981 */ /* 0x000f22000c1e1d00 */
[----:B--2---:R-:W-:-:S02]  /*01d0*/  PRMT R3, R56, 0x7632, R3 ;  /* 0x0000763238037816 */ /* 0x004fc40000000003 */
[----:B0-----:R-:W-:Y:S02]  /*01e0*/  SHF.L.U32 R61, R56, 0x10, RZ ;  /* 0x00000010383d7819 */ /* 0x001fe400000006ff */
[----:B------:R-:W-:Y:S02]  /*01f0*/  SHF.L.U32 R3, R3, 0x10, RZ ;  /* 0x0000001003037819 */ /* 0x000fe400000006ff */
[C---:B-----5:R-:W-:Y:S01]  /*0200*/  PRMT R56, R52.reuse, 0x7632, R56 ;  /* 0x0000763234387816 */ /* 0x060fe20000000038 */
[----:B------:R-:W-:-:S04]  /*0210*/  IMAD.U32 R52, R52, 0x10000, RZ ;  /* 0x0001000034347824 */ /* 0x000fc800078e00ff */
[----:B------:R-:W-:Y:S02]  /*0220*/  IMAD.U32 R56, R56, 0x10000, RZ ;  /* 0x0001000038387824 */ /* 0x000fe400078e00ff */
[----:B------:R-:W-:Y:S01]  /*0230*/  FFMA.FTZ R60, R52, R61, RZ ;  /* 0x0000003d343c7223 */ /* 0x000fe200000100ff */
[----:B------:R-:W-:Y:S01]  /*0240*/  SHF.L.U32 R61, R57, 0x10, RZ ;  /* 0x00000010393d7819 */ /* 0x000fe200000006ff */
[----:B------:R-:W-:Y:S01]  /*0250*/  IMAD.U32 R52, R53, 0x10000, RZ ;  /* 0x0001000035347824 */ /* 0x000fe200078e00ff */
[----:B------:R-:W-:Y:S01]  /*0260*/  PRMT R57, R57, 0x7632, R57 ;  /* 0x0000763239397816 */ /* 0x000fe20000000039 */
[----:B------:R-:W-:Y:S01]  /*0270*/  FFMA.FTZ R3, R56, R3, R60 ;  /* 0x0000000338037223 */ /* 0x000fe2000001003c */
[----:B------:R-:W-:-:S03]  /*0280*/  PRMT R53, R53, 0x7632, R53 ;  /* 0x0000763235357816 */ /* 0x000fc60000000035 */
[----:B------:R-:W-:Y:S01]  /*0290*/  FFMA.FTZ R3, R52, R61, R3 ;  /* 0x0000003d34037223 */ /* 0x000fe20000010003 */
[----:B------:R-:W-:Y:S01]  /*02a0*/  SHF.L.U32 R52, R57, 0x10, RZ ;  /* 0x0000001039347819 */ /* 0x000fe200000006ff */
[----:B------:R-:W-:Y:S01]  /*02b0*/  IMAD.U32 R60, R53, 0x10000, RZ ;  /* 0x00010000353c7824 */ /* 0x000fe200078e00ff */
[----:B------:R-:W-:Y:S01]  /*02c0*/  PRMT R56, R58, 0x7632, R56 ;  /* 0x000076323a387816 */ /* 0x000fe20000000038 */
[----:B------:R-:W-:Y:S01]  /*02d0*/  IMAD.U32 R57, R54, 0x10000, RZ ;  /* 0x0001000036397824 */ /* 0x000fe200078e00ff */
[----:B------:R-:W-:Y:S01]  /*02e0*/  SHF.L.U32 R58, R58, 0x10, RZ ;  /* 0x000000103a3a7819 */ /* 0x000fe200000006ff */
[----:B------:R-:W-:Y:S01]  /*02f0*/  FFMA.FTZ R52, R60, R52, R3 ;  /* 0x000000343c347223 */ /* 0x000fe20000010003 */
[----:B------:R-:W-:Y:S02]  /*0300*/  PRMT R53, R54, 0x7632, R53 ;  /* 0x0000763236357816 */ /* 0x000fe40000000035 */
[----:B------:R-:W-:Y:S01]  /*0310*/  SHF.L.U32 R56, R56, 0x10, RZ ;  /* 0x0000001038387819 */ /* 0x000fe200000006ff */
[----:B------:R-:W-:-:S02]  /*0320*/  FFMA.FTZ R58, R57, R58, R52 ;  /* 0x0000003a393a7223 */ /* 0x000fc40000010034 */
[----:B------:R-:W-:Y:S01]  /*0330*/  IMAD.U32 R53, R53, 0x10000, RZ ;  /* 0x0001000035357824 */ /* 0x000fe200078e00ff */
        /* <DEDUP_REMOVED lines=8> */
[----:B---3--:R-:W-:Y:S01]  /*03c0*/  PRMT R54, R44, 0x7632, R54 ;  /* 0x000076322c367816 */ /* 0x008fe20000000036 */
[----:B----4-:R-:W-:Y:S01]  /*03d0*/  IMAD.U32 R53, R48, 0x10000, RZ ;  /* 0x0001000030357824 */ /* 0x010fe200078e00ff */
        /* <DEDUP_REMOVED lines=14> */
[C---:B------:R-:W-:Y:S02]  /*04c0*/  PRMT R45, R46.reuse, 0x7632, R45 ;  /* 0x000076322e2d7816 */ /* 0x040fe4000000002d */
[----:B------:R-:W-:Y:S01]  /*04d0*/  SHF.L.U32 R53, R46, 0x10, RZ ;  /* 0x000000102e357819 */ /* 0x000fe200000006ff */
[----:B------:R-:W-:Y:S01]  /*04e0*/  FFMA.FTZ R49, R49, R44, R48 ;  /* 0x0000002c31317223 */ /* 0x000fe20000010030 */
[C---:B------:R-:W-:Y:S01]  /*04f0*/  PRMT R3, R50.reuse, 0x7632, R3 ;  /* 0x0000763232037816 */ /* 0x040fe20000000003 */
[----:B------:R-:W-:Y:S01]  /*0500*/  IMAD.U32 R50, R50, 0x10000, RZ ;  /* 0x0001000032327824 */ /* 0x000fe200078e00ff */
[----:B------:R-:W-:-:S03]  /*0510*/  SHF.L.U32 R46, R45, 0x10, RZ ;  /* 0x000000102d2e7819 */ /* 0x000fc600000006ff */
[----:B------:R-:W-:Y:S02]  /*0520*/  IMAD.U32 R3, R3, 0x10000, RZ ;  /* 0x0001000003037824 */ /* 0x000fe400078e00ff */
[----:B------:R-:W-:Y:S01]  /*0530*/  FFMA.FTZ R50, R50, R53, R49 ;  /* 0x0000003532327223 */ /* 0x000fe20000010031 */
        /* <DEDUP_REMOVED lines=151> */
[--C-:B------:R-:W-:Y:S01]  /*0eb0*/  FFMA.FTZ R13, R9, R14, R8.reuse ;  /* 0x0000000e090d7223 */ /* 0x100fe20000010008 */
        /* <DEDUP_REMOVED lines=8> */
[----:B------:R-:W-:Y:S01]  /*0f40*/  PRMT R4, R11, 0x7632, R4 ;  /* 0x000076320b047816 */ /* 0x000fe20000000004 */
[----:B------:R-:W-:Y:S01]  /*0f50*/  IMAD.U32 R6, R7, 0x10000, RZ ;  /* 0x0001000007067824 */ /* 0x000fe200078e00ff */
[----:B------:R-:W-:Y:S01]  /*0f60*/  SHF.L.U32 R11, R11, 0x10, RZ ;  /* 0x000000100b0b7819 */ /* 0x000fe200000006ff */
[----:B------:R-:W-:Y:S01]  /*0f70*/  FFMA.FTZ R8, R3, R8, R10 ;  /* 0x0000000803087223 */ /* 0x000fe2000001000a */
[----:B------:R-:W-:Y:S01]  /*0f80*/  PRMT R5, R7, 0x7632, R5 ;  /* 0x0000763207057816 */ /* 0x000fe20000000005 */
[----:B------:R-:W-:Y:S02]  /*0f90*/  IMAD.U32 R4, R4, 0x10000, RZ ;  /* 0x0001000004047824 */ /* 0x000fe400078e00ff */
[----:B------:R-:W-:Y:S01]  /*0fa0*/  FFMA.FTZ R11, R11, R6, R8 ;  /* 0x000000060b0b7223 */ /* 0x000fe20000010008 */
[----:B------:R-:W-:-:S05]  /*0fb0*/  SHF.L.U32 R5, R5, 0x10, RZ ;  /* 0x0000001005057819 */ /* 0x000fca00000006ff */
[----:B------:R-:W-:-:S05]  /*0fc0*/  FFMA.FTZ R4, R4, R5, R11 ;  /* 0x0000000504047223 */ /* 0x000fca000001000b */
[----:B------:R-:W0:Y:S02]  /*0fd0*/  SHFL.BFLY PT, R3, R4, 0x10, 0x1f ;  /* 0x0e001f0004037f89 */ /* 0x000e2400000e0000 */
[----:B0-----:R-:W-:-:S05]  /*0fe0*/  FADD.FTZ R3, R4, R3 ;  /* 0x0000000304037221 */ /* 0x001fca0000010000 */
[----:B------:R-:W0:Y:S02]  /*0ff0*/  SHFL.BFLY PT, R6, R3, 0x8, 0x1f ;  /* 0x0d001f0003067f89 */ /* 0x000e2400000e0000 */
[----:B0-----:R-:W-:-:S05]  /*1000*/  FADD.FTZ R6, R3, R6 ;  /* 0x0000000603067221 */ /* 0x001fca0000010000 */
[----:B------:R-:W0:Y:S01]  /*1010*/  SHFL.BFLY PT, R5, R6, 0x4, 0x1f ;  /* 0x0c801f0006057f89 */ /* 0x000e2200000e0000 */
[----:B------:R-:W-:Y:S01]  /*1020*/  LOP3.LUT P0, RZ, R0, 0x1f, RZ, 0xc0, !PT ;  /* 0x0000001f00ff7812 */ /* 0x000fe2000780c0ff */
[----:B0-----:R-:W-:-:S05]  /*1030*/  FADD.FTZ R5, R6, R5 ;  /* 0x0000000506057221 */ /* 0x001fca0000010000 */
[----:B------:R-:W0:Y:S01]  /*1040*/  SHFL.BFLY PT, R8, R5, 0x2, 0x1f ;  /* 0x0c401f0005087f89 */ /* 0x000e2200000e0000 */
[----:B------:R-:W-:Y:S01]  /*1050*/  BSSY B0, `(.L_x_45) ;  /* 0x000000d000007945 */ /* 0x000fe20003800000 */
[----:B0-----:R-:W-:-:S05]  /*1060*/  FADD.FTZ R8, R5, R8 ;  /* 0x0000000805087221 */ /* 0x001fca0000010000 */
[----:B------:R0:W1:Y:S01]  /*1070*/  SHFL.BFLY PT, R7, R8, 0x1, 0x1f ;  /* 0x0c201f0008077f89 */ /* 0x00006200000e0000 */
[----:B------:R-:W-:Y:S05]  /*1080*/  @P0 BRA `(.L_x_46) ;  /* 0x0000000000240947 */ /* 0x000fea0003800000 */
[----:B------:R-:W2:Y:S01]  /*1090*/  S2UR UR5, SR_CgaCtaId ;  /* 0x00000000000579c3 */ /* 0x000ea20000008800 */
[----:B------:R-:W-:Y:S01]  /*10a0*/  SHF.R.S32.HI R3, RZ, 0x1f, R0 ;  /* 0x0000001fff037819 */ /* 0x000fe20000011400 */
[----:B------:R-:W-:Y:S01]  /*10b0*/  UMOV UR4, 0x400 ;  /* 0x0000040000047882 */ /* 0x000fe20000000000 */
[----:B01----:R-:W-:Y:S02]  /*10c0*/  FADD.FTZ R8, R8, R7 ;  /* 0x0000000708087221 */ /* 0x003fe40000010000 */
[----:B------:R-:W-:-:S04]  /*10d0*/  LEA.HI R3, R3, R0, RZ, 0x5 ;  /* 0x0000000003037211 */ /* 0x000fc800078f28ff */
[----:B------:R-:W-:Y:S01]  /*10e0*/  SHF.R.S32.HI R3, RZ, 0x5, R3 ;  /* 0x00000005ff037819 */ /* 0x000fe20000011403 */
[----:B--2---:R-:W-:-:S06]  /*10f0*/  ULEA UR4, UR5, UR4, 0x18 ;  /* 0x0000000405047291 */ /* 0x004fcc000f8ec03f */
[----:B------:R-:W-:-:S05]  /*1100*/  LEA R3, R3, UR4, 0x2 ;  /* 0x0000000403037c11 */ /* 0x000fca000f8e10ff */
[----:B------:R2:W-:Y:S02]  /*1110*/  STS [R3], R8 ;  /* 0x0000000803007388 */ /* 0x0005e40000000800 */
.L_x_46:
[----:B------:R-:W-:Y:S05]  /*1120*/  BSYNC B0 ;  /* 0x0000000000007941 */ /* 0x000fea0003800000 */
.L_x_45:
[----:B------:R-:W-:Y:S01]  /*1130*/  BAR.SYNC.DEFER_BLOCKING 0x0 ;  /* 0x0000000000007b1d */ /* 0x000fe20000010000 */
[----:B------:R-:W-:-:S05]  /*1140*/  ISETP.NE.AND P0, PT, R0, RZ, PT ;  /* 0x000000ff0000720c */ /* 0x000fca0003f05270 */
[----:B------:R-:W-:Y:S08]  /*1150*/  BSSY B0, `(.L_x_47) ;  /* 0x000000d000007945 */ /* 0x000ff00003800000 */
[----:B------:R-:W-:Y:S05]  /*1160*/  @P0 BRA `(.L_x_48) ;  /* 0x00000000002c0947 */ /* 0x000fea0003800000 */
[----:B------:R-:W3:Y:S01]  /*1170*/  S2UR UR5, SR_CgaCtaId ;  /* 0x00000000000579c3 */ /* 0x000ee20000008800 */
[----:B------:R-:W-:-:S07]  /*1180*/  UMOV UR4, 0x400 ;  /* 0x0000040000047882 */ /* 0x000fce0000000000 */
[----:B------:R-:W2:Y:S01]  /*1190*/  LDC.64 R4, c[0x0][0x210] ;  /* 0x00008400ff047b82 */ /* 0x000ea20000000a00 */
[----:B---3--:R-:W-:Y:S01]  /*11a0*/  ULEA UR4, UR5, UR4, 0x18 ;  /* 0x0000000405047291 */ /* 0x008fe2000f8ec03f */
[----:B--2---:R-:W-:-:S08]  /*11b0*/  IMAD.WIDE R2, R2, 0x4, R4 ;  /* 0x0000000402027825 */ /* 0x004fd000078e0204 */
[----:B0-----:R-:W0:Y:S02]  /*11c0*/  LDS.128 R8, [UR4] ;  /* 0x00000004ff087984 */ /* 0x001e240008000c00 */
[----:B0-----:R-:W-:-:S04]  /*11d0*/  FADD.FTZ R8, RZ, R8 ;  /* 0x00000008ff087221 */ /* 0x001fc80000010000 */
[----:B------:R-:W-:-:S04]  /*11e0*/  FADD.FTZ R9, R8, R9 ;  /* 0x0000000908097221 */ /* 0x000fc80000010000 */
[----:B------:R-:W-:-:S04]  /*11f0*/  FADD.FTZ R10, R9, R10 ;  /* 0x0000000a090a7221 */ /* 0x000fc80000010000 */
[----:B------:R-:W-:-:S05]  /*1200*/  FADD.FTZ R11, R10, R11 ;  /* 0x0000000b0a0b7221 */ /* 0x000fca0000010000 */
[----:B------:R3:W-:Y:S02]  /*1210*/  STG.E desc[UR6][R2.64], R11 ;  /* 0x0000000b02007986 */ /* 0x0007e4000c101906 */
.L_x_48:
[----:B------:R-:W-:Y:S05]  /*1220*/  BSYNC B0 ;  /* 0x0000000000007941 */ /* 0x000fea0003800000 */
.L_x_47:
[----:B------:R-:W-:Y:S01]  /*1230*/  PREEXIT ;  /* 0x000000000000782d */ /* 0x000fe20000000000 */
[----:B------:R-:W-:Y:S05]  /*1240*/  EXIT ;  /* 0x000000000000794d */ /* 0x000fea0003800000 */
.L_x_49:
        /* <DEDUP_REMOVED lines=11> */
.L_x_115:


//--------------------- .text._Z31router_gemm_kernel_float_outputI13__nv_bfloat16Li128ELi8ELi16ELi256ELi7168EEvPfPKT_S4_ --------------------------
	.section	.text._Z31router_gemm_kernel_float_outputI13__nv_bfloat16Li128ELi8ELi16ELi256ELi7168EEvPfPKT_S4_,"ax",@progbits
	.align	128
        .global         _Z31router_gemm_kernel_float_outputI13__nv_bfloat16Li128ELi8ELi16ELi256ELi7168EEvPfPKT_S4_
        .type           _Z31router_gemm_kernel_float_outputI13__nv_bfloat16Li128ELi8ELi16ELi256ELi7168EEvPfPKT_S4_,@function
        .size           _Z31router_gemm_kernel_float_outputI13__nv_bfloat16Li128ELi8ELi16ELi256ELi7168EEvPfPKT_S4_,(.L_x_116 - _Z31router_gemm_kernel_float_outputI13__nv_bfloat16Li128ELi8ELi16ELi256ELi7168EEvPfPKT_S4_)
        .other          _Z31router_gemm_kernel_float_outputI13__nv_bfloat16Li128ELi8ELi16ELi256ELi7168EEvPfPKT_S4_,@"STO_CUDA_ENTRY STV_DEFAULT"
_Z31router_gemm_kernel_float_outputI13__nv_bfloat16Li128ELi8ELi16ELi256ELi7168EEvPfPKT_S4_:
.text._Z31router_gemm_kernel_float_outputI13__nv_bfloat16Li128ELi8ELi16ELi256ELi7168EEvPfPKT_S4_:
        /* <DEDUP_REMOVED lines=2744> */
.L_x_51:
[----:B------:R-:W-:Y:S05]  /*ab80*/  BSYNC B0 ;  /* 0x0000000000007941 */ /* 0x000fea0003800000 */
.L_x_50:
[----:B------:R-:W-:Y:S01]  /*ab90*/  PREEXIT ;  /* 0x000000000000782d */ /* 0x000fe20000000000 */
[----:B------:R-:W-:Y:S05]  /*aba0*/  EXIT ;  /* 0x000000000000794d */ /* 0x000fea0003800000 */
.L_x_52:
        /* <DEDUP_REMOVED lines=13> */
.L_x_116:


//--------------------- .text._Z31router_gemm_kernel_float_outputI13__nv_bfloat16Li128ELi8ELi15ELi256ELi7168EEvPfPKT_S4_ --------------------------
	.section	.text._Z31router_gemm_kernel_float_outputI13__nv_bfloat16Li128ELi8ELi15ELi256ELi7168EEvPfPKT_S4_,"ax",@progbits
	.align	128
        .global         _Z31router_gemm_kernel_float_outputI13__nv_bfloat16Li128ELi8ELi15ELi256ELi7168EEvPfPKT_S4_
        .type           _Z31router_gemm_kernel_float_outputI13__nv_bfloat16Li128ELi8ELi15ELi256ELi7168EEvPfPKT_S4_,@function
        .size           _Z31router_gemm_kernel_float_outputI13__nv_bfloat16Li128ELi8ELi15ELi256ELi7168EEvPfPKT_S4_,(.L_x_117 - _Z31router_gemm_kernel_float_outputI13__nv_bfloat16Li128ELi8ELi15ELi256ELi7168EEvPfPKT_S4_)
        .other          _Z31router_gemm_kernel_float_outputI13__nv_bfloat16Li128ELi8ELi15ELi256ELi7168EEvPfPKT_S4_,@"STO_CUDA_ENTRY STV_DEFAULT"
_Z31router_gemm_kernel_float_outputI13__nv_bfloat16Li128ELi8ELi15ELi256ELi7168EEvPfPKT_S4_:
.text._Z31router_gemm_kernel_float_outputI13__nv_bfloat16Li128ELi8ELi15ELi256ELi7168EEvPfPKT_S4_:
        /* <DEDUP_REMOVED lines=2580> */
.L_x_54:
[----:B------:R-:W-:Y:S05]  /*a140*/  BSYNC B0 ;  /* 0x0000000000007941 */ /* 0x000fea0003800000 */
.L_x_53:
[----:B------:R-:W-:Y:S01]  /*a150*/  PREEXIT ;  /* 0x000000000000782d */ /* 0x000fe20000000000 */
[----:B------:R-:W-:Y:S05]  /*a160*/  EXIT ;  /* 0x000000000000794d */ /* 0x000fea0003800000 */
.L_x_55:
        /* <DEDUP_REMOVED lines=9> */
.L_x_117:


//--------------------- .text._Z31router_gemm_kernel_float_outputI13__nv_bfloat16Li128ELi8ELi14ELi256ELi7168EEvPfPKT_S4_ --------------------------
	.section	.text._Z31router_gemm_kernel_float_outputI13__nv_bfloat16Li128ELi8ELi14ELi256ELi7168EEvPfPKT_S4_,"ax",@progbits
	.align	128
        .global         _Z31router_gemm_kernel_float_outputI13__nv_bfloat16Li128ELi8ELi14ELi256ELi7168EEvPfPKT_S4_
        .type           _Z31router_gemm_kernel_float_outputI13__nv_bfloat16Li128ELi8ELi14ELi256ELi7168EEvPfPKT_S4_,@function
        .size           _Z31router_gemm_kernel_float_outputI13__nv_bfloat16Li128ELi8ELi14ELi256ELi7168EEvPfPKT_S4_,(.L_x_118 - _Z31router_gemm_kernel_float_outputI13__nv_bfloat16Li128ELi8ELi14ELi256ELi7168EEvPfPKT_S4_)
        .other          _Z31router_gemm_kernel_float_outputI13__nv_bfloat16Li128ELi8ELi14ELi256ELi7168EEvPfPKT_S4_,@"STO_CUDA_ENTRY STV_DEFAULT"
_Z31router_gemm_kernel_float_outputI13__nv_bfloat16Li128ELi8ELi14ELi256ELi7168EEvPfPKT_S4_:
.text._Z31router_gemm_kernel_float_outputI13__nv_bfloat16Li128ELi8ELi14ELi256ELi7168EEvPfPKT_S4_:
        /* <DEDUP_REMOVED lines=2416> */
.L_x_57:
[----:B------:R-:W-:Y:S05]  /*9700*/  BSYNC B0 ;  /* 0x0000000000007941 */ /* 0x000fea0003800000 */
.L_x_56:
[----:B------:R-:W-:Y:S01]  /*9710*/  PREEXIT ;  /* 0x000000000000782d */ /* 0x000fe20000000000 */
[----:B------:R-:W-:Y:S05]  /*9720*/  EXIT ;  /* 0x000000000000794d */ /* 0x000fea0003800000 */
.L_x_58:
        /* <DEDUP_REMOVED lines=13> */
.L_x_118:


//--------------------- .text._Z31router_gemm_kernel_float_outputI13__nv_bfloat16Li128ELi8ELi13ELi256ELi7168EEvPfPKT_S4_ --------------------------
	.section	.text._Z31router_gemm_kernel_float_outputI13__nv_bfloat16Li128ELi8ELi13ELi256ELi7168EEvPfPKT_S4_,"ax",@progbits
	.align	128
        .global         _Z31router_gemm_kernel_float_outputI13__nv_bfloat16Li128ELi8ELi13ELi256ELi7168EEvPfPKT_S4_
        .type           _Z31router_gemm_kernel_float_outputI13__nv_bfloat16Li128ELi8ELi13ELi256ELi7168EEvPfPKT_S4_,@function
        .size           _Z31router_gemm_kernel_float_outputI13__nv_bfloat16Li128ELi8ELi13ELi256ELi7168EEvPfPKT_S4_,(.L_x_119 - _Z31router_gemm_kernel_float_outputI13__nv_bfloat16Li128ELi8ELi13ELi256ELi7168EEvPfPKT_S4_)
        .other          _Z31router_gemm_kernel_float_outputI13__nv_bfloat16Li128ELi8ELi13ELi256ELi7168EEvPfPKT_S4_,@"STO_CUDA_ENTRY STV_DEFAULT"
_Z31router_gemm_kernel_float_outputI13__nv_bfloat16Li128ELi8ELi13ELi256ELi7168EEvPfPKT_S4_:
.text._Z31router_gemm_kernel_float_outputI13__nv_bfloat16Li128ELi8ELi13ELi256ELi7168EEvPfPKT_S4_:
        /* <DEDUP_REMOVED lines=2252> */
.L_x_60:
[----:B------:R-:W-:Y:S05]  /*8cc0*/  BSYNC B0 ;  /* 0x0000000000007941 */ /* 0x000fea0003800000 */
.L_x_59:
[----:B------:R-:W-:Y:S01]  /*8cd0*/  PREEXIT ;  /* 0x000000000000782d */ /* 0x000fe20000000000 */
[----:B------:R-:W-:Y:S05]  /*8ce0*/  EXIT ;  /* 0x000000000000794d */ /* 0x000fea0003800000 */
.L_x_61:
        /* <DEDUP_REMOVED lines=9> */
.L_x_119:


//--------------------- .text._Z31router_gemm_kernel_float_outputI13__nv_bfloat16Li128ELi8ELi12ELi256ELi7168EEvPfPKT_S4_ --------------------------
	.section	.text._Z31router_gemm_kernel_float_outputI13__nv_bfloat16Li128ELi8ELi12ELi256ELi7168EEvPfPKT_S4_,"ax",@progbits
	.align	128
        .global         _Z31router_gemm_kernel_float_outputI13__nv_bfloat16Li128ELi8ELi12ELi256ELi7168EEvPfPKT_S4_
        .type           _Z31router_gemm_kernel_float_outputI13__nv_bfloat16Li128ELi8ELi12ELi256ELi7168EEvPfPKT_S4_,@function
        .size           _Z31router_gemm_kernel_float_outputI13__nv_bfloat16Li128ELi8ELi12ELi256ELi7168EEvPfPKT_S4_,(.L_x_120 - _Z31router_gemm_kernel_float_outputI13__nv_bfloat16Li128ELi8ELi12ELi256ELi7168EEvPfPKT_S4_)
        .other          _Z31router_gemm_kernel_float_outputI13__nv_bfloat16Li128ELi8ELi12ELi256ELi7168EEvPfPKT_S4_,@"STO_CUDA_ENTRY STV_DEFAULT"
_Z31router_gemm_kernel_float_outputI13__nv_bfloat16Li128ELi8ELi12ELi256ELi7168EEvPfPKT_S4_:
.text._Z31router_gemm_kernel_float_outputI13__nv_bfloat16Li128ELi8ELi12ELi256ELi7168EEvPfPKT_S4_:
        /* <DEDUP_REMOVED lines=2088> */
.L_x_63:
[----:B------:R-:W-:Y:S05]  /*8280*/  BSYNC B0 ;  /* 0x0000000000007941 */ /* 0x000fea0003800000 */
.L_x_62:
[----:B------:R-:W-:Y:S01]  /*8290*/  PREEXIT ;  /* 0x000000000000782d */ /* 0x000fe20000000000 */
[----:B------:R-:W-:Y:S05]  /*82a0*/  EXIT ;  /* 0x000000000000794d */ /* 0x000fea0003800000 */
.L_x_64:
        /* <DEDUP_REMOVED lines=13> */
.L_x_120:


//--------------------- .text._Z31router_gemm_kernel_float_outputI13__nv_bfloat16Li128ELi8ELi11ELi256ELi7168EEvPfPKT_S4_ --------------------------
	.section	.text._Z31router_gemm_kernel_float_outputI13__nv_bfloat16Li128ELi8ELi11ELi256ELi7168EEvPfPKT_S4_,"ax",@progbits
	.align	128
        .global         _Z31router_gemm_kernel_float_outputI13__nv_bfloat16Li128ELi8ELi11ELi256ELi7168EEvPfPKT_S4_
        .type           _Z31router_gemm_kernel_float_outputI13__nv_bfloat16Li128ELi8ELi11ELi256ELi7168EEvPfPKT_S4_,@function
        .size           _Z31router_gemm_kernel_float_outputI13__nv_bfloat16Li128ELi8ELi11ELi256ELi7168EEvPfPKT_S4_,(.L_x_121 - _Z31router_gemm_kernel_float_outputI13__nv_bfloat16Li128ELi8ELi11ELi256ELi7168EEvPfPKT_S4_)
        .other          _Z31router_gemm_kernel_float_outputI13__nv_bfloat16Li128ELi8ELi11ELi256ELi7168EEvPfPKT_S4_,@"STO_CUDA_ENTRY STV_DEFAULT"
_Z31router_gemm_kernel_float_outputI13__nv_bfloat16Li128ELi8ELi11ELi256ELi7168EEvPfPKT_S4_:
.text._Z31router_gemm_kernel_float_outputI13__nv_bfloat16Li128ELi8ELi11ELi256ELi7168EEvPfPKT_S4_:
        /* <DEDUP_REMOVED lines=1924> */
.L_x_66:
[----:B------:R-:W-:Y:S05]  /*7840*/  BSYNC B0 ;  /* 0x0000000000007941 */ /* 0x000fea0003800000 */
.L_x_65:
[----:B------:R-:W-:Y:S01]  /*7850*/  PREEXIT ;  /* 0x000000000000782d */ /* 0x000fe20000000000 */
[----:B------:R-:W-:Y:S05]  /*7860*/  EXIT ;  /* 0x000000000000794d */ /* 0x000fea0003800000 */
.L_x_67:
        /* <DEDUP_REMOVED lines=9> */
.L_x_121:


//--------------------- .text._Z31router_gemm_kernel_float_outputI13__nv_bfloat16Li128ELi8ELi10ELi256ELi7168EEvPfPKT_S4_ --------------------------
	.section	.text._Z31router_gemm_kernel_float_outputI13__nv_bfloat16Li128ELi8ELi10ELi256ELi7168EEvPfPKT_S4_,"ax",@progbits
	.align	128
        .global         _Z31router_gemm_kernel_float_outputI13__nv_bfloat16Li128ELi8ELi10ELi256ELi7168EEvPfPKT_S4_
        .type           _Z31router_gemm_kernel_float_outputI13__nv_bfloat16Li128ELi8ELi10ELi256ELi7168EEvPfPKT_S4_,@function
        .size           _Z31router_gemm_kernel_float_outputI13__nv_bfloat16Li128ELi8ELi10ELi256ELi7168EEvPfPKT_S4_,(.L_x_122 - _Z31router_gemm_kernel_float_outputI13__nv_bfloat16Li128ELi8ELi10ELi256ELi7168EEvPfPKT_S4_)
        .other          _Z31router_gemm_kernel_float_outputI13__nv_bfloat16Li128ELi8ELi10ELi256ELi7168EEvPfPKT_S4_,@"STO_CUDA_ENTRY STV_DEFAULT"
_Z31router_gemm_kernel_float_outputI13__nv_bfloat16Li128ELi8ELi10ELi256ELi7168EEvPfPKT_S4_:
.text._Z31router_gemm_kernel_float_outputI13__nv_bfloat16Li128ELi8ELi10ELi256ELi7168EEvPfPKT_S4_:
        /* <DEDUP_REMOVED lines=1760> */
.L_x_69:
[----:B------:R-:W-:Y:S05]  /*6e00*/  BSYNC B0 ;  /* 0x0000000000007941 */ /* 0x000fea0003800000 */
.L_x_68:
[----:B------:R-:W-:Y:S01]  /*6e10*/  PREEXIT ;  /* 0x000000000000782d */ /* 0x000fe20000000000 */
[----:B------:R-:W-:Y:S05]  /*6e20*/  EXIT ;  /* 0x000000000000794d */ /* 0x000fea0003800000 */
.L_x_70:
        /* <DEDUP_REMOVED lines=13> */
.L_x_122:


//--------------------- .text._Z31router_gemm_kernel_float_outputI13__nv_bfloat16Li128ELi8ELi9ELi256ELi7168EEvPfPKT_S4_ --------------------------
	.section	.text._Z31router_gemm_kernel_float_outputI13__nv_bfloat16Li128ELi8ELi9ELi256ELi7168EEvPfPKT_S4_,"ax",@progbits
	.align	128
        .global         _Z31router_gemm_kernel_float_outputI13__nv_bfloat16Li128ELi8ELi9ELi256ELi7168EEvPfPKT_S4_
        .type           _Z31router_gemm_kernel_float_outputI13__nv_bfloat16Li128ELi8ELi9ELi256ELi7168EEvPfPKT_S4_,@function
        .size           _Z31router_gemm_kernel_float_outputI13__nv_bfloat16Li128ELi8ELi9ELi256ELi7168EEvPfPKT_S4_,(.L_x_123 - _Z31router_gemm_kernel_float_outputI13__nv_bfloat16Li128ELi8ELi9ELi256ELi7168EEvPfPKT_S4_)
        .other          _Z31router_gemm_kernel_float_outputI13__nv_bfloat16Li128ELi8ELi9ELi256ELi7168EEvPfPKT_S4_,@"STO_CUDA_ENTRY STV_DEFAULT"
_Z31router_gemm_kernel_float_outputI13__nv_bfloat16Li128ELi8ELi9ELi256ELi7168EEvPfPKT_S4_:
.text._Z31router_gemm_kernel_float_outputI13__nv_bfloat16Li128ELi8ELi9ELi256ELi7168EEvPfPKT_S4_:
        /* <DEDUP_REMOVED lines=1596> */
.L_x_72:
[----:B------:R-:W-:Y:S05]  /*63c0*/  BSYNC B0 ;  /* 0x0000000000007941 */ /* 0x000fea0003800000 */
.L_x_71:
[----:B------:R-:W-:Y:S01]  /*63d0*/  PREEXIT ;  /* 0x000000000000782d */ /* 0x000fe20000000000 */
[----:B------:R-:W-:Y:S05]  /*63e0*/  EXIT ;  /* 0x000000000000794d */ /* 0x000fea0003800000 */
.L_x_73:
        /* <DEDUP_REMOVED lines=9> */
.L_x_123:


//--------------------- .text._Z31router_gemm_kernel_float_outputI13__nv_bfloat16Li128ELi8ELi8ELi256ELi7168EEvPfPKT_S4_ --------------------------
	.section	.text._Z31router_gemm_kernel_float_outputI13__nv_bfloat16Li128ELi8ELi8ELi256ELi7168EEvPfPKT_S4_,"ax",@progbits
	.align	128
        .global         _Z31router_gemm_kernel_float_outputI13__nv_bfloat16Li128ELi8ELi8ELi256ELi7168EEvPfPKT_S4_
        .type           _Z31router_gemm_kernel_float_outputI13__nv_bfloat16Li128ELi8ELi8ELi256ELi7168EEvPfPKT_S4_,@function
        .size           _Z31router_gemm_kernel_float_outputI13__nv_bfloat16Li128ELi8ELi8ELi256ELi7168EEvPfPKT_S4_,(.L_x_124 - _Z31router_gemm_kernel_float_outputI13__nv_bfloat16Li128ELi8ELi8ELi256ELi7168EEvPfPKT_S4_)
        .other          _Z31router_gemm_kernel_float_outputI13__nv_bfloat16Li128ELi8ELi8ELi256ELi7168EEvPfPKT_S4_,@"STO_CUDA_ENTRY STV_DEFAULT"
_Z31router_gemm_kernel_float_outputI13__nv_bfloat16Li128ELi8ELi8ELi256ELi7168EEvPfPKT_S4_:
.text._Z31router_gemm_kernel_float_outputI13__nv_bfloat16Li128ELi8ELi8ELi256ELi7168EEvPfPKT_S4_:
        /* <DEDUP_REMOVED lines=1432> */
.L_x_75:
[----:B------:R-:W-:Y:S05]  /*5980*/  BSYNC B0 ;  /* 0x0000000000007941 */ /* 0x000fea0003800000 */
.L_x_74:
[----:B------:R-:W-:Y:S01]  /*5990*/  PREEXIT ;  /* 0x000000000000782d */ /* 0x000fe20000000000 */
[----:B------:R-:W-:Y:S05]  /*59a0*/  EXIT ;  /* 0x000000000000794d */ /* 0x000fea0003800000 */
.L_x_76:
        /* <DEDUP_REMOVED lines=13> */
.L_x_124:


//--------------------- .text._Z31router_gemm_kernel_float_outputI13__nv_bfloat16Li128ELi8ELi7ELi256ELi7168EEvPfPKT_S4_ --------------------------
	.section	.text._Z31router_gemm_kernel_float_outputI13__nv_bfloat16Li128ELi8ELi7ELi256ELi7168EEvPfPKT_S4_,"ax",@progbits
	.align	128
        .global         _Z31router_gemm_kernel_float_outputI13__nv_bfloat16Li128ELi8ELi7ELi256ELi7168EEvPfPKT_S4_
        .type           _Z31router_gemm_kernel_float_outputI13__nv_bfloat16Li128ELi8ELi7ELi256ELi7168EEvPfPKT_S4_,@function
        .size           _Z31router_gemm_kernel_float_outputI13__nv_bfloat16Li128ELi8ELi7ELi256ELi7168EEvPfPKT_S4_,(.L_x_125 - _Z31router_gemm_kernel_float_outputI13__nv_bfloat16Li128ELi8ELi7ELi256ELi7168EEvPfPKT_S4_)
        .other          _Z31router_gemm_kernel_float_outputI13__nv_bfloat16Li128ELi8ELi7ELi256ELi7168EEvPfPKT_S4_,@"STO_CUDA_ENTRY STV_DEFAULT"
_Z31router_gemm_kernel_float_outputI13__nv_bfloat16Li128ELi8ELi7ELi256ELi7168EEvPfPKT_S4_:
.text._Z31router_gemm_kernel_float_outputI13__nv_bfloat16Li128ELi8ELi7ELi256ELi7168EEvPfPKT_S4_:
        /* <DEDUP_REMOVED lines=1268> */
.L_x_78:
[----:B------:R-:W-:Y:S05]  /*4f40*/  BSYNC B0 ;  /* 0x0000000000007941 */ /* 0x000fea0003800000 */
.L_x_77:
[----:B------:R-:W-:Y:S01]  /*4f50*/  PREEXIT ;  /* 0x000000000000782d */ /* 0x000fe20000000000 */
[----:B------:R-:W-:Y:S05]  /*4f60*/  EXIT ;  /* 0x000000000000794d */ /* 0x000fea0003800000 */
.L_x_79:
        /* <DEDUP_REMOVED lines=9> */
.L_x_125:


//--------------------- .text._Z31router_gemm_kernel_float_outputI13__nv_bfloat16Li128ELi8ELi6ELi256ELi7168EEvPfPKT_S4_ --------------------------
	.section	.text._Z31router_gemm_kernel_float_outputI13__nv_bfloat16Li128ELi8ELi6ELi256ELi7168EEvPfPKT_S4_,"ax",@progbits
	.align	128
        .global         _Z31router_gemm_kernel_float_outputI13__nv_bfloat16Li128ELi8ELi6ELi256ELi7168EEvPfPKT_S4_
        .type           _Z31router_gemm_kernel_float_outputI13__nv_bfloat16Li128ELi8ELi6ELi256ELi7168EEvPfPKT_S4_,@function
        .size           _Z31router_gemm_kernel_float_outputI13__nv_bfloat16Li128ELi8ELi6ELi256ELi7168EEvPfPKT_S4_,(.L_x_126 - _Z31router_gemm_kernel_float_outputI13__nv_bfloat16Li128ELi8ELi6ELi256ELi7168EEvPfPKT_S4_)
        .other          _Z31router_gemm_kernel_float_outputI13__nv_bfloat16Li128ELi8ELi6ELi256ELi7168EEvPfPKT_S4_,@"STO_CUDA_ENTRY STV_DEFAULT"
_Z31router_gemm_kernel_float_outputI13__nv_bfloat16Li128ELi8ELi6ELi256ELi7168EEvPfPKT_S4_:
.text._Z31router_gemm_kernel_float_outputI13__nv_bfloat16Li128ELi8ELi6ELi256ELi7168EEvPfPKT_S4_:
        /* <DEDUP_REMOVED lines=1104> */
.L_x_81:
[----:B------:R-:W-:Y:S05]  /*4500*/  BSYNC B0 ;  /* 0x0000000000007941 */ /* 0x000fea0003800000 */
.L_x_80:
[----:B------:R-:W-:Y:S01]  /*4510*/  PREEXIT ;  /* 0x000000000000782d */ /* 0x000fe20000000000 */
[----:B------:R-:W-:Y:S05]  /*4520*/  EXIT ;  /* 0x000000000000794d */ /* 0x000fea0003800000 */
.L_x_82:
        /* <DEDUP_REMOVED lines=13> */
.L_x_126:


//--------------------- .text._Z31router_gemm_kernel_float_outputI13__nv_bfloat16Li128ELi8ELi5ELi256ELi7168EEvPfPKT_S4_ --------------------------
	.section	.text._Z31router_gemm_kernel_float_outputI13__nv_bfloat16Li128ELi8ELi5ELi256ELi7168EEvPfPKT_S4_,"ax",@progbits
	.align	128
        .global         _Z31router_gemm_kernel_float_outputI13__nv_bfloat16Li128ELi8ELi5ELi256ELi7168EEvPfPKT_S4_
        .type           _Z31router_gemm_kernel_float_outputI13__nv_bfloat16Li128ELi8ELi5ELi256ELi7168EEvPfPKT_S4_,@function
        .size           _Z31router_gemm_kernel_float_outputI13__nv_bfloat16Li128ELi8ELi5ELi256ELi7168EEvPfPKT_S4_,(.L_x_127 - _Z31router_gemm_kernel_float_outputI13__nv_bfloat16Li128ELi8ELi5ELi256ELi7168EEvPfPKT_S4_)
        .other          _Z31router_gemm_kernel_float_outputI13__nv_bfloat16Li128ELi8ELi5ELi256ELi7168EEvPfPKT_S4_,@"STO_CUDA_ENTRY STV_DEFAULT"
_Z31router_gemm_kernel_float_outputI13__nv_bfloat16Li128ELi8ELi5ELi256ELi7168EEvPfPKT_S4_:
.text._Z31router_gemm_kernel_float_outputI13__nv_bfloat16Li128ELi8ELi5ELi256ELi7168EEvPfPKT_S4_:
        /* <DEDUP_REMOVED lines=940> */
.L_x_84:
[----:B------:R-:W-:Y:S05]  /*3ac0*/  BSYNC B0 ;  /* 0x0000000000007941 */ /* 0x000fea0003800000 */
.L_x_83:
[----:B------:R-:W-:Y:S01]  /*3ad0*/  PREEXIT ;  /* 0x000000000000782d */ /* 0x000fe20000000000 */
[----:B------:R-:W-:Y:S05]  /*3ae0*/  EXIT ;  /* 0x000000000000794d */ /* 0x000fea0003800000 */
.L_x_85:
        /* <DEDUP_REMOVED lines=9> */
.L_x_127:


//--------------------- .text._Z31router_gemm_kernel_float_outputI13__nv_bfloat16Li128ELi8ELi4ELi256ELi7168EEvPfPKT_S4_ --------------------------
	.section	.text._Z31router_gemm_kernel_float_outputI13__nv_bfloat16Li128ELi8ELi4ELi256ELi7168EEvPfPKT_S4_,"ax",@progbits
	.align	128
        .global         _Z31router_gemm_kernel_float_outputI13__nv_bfloat16Li128ELi8ELi4ELi256ELi7168EEvPfPKT_S4_
        .type           _Z31router_gemm_kernel_float_outputI13__nv_bfloat16Li128ELi8ELi4ELi256ELi7168EEvPfPKT_S4_,@function
        .size           _Z31router_gemm_kernel_float_outputI13__nv_bfloat16Li128ELi8ELi4ELi256ELi7168EEvPfPKT_S4_,(.L_x_128 - _Z31router_gemm_kernel_float_outputI13__nv_bfloat16Li128ELi8ELi4ELi256ELi7168EEvPfPKT_S4_)
        .other          _Z31router_gemm_kernel_float_outputI13__nv_bfloat16Li128ELi8ELi4ELi256ELi7168EEvPfPKT_S4_,@"STO_CUDA_ENTRY STV_DEFAULT"
_Z31router_gemm_kernel_float_outputI13__nv_bfloat16Li128ELi8ELi4ELi256ELi7168EEvPfPKT_S4_:
.text._Z31router_gemm_kernel_float_outputI13__nv_bfloat16Li128ELi8ELi4ELi256ELi7168EEvPfPKT_S4_:
        /* <DEDUP_REMOVED lines=776> */
.L_x_87:
[----:B------:R-:W-:Y:S05]  /*3080*/  BSYNC B0 ;  /* 0x0000000000007941 */ /* 0x000fea0003800000 */
.L_x_86:
[----:B------:R-:W-:Y:S01]  /*3090*/  PREEXIT ;  /* 0x000000000000782d */ /* 0x000fe20000000000 */
[----:B------:R-:W-:Y:S05]  /*30a0*/  EXIT ;  /* 0x000000000000794d */ /* 0x000fea0003800000 */
.L_x_88:
        /* <DEDUP_REMOVED lines=13> */
.L_x_128:


//--------------------- .text._Z31router_gemm_kernel_float_outputI13__nv_bfloat16Li128ELi8ELi3ELi256ELi7168EEvPfPKT_S4_ --------------------------
	.section	.text._Z31router_gemm_kernel_float_outputI13__nv_bfloat16Li128ELi8ELi3ELi256ELi7168EEvPfPKT_S4_,"ax",@progbits
	.align	128
        .global         _Z31router_gemm_kernel_float_outputI13__nv_bfloat16Li128ELi8ELi3ELi256ELi7168EEvPfPKT_S4_
        .type           _Z31router_gemm_kernel_float_outputI13__nv_bfloat16Li128ELi8ELi3ELi256ELi7168EEvPfPKT_S4_,@function
        .size           _Z31router_gemm_kernel_float_outputI13__nv_bfloat16Li128ELi8ELi3ELi256ELi7168EEvPfPKT_S4_,(.L_x_129 - _Z31router_gemm_kernel_float_outputI13__nv_bfloat16Li128ELi8ELi3ELi256ELi7168EEvPfPKT_S4_)
        .other          _Z31router_gemm_kernel_float_outputI13__nv_bfloat16Li128ELi8ELi3ELi256ELi7168EEvPfPKT_S4_,@"STO_CUDA_ENTRY STV_DEFAULT"
_Z31router_gemm_kernel_float_outputI13__nv_bfloat16Li128ELi8ELi3ELi256ELi7168EEvPfPKT_S4_:
.text._Z31router_gemm_kernel_float_outputI13__nv_bfloat16Li128ELi8ELi3ELi256ELi7168EEvPfPKT_S4_:
        /* <DEDUP_REMOVED lines=612> */
.L_x_90:
[----:B------:R-:W-:Y:S05]  /*2640*/  BSYNC B0 ;  /* 0x0000000000007941 */ /* 0x000fea0003800000 */
.L_x_89:
[----:B------:R-:W-:Y:S01]  /*2650*/  PREEXIT ;  /* 0x000000000000782d */ /* 0x000fe20000000000 */
[----:B------:R-:W-:Y:S05]  /*2660*/  EXIT ;  /* 0x000000000000794d */ /* 0x000fea0003800000 */
.L_x_91:
        /* <DEDUP_REMOVED lines=9> */
.L_x_129:


//--------------------- .text._Z31router_gemm_kernel_float_outputI13__nv_bfloat16Li128ELi8ELi2ELi256ELi7168EEvPfPKT_S4_ --------------------------
	.section	.text._Z31router_gemm_kernel_float_outputI13__nv_bfloat16Li128ELi8ELi2ELi256ELi7168EEvPfPKT_S4_,"ax",@progbits
	.align	128
        .global         _Z31router_gemm_kernel_float_outputI13__nv_bfloat16Li128ELi8ELi2ELi256ELi7168EEvPfPKT_S4_
        .type           _Z31router_gemm_kernel_float_outputI13__nv_bfloat16Li128ELi8ELi2ELi256ELi7168EEvPfPKT_S4_,@function
        .size           _Z31router_gemm_kernel_float_outputI13__nv_bfloat16Li128ELi8ELi2ELi256ELi7168EEvPfPKT_S4_,(.L_x_130 - _Z31router_gemm_kernel_float_outputI13__nv_bfloat16Li128ELi8ELi2ELi256ELi7168EEvPfPKT_S4_)
        .other          _Z31router_gemm_kernel_float_outputI13__nv_bfloat16Li128ELi8ELi2ELi256ELi7168EEvPfPKT_S4_,@"STO_CUDA_ENTRY STV_DEFAULT"
_Z31router_gemm_kernel_float_outputI13__nv_bfloat16Li128ELi8ELi2ELi256ELi7168EEvPfPKT_S4_:
.text._Z31router_gemm_kernel_float_outputI13__nv_bfloat16Li128ELi8ELi2ELi256ELi7168EEvPfPKT_S4_:
        /* <DEDUP_REMOVED lines=448> */
.L_x_93:
[----:B------:R-:W-:Y:S05]  /*1c00*/  BSYNC B0 ;  /* 0x0000000000007941 */ /* 0x000fea0003800000 */
.L_x_92:
[----:B------:R-:W-:Y:S01]  /*1c10*/  PREEXIT ;  /* 0x000000000000782d */ /* 0x000fe20000000000 */
[----:B------:R-:W-:Y:S05]  /*1c20*/  EXIT ;  /* 0x000000000000794d */ /* 0x000fea0003800000 */
.L_x_94:
        /* <DEDUP_REMOVED lines=13> */
.L_x_130:


//--------------------- .text._Z31router_gemm_kernel_float_outputI13__nv_bfloat16Li128ELi8ELi1ELi256ELi7168EEvPfPKT_S4_ --------------------------
	.section	.text._Z31router_gemm_kernel_float_outputI13__nv_bfloat16Li128ELi8ELi1ELi256ELi7168EEvPfPKT_S4_,"ax",@progbits
	.align	128
        .global         _Z31router_gemm_kernel_float_outputI13__nv_bfloat16Li128ELi8ELi1ELi256ELi7168EEvPfPKT_S4_
        .type           _Z31router_gemm_kernel_float_outputI13__nv_bfloat16Li128ELi8ELi1ELi256ELi7168EEvPfPKT_S4_,@function
        .size           _Z31router_gemm_kernel_float_outputI13__nv_bfloat16Li128ELi8ELi1ELi256ELi7168EEvPfPKT_S4_,(.L_x_131 - _Z31router_gemm_kernel_float_outputI13__nv_bfloat16Li128ELi8ELi1ELi256ELi7168EEvPfPKT_S4_)
        .other          _Z31router_gemm_kernel_float_outputI13__nv_bfloat16Li128ELi8ELi1ELi256ELi7168EEvPfPKT_S4_,@"STO_CUDA_ENTRY STV_DEFAULT"
_Z31router_gemm_kernel_float_outputI13__nv_bfloat16Li128ELi8ELi1ELi256ELi7168EEvPfPKT_S4_:
.text._Z31router_gemm_kernel_float_outputI13__nv_bfloat16Li128ELi8ELi1ELi256ELi7168EEvPfPKT_S4_:
        /* <DEDUP_REMOVED lines=274> */
.L_x_96:
[----:B------:R-:W-:Y:S05]  /*1120*/  BSYNC B0 ;  /* 0x0000000000007941 */ /* 0x000fea0003800000 */
.L_x_95:
        /* <DEDUP_REMOVED lines=15> */
.L_x_98:
[----:B------:R-:W-:Y:S05]  /*1220*/  BSYNC B0 ;  /* 0x0000000000007941 */ /* 0x000fea0003800000 */
.L_x_97:
[----:B------:R-:W-:Y:S01]  /*1230*/  PREEXIT ;  /* 0x000000000000782d */ /* 0x000fe20000000000 */
[----:B------:R-:W-:Y:S05]  /*1240*/  EXIT ;  /* 0x000000000000794d */ /* 0x000fea0003800000 */
.L_x_99:
        /* <DEDUP_REMOVED lines=11> */
.L_x_131:


//--------------------- .nv.shared._Z31router_gemm_kernel_float_outputI13__nv_bfloat16Li128ELi8ELi16ELi384ELi7168EEvPfPKT_S4_ --------------------------
	.section	.nv.shared._Z31router_gemm_kernel_float_outputI13__nv_bfloat16Li128ELi8ELi16ELi384ELi7168EEvPfPKT_S4_,"aw",@nobits
	.sectionflags	@""
	.align	4
.nv.shared._Z31router_gemm_kernel_float_outputI13__nv_bfloat16Li128ELi8ELi16ELi384ELi7168EEvPfPKT_S4_:
	.zero		1280


//--------------------- .nv.shared.reserved.0     --------------------------
	.section	.nv.shared.reserved.0,"aw",@nobits
	.weak		__nv_reservedSMEM_offset_0_alias
	.size		__nv_reservedSMEM_offset_0_alias, 0, 0
	.other		__nv_reservedSMEM_offset_0_alias,@"STO_CUDA_RESERVED_SHARED STV_DEFAULT"
__nv_reservedSMEM_offset_0_alias:
	.zero		0


//--------------------- .nv.global                --------------------------
	.section	.nv.global,"aw",@nobits
.nv.global:
	.type		_ZN65_INTERNAL_cc3c4f23_29_dsv3_router_gemm_float_out_cu_e5f455ae_31544cuda3std3__48in_placeE,@object
	.size		_ZN65_INTERNAL_cc3c4f23_29_dsv3_router_gemm_float_out_cu_e5f455ae_31544cuda3std3__48in_placeE,(_ZN65_INTERNAL_cc3c4f23_29_dsv3_router_gemm_float_out_cu_e5f455ae_31544cuda3std6ranges3__45__cpo8distanceE - _ZN65_INTERNAL_cc3c4f23_29_dsv3_router_gemm_float_out_cu_e5f455ae_31544cuda3std3__48in_placeE)
_ZN65_INTERNAL_cc3c4f23_29_dsv3_router_gemm_float_out_cu_e5f455ae_31544cuda3std3__48in_placeE:
	.zero		1
	.type		_ZN65_INTERNAL_cc3c4f23_29_dsv3_router_gemm_float_out_cu_e5f455ae_31544cuda3std6ranges3__45__cpo8distanceE,@object
	.size		_ZN65_INTERNAL_cc3c4f23_29_dsv3_router_gemm_float_out_cu_e5f455ae_31544cuda3std6ranges3__45__cpo8distanceE,(_ZN65_INTERNAL_cc3c4f23_29_dsv3_router_gemm_float_out_cu_e5f455ae_31544cuda3std3__45__cpo6cbeginE - _ZN65_INTERNAL_cc3c4f23_29_dsv3_router_gemm_float_out_cu_e5f455ae_31544cuda3std6ranges3__45__cpo8distanceE)
_ZN65_INTERNAL_cc3c4f23_29_dsv3_router_gemm_float_out_cu_e5f455ae_31544cuda3std6ranges3__45__cpo8distanceE:
	.zero		1
	.type		_ZN65_INTERNAL_cc3c4f23_29_dsv3_router_gemm_float_out_cu_e5f455ae_31544cuda3std3__45__cpo6cbeginE,@object
	.size		_ZN65_INTERNAL_cc3c4f23_29_dsv3_router_gemm_float_out_cu_e5f455ae_31544cuda3std3__45__cpo6cbeginE,(_ZN65_INTERNAL_cc3c4f23_29_dsv3_router_gemm_float_out_cu_e5f455ae_31544cuda3std6ranges3__45__cpo7advanceE - _ZN65_INTERNAL_cc3c4f23_29_dsv3_router_gemm_float_out_cu_e5f455ae_31544cuda3std3__45__cpo6cbeginE)
_ZN65_INTERNAL_cc3c4f23_29_dsv3_router_gemm_float_out_cu_e5f455ae_31544cuda3std3__45__cpo6cbeginE:
	.zero		1
	.type		_ZN65_INTERNAL_cc3c4f23_29_dsv3_router_gemm_float_out_cu_e5f455ae_31544cuda3std6ranges3__45__cpo7advanceE,@object
	.size		_ZN65_INTERNAL_cc3c4f23_29_dsv3_router_gemm_float_out_cu_e5f455ae_31544cuda3std6ranges3__45__cpo7advanceE,(_ZN65_INTERNAL_cc3c4f23_29_dsv3_router_gemm_float_out_cu_e5f455ae_31544cuda3std3__45__cpo7crbeginE - _ZN65_INTERNAL_cc3c4f23_29_dsv3_router_gemm_float_out_cu_e5f455ae_31544cuda3std6ranges3__45__cpo7advanceE)
_ZN65_INTERNAL_cc3c4f23_29_dsv3_router_gemm_float_out_cu_e5f455ae_31544cuda3std6ranges3__45__cpo7advanceE:
	.zero		1
	.type		_ZN65_INTERNAL_cc3c4f23_29_dsv3_router_gemm_float_out_cu_e5f455ae_31544cuda3std3__45__cpo7crbeginE,@object
	.size		_ZN65_INTERNAL_cc3c4f23_29_dsv3_router_gemm_float_out_cu_e5f455ae_31544cuda3std3__45__cpo7crbeginE,(_ZN65_INTERNAL_cc3c4f23_29_dsv3_router_gemm_float_out_cu_e5f455ae_31544cuda3std6ranges3__45__cpo4dataE - _ZN65_INTERNAL_cc3c4f23_29_dsv3_router_gemm_float_out_cu_e5f455ae_31544cuda3std3__45__cpo7crbeginE)
_ZN65_INTERNAL_cc3c4f23_29_dsv3_router_gemm_float_out_cu_e5f455ae_31544cuda3std3__45__cpo7crbeginE:
	.zero		1
	.type		_ZN65_INTERNAL_cc3c4f23_29_dsv3_router_gemm_float_out_cu_e5f455ae_31544cuda3std6ranges3__45__cpo4dataE,@object
	.size		_ZN65_INTERNAL_cc3c4f23_29_dsv3_router_gemm_float_out_cu_e5f455ae_31544cuda3std6ranges3__45__cpo4dataE,(_ZN65_INTERNAL_cc3c4f23_29_dsv3_router_gemm_float_out_cu_e5f455ae_31544cuda3std6ranges3__45__cpo5beginE - _ZN65_INTERNAL_cc3c4f23_29_dsv3_router_gemm_float_out_cu_e5f455ae_31544cuda3std6ranges3__45__cpo4dataE)
_ZN65_INTERNAL_cc3c4f23_29_dsv3_router_gemm_float_out_cu_e5f455ae_31544cuda3std6ranges3__45__cpo4dataE:
	.zero		1
	.type		_ZN65_INTERNAL_cc3c4f23_29_dsv3_router_gemm_float_out_cu_e5f455ae_31544cuda3std6ranges3__45__cpo5beginE,@object
	.size		_ZN65_INTERNAL_cc3c4f23_29_dsv3_router_gemm_float_out_cu_e5f455ae_31544cuda3std6ranges3__45__cpo5beginE,(_ZN65_INTERNAL_cc3c4f23_29_dsv3_router_gemm_float_out_cu_e5f455ae_31544cuda3std3__467_GLOBAL__N__cc3c4f23_29_dsv3_router_gemm_float_out_cu_e5f455ae_31546ignoreE - _ZN65_INTERNAL_cc3c4f23_29_dsv3_router_gemm_float_out_cu_e5f455ae_31544cuda3std6ranges3__45__cpo5beginE)
_ZN65_INTERNAL_cc3c4f23_29_dsv3_router_gemm_float_out_cu_e5f455ae_31544cuda3std6ranges3__45__cpo5beginE:
	.zero		1
	.type		_ZN65_INTERNAL_cc3c4f23_29_dsv3_router_gemm_float_out_cu_e5f455ae_31544cuda3std3__467_GLOBAL__N__cc3c4f23_29_dsv3_router_gemm_float_out_cu_e5f455ae_31546ignoreE,@object
	.size		_ZN65_INTERNAL_cc3c4f23_29_dsv3_router_gemm_float_out_cu_e5f455ae_31544cuda3std3__467_GLOBAL__N__cc3c4f23_29_dsv3_router_gemm_float_out_cu_e5f455ae_31546ignoreE,(_ZN65_INTERNAL_cc3c4f23_29_dsv3_router_gemm_float_out_cu_e5f455ae_31544cuda3std6ranges3__45__cpo4sizeE - _ZN65_INTERNAL_cc3c4f23_29_dsv3_router_gemm_float_out_cu_e5f455ae_31544cuda3std3__467_GLOBAL__N__cc3c4f23_29_dsv3_router_gemm_float_out_cu_e5f455ae_31546ignoreE)
_ZN65_INTERNAL_cc3c4f23_29_dsv3_router_gemm_float_out_cu_e5f455ae_31544cuda3std3__467_GLOBAL__N__cc3c4f23_29_dsv3_router_gemm_float_out_cu_e5f455ae_31546ignoreE:
	.zero		1
	.type		_ZN65_INTERNAL_cc3c4f23_29_dsv3_router_gemm_float_out_cu_e5f455ae_31544cuda3std6ranges3__45__cpo4sizeE,@object
	.size		_ZN65_INTERNAL_cc3c4f23_29_dsv3_router_gemm_float_out_cu_e5f455ae_31544cuda3std6ranges3__45__cpo4sizeE,(_ZN65_INTERNAL_cc3c4f23_29_dsv3_router_gemm_float_out_cu_e5f455ae_31544cuda3std3__45__cpo5beginE - _ZN65_INTERNAL_cc3c4f23_29_dsv3_router_gemm_float_out_cu_e5f455ae_31544cuda3std6ranges3__45__cpo4sizeE)
_ZN65_INTERNAL_cc3c4f23_29_dsv3_router_gemm_float_out_cu_e5f455ae_31544cuda3std6ranges3__45__cpo4sizeE:
	.zero		1
	.type		_ZN65_INTERNAL_cc3c4f23_29_dsv3_router_gemm_float_out_cu_e5f455ae_31544cuda3std3__45__cpo5beginE,@object
	.size		_ZN65_INTERNAL_cc3c4f23_29_dsv3_router_gemm_float_out_cu_e5f455ae_31544cuda3std3__45__cpo5beginE,(_ZN65_INTERNAL_cc3c4f23_29_dsv3_router_gemm_float_out_cu_e5f455ae_31544cuda3std6ranges3__45__cpo6cbeginE - _ZN65_INTERNAL_cc3c4f23_29_dsv3_router_gemm_float_out_cu_e5f455ae_31544cuda3std3__45__cpo5beginE)
_ZN65_INTERNAL_cc3c4f23_29_dsv3_router_gemm_float_out_cu_e5f455ae_31544cuda3std3__45__cpo5beginE:
	.zero		1
	.type		_ZN65_INTERNAL_cc3c4f23_29_dsv3_router_gemm_float_out_cu_e5f455ae_31544cuda3std6ranges3__45__cpo6cbeginE,@object
	.size		_ZN65_INTERNAL_cc3c4f23_29_dsv3_router_gemm_float_out_cu_e5f455ae_31544cuda3std6ranges3__45__cpo6cbeginE,(_ZN65_INTERNAL_cc3c4f23_29_dsv3_router_gemm_float_out_cu_e5f455ae_31544cuda3std3__45__cpo6rbeginE - _ZN65_INTERNAL_cc3c4f23_29_dsv3_router_gemm_float_out_cu_e5f455ae_31544cuda3std6ranges3__45__cpo6cbeginE)
_ZN65_INTERNAL_cc3c4f23_29_dsv3_router_gemm_float_out_cu_e5f455ae_31544cuda3std6ranges3__45__cpo6cbeginE:
	.zero		1
	.type		_ZN65_INTERNAL_cc3c4f23_29_dsv3_router_gemm_float_out_cu_e5f455ae_31544cuda3std3__45__cpo6rbeginE,@object
	.size		_ZN65_INTERNAL_cc3c4f23_29_dsv3_router_gemm_float_out_cu_e5f455ae_31544cuda3std3__45__cpo6rbeginE,(_ZN65_INTERNAL_cc3c4f23_29_dsv3_router_gemm_float_out_cu_e5f455ae_31544cuda3std6ranges3__45__cpo4nextE - _ZN65_INTERNAL_cc3c4f23_29_dsv3_router_gemm_float_out_cu_e5f455ae_31544cuda3std3__45__cpo6rbeginE)
_ZN65_INTERNAL_cc3c4f23_29_dsv3_router_gemm_float_out_cu_e5f455ae_31544cuda3std3__45__cpo6rbeginE:
	.zero		1
	.type		_ZN65_INTERNAL_cc3c4f23_29_dsv3_router_gemm_float_out_cu_e5f455ae_31544cuda3std6ranges3__45__cpo4nextE,@object
	.size		_ZN65_INTERNAL_cc3c4f23_29_dsv3_router_gemm_float_out_cu_e5f455ae_31544cuda3std6ranges3__45__cpo4nextE,(_ZN65_INTERNAL_cc3c4f23_29_dsv3_router_gemm_float_out_cu_e5f455ae_31544cuda3std6ranges3__45__cpo4swapE - _ZN65_INTERNAL_cc3c4f23_29_dsv3_router_gemm_float_out_cu_e5f455ae_31544cuda3std6ranges3__45__cpo4nextE)
_ZN65_INTERNAL_cc3c4f23_29_dsv3_router_gemm_float_out_cu_e5f455ae_31544cuda3std6ranges3__45__cpo4nextE:
	.zero		1
	.type		_ZN65_INTERNAL_cc3c4f23_29_dsv3_router_gemm_float_out_cu_e5f455ae_31544cuda3std6ranges3__45__cpo4swapE,@object
	.size		_ZN65_INTERNAL_cc3c4f23_29_dsv3_router_gemm_float_out_cu_e5f455ae_31544cuda3std6ranges3__45__cpo4swapE,(_ZN65_INTERNAL_cc3c4f23_29_dsv3_router_gemm_float_out_cu_e5f455ae_31544cuda3std3__420unreachable_sentinelE - _ZN65_INTERNAL_cc3c4f23_29_dsv3_router_gemm_float_out_cu_e5f455ae_31544cuda3std6ranges3__45__cpo4swapE)
_ZN65_INTERNAL_cc3c4f23_29_dsv3_router_gemm_float_out_cu_e5f455ae_31544cuda3std6ranges3__45__cpo4swapE:
	.zero		1
	.type		_ZN65_INTERNAL_cc3c4f23_29_dsv3_router_gemm_float_out_cu_e5f455ae_31544cuda3std3__420unreachable_sentinelE,@object
	.size		_ZN65_INTERNAL_cc3c4f23_29_dsv3_router_gemm_float_out_cu_e5f455ae_31544cuda3std3__420unreachable_sentinelE,(_ZN65_INTERNAL_cc3c4f23_29_dsv3_router_gemm_float_out_cu_e5f455ae_31546thrust23THRUST_300001_SM_900_NS6system6detail10sequential3seqE - _ZN65_INTERNAL_cc3c4f23_29_dsv3_router_gemm_float_out_cu_e5f455ae_31544cuda3std3__420unreachable_sentinelE)
_ZN65_INTERNAL_cc3c4f23_29_dsv3_router_gemm_float_out_cu_e5f455ae_31544cuda3std3__420unreachable_sentinelE:
	.zero		1
	.type		_ZN65_INTERNAL_cc3c4f23_29_dsv3_router_gemm_float_out_cu_e5f455ae_31546thrust23THRUST_300001_SM_900_NS6system6detail10sequential3seqE,@object
	.size		_ZN65_INTERNAL_cc3c4f23_29_dsv3_router_gemm_float_out_cu_e5f455ae_31546thrust23THRUST_300001_SM_900_NS6system6detail10sequential3seqE,(_ZN65_INTERNAL_cc3c4f23_29_dsv3_router_gemm_float_out_cu_e5f455ae_31544cuda3std3__45__cpo4cendE - _ZN65_INTERNAL_cc3c4f23_29_dsv3_router_gemm_float_out_cu_e5f455ae_31546thrust23THRUST_300001_SM_900_NS6system6detail10sequential3seqE)
_ZN65_INTERNAL_cc3c4f23_29_dsv3_router_gemm_float_out_cu_e5f455ae_31546thrust23THRUST_300001_SM_900_NS6system6detail10sequential3seqE:
	.zero		1
	.type		_ZN65_INTERNAL_cc3c4f23_29_dsv3_router_gemm_float_out_cu_e5f455ae_31544cuda3std3__45__cpo4cendE,@object
	.size		_ZN65_INTERNAL_cc3c4f23_29_dsv3_router_gemm_float_out_cu_e5f455ae_31544cuda3std3__45__cpo4cendE,(_ZN65_INTERNAL_cc3c4f23_29_dsv3_router_gemm_float_out_cu_e5f455ae_31544cuda3std6ranges3__45__cpo9iter_swapE - _ZN65_INTERNAL_cc3c4f23_29_dsv3_router_gemm_float_out_cu_e5f455ae_31544cuda3std3__45__cpo4cendE)
_ZN65_INTERNAL_cc3c4f23_29_dsv3_router_gemm_float_out_cu_e5f455ae_31544cuda3std3__45__cpo4cendE:
	.zero		1
	.type		_ZN65_INTERNAL_cc3c4f23_29_dsv3_router_gemm_float_out_cu_e5f455ae_31544cuda3std6ranges3__45__cpo9iter_swapE,@object
	.size		_ZN65_INTERNAL_cc3c4f23_29_dsv3_router_gemm_float_out_cu_e5f455ae_31544cuda3std6ranges3__45__cpo9iter_swapE,(_ZN65_INTERNAL_cc3c4f23_29_dsv3_router_gemm_float_out_cu_e5f455ae_31544cuda3std3__45__cpo5crendE - _ZN65_INTERNAL_cc3c4f23_29_dsv3_router_gemm_float_out_cu_e5f455ae_31544cuda3std6ranges3__45__cpo9iter_swapE)
_ZN65_INTERNAL_cc3c4f23_29_dsv3_router_gemm_float_out_cu_e5f455ae_31544cuda3std6ranges3__45__cpo9iter_swapE:
	.zero		1
	.type		_ZN65_INTERNAL_cc3c4f23_29_dsv3_router_gemm_float_out_cu_e5f455ae_31544cuda3std3__45__cpo5crendE,@object
	.size		_ZN65_INTERNAL_cc3c4f23_29_dsv3_router_gemm_float_out_cu_e5f455ae_31544cuda3std3__45__cpo5crendE,(_ZN65_INTERNAL_cc3c4f23_29_dsv3_router_gemm_float_out_cu_e5f455ae_31544cuda3std6ranges3__45__cpo5cdataE - _ZN65_INTERNAL_cc3c4f23_29_dsv3_router_gemm_float_out_cu_e5f455ae_31544cuda3std3__45__cpo5crendE)
_ZN65_INTERNAL_cc3c4f23_29_dsv3_router_gemm_float_out_cu_e5f455ae_31544cuda3std3__45__cpo5crendE:
	.zero		1
	.type		_ZN65_INTERNAL_cc3c4f23_29_dsv3_router_gemm_float_out_cu_e5f455ae_31544cuda3std6ranges3__45__cpo5cdataE,@object
	.size		_ZN65_INTERNAL_cc3c4f23_29_dsv3_router_gemm_float_out_cu_e5f455ae_31544cuda3std6ranges3__45__cpo5cdataE,(_ZN65_INTERNAL_cc3c4f23_29_dsv3_router_gemm_float_out_cu_e5f455ae_31544cuda3std6ranges3__45__cpo3endE - _ZN65_INTERNAL_cc3c4f23_29_dsv3_router_gemm_float_out_cu_e5f455ae_31544cuda3std6ranges3__45__cpo5cdataE)
_ZN65_INTERNAL_cc3c4f23_29_dsv3_router_gemm_float_out_cu_e5f455ae_31544cuda3std6ranges3__45__cpo5cdataE:
	.zero		1
	.type		_ZN65_INTERNAL_cc3c4f23_29_dsv3_router_gemm_float_out_cu_e5f455ae_31544cuda3std6ranges3__45__cpo3endE,@object
	.size		_ZN65_INTERNAL_cc3c4f23_29_dsv3_router_gemm_float_out_cu_e5f455ae_31544cuda3std6ranges3__45__cpo3endE,(_ZN65_INTERNAL_cc3c4f23_29_dsv3_router_gemm_float_out_cu_e5f455ae_31544cuda3std3__419piecewise_constructE - _ZN65_INTERNAL_cc3c4f23_29_dsv3_router_gemm_float_out_cu_e5f455ae_31544cuda3std6ranges3__45__cpo3endE)
_ZN65_INTERNAL_cc3c4f23_29_dsv3_router_gemm_float_out_cu_e5f455ae_31544cuda3std6ranges3__45__cpo3endE:
	.zero		1
	.type		_ZN65_INTERNAL_cc3c4f23_29_dsv3_router_gemm_float_out_cu_e5f455ae_31544cuda3std3__419piecewise_constructE,@object
	.size		_ZN65_INTERNAL_cc3c4f23_29_dsv3_router_gemm_float_out_cu_e5f455ae_31544cuda3std3__419piecewise_constructE,(_ZN65_INTERNAL_cc3c4f23_29_dsv3_router_gemm_float_out_cu_e5f455ae_31544cuda3std6ranges3__45__cpo5ssizeE - _ZN65_INTERNAL_cc3c4f23_29_dsv3_router_gemm_float_out_cu_e5f455ae_31544cuda3std3__419piecewise_constructE)
_ZN65_INTERNAL_cc3c4f23_29_dsv3_router_gemm_float_out_cu_e5f455ae_31544cuda3std3__419piecewise_constructE:
	.zero		1
	.type		_ZN65_INTERNAL_cc3c4f23_29_dsv3_router_gemm_float_out_cu_e5f455ae_31544cuda3std6ranges3__45__cpo5ssizeE,@object
	.size		_ZN65_INTERNAL_cc3c4f23_29_dsv3_router_gemm_float_out_cu_e5f455ae_31544cuda3std6ranges3__45__cpo5ssizeE,(_ZN65_INTERNAL_cc3c4f23_29_dsv3_router_gemm_float_out_cu_e5f455ae_31544cuda3std3__45__cpo3endE - _ZN65_INTERNAL_cc3c4f23_29_dsv3_router_gemm_float_out_cu_e5f455ae_31544cuda3std6ranges3__45__cpo5ssizeE)
_ZN65_INTERNAL_cc3c4f23_29_dsv3_router_gemm_float_out_cu_e5f455ae_31544cuda3std6ranges3__45__cpo5ssizeE:
	.zero		1
	.type		_ZN65_INTERNAL_cc3c4f23_29_dsv3_router_gemm_float_out_cu_e5f455ae_31544cuda3std3__45__cpo3endE,@object
	.size		_ZN65_INTERNAL_cc3c4f23_29_dsv3_router_gemm_float_out_cu_e5f455ae_31544cuda3std3__45__cpo3endE,(_ZN65_INTERNAL_cc3c4f23_29_dsv3_router_gemm_float_out_cu_e5f455ae_31544cuda3std6ranges3__45__cpo4cendE - _ZN65_INTERNAL_cc3c4f23_29_dsv3_router_gemm_float_out_cu_e5f455ae_31544cuda3std3__45__cpo3endE)
_ZN65_INTERNAL_cc3c4f23_29_dsv3_router_gemm_float_out_cu_e5f455ae_31544cuda3std3__45__cpo3endE:
	.zero		1
	.type		_ZN65_INTERNAL_cc3c4f23_29_dsv3_router_gemm_float_out_cu_e5f455ae_31544cuda3std6ranges3__45__cpo4cendE,@object
	.size		_ZN65_INTERNAL_cc3c4f23_29_dsv3_router_gemm_float_out_cu_e5f455ae_31544cuda3std6ranges3__45__cpo4cendE,(_ZN65_INTERNAL_cc3c4f23_29_dsv3_router_gemm_float_out_cu_e5f455ae_31544cuda3std3__45__cpo4rendE - _ZN65_INTERNAL_cc3c4f23_29_dsv3_router_gemm_float_out_cu_e5f455ae_31544cuda3std6ranges3__45__cpo4cendE)
_ZN65_INTERNAL_cc3c4f23_29_dsv3_router_gemm_float_out_cu_e5f455ae_31544cuda3std6ranges3__45__cpo4cendE:
	.zero		1
	.type		_ZN65_INTERNAL_cc3c4f23_29_dsv3_router_gemm_float_out_cu_e5f455ae_31544cuda3std3__45__cpo4rendE,@object
	.size		_ZN65_INTERNAL_cc3c4f23_29_dsv3_router_gemm_float_out_cu_e5f455ae_31544cuda3std3__45__cpo4rendE,(_ZN65_INTERNAL_cc3c4f23_29_dsv3_router_gemm_float_out_cu_e5f455ae_31544cuda3std6ranges3__45__cpo4prevE - _ZN65_INTERNAL_cc3c4f23_29_dsv3_router_gemm_float_out_cu_e5f455ae_31544cuda3std3__45__cpo4rendE)
_ZN65_INTERNAL_cc3c4f23_29_dsv3_router_gemm_float_out_cu_e5f455ae_31544cuda3std3__45__cpo4rendE:
	.zero		1
	.type		_ZN65_INTERNAL_cc3c4f23_29_dsv3_router_gemm_float_out_cu_e5f455ae_31544cuda3std6ranges3__45__cpo4prevE,@object
	.size		_ZN65_INTERNAL_cc3c4f23_29_dsv3_router_gemm_float_out_cu_e5f455ae_31544cuda3std6ranges3__45__cpo4prevE,(_ZN65_INTERNAL_cc3c4f23_29_dsv3_router_gemm_float_out_cu_e5f455ae_31544cuda3std6ranges3__45__cpo9iter_moveE - _ZN65_INTERNAL_cc3c4f23_29_dsv3_router_gemm_float_out_cu_e5f455ae_31544cuda3std6ranges3__45__cpo4prevE)
_ZN65_INTERNAL_cc3c4f23_29_dsv3_router_gemm_float_out_cu_e5f455ae_31544cuda3std6ranges3__45__cpo4prevE:
	.zero		1
	.type		_ZN65_INTERNAL_cc3c4f23_29_dsv3_router_gemm_float_out_cu_e5f455ae_31544cuda3std6ranges3__45__cpo9iter_moveE,@object
	.size		_ZN65_INTERNAL_cc3c4f23_29_dsv3_router_gemm_float_out_cu_e5f455ae_31544cuda3std6ranges3__45__cpo9iter_moveE,(.L_13 - _ZN65_INTERNAL_cc3c4f23_29_dsv3_router_gemm_float_out_cu_e5f455ae_31544cuda3std6ranges3__45__cpo9iter_moveE)
_ZN65_INTERNAL_cc3c4f23_29_dsv3_router_gemm_float_out_cu_e5f455ae_31544cuda3std6ranges3__45__cpo9iter_moveE:
	.zero		1
.L_13:


//--------------------- .nv.shared._Z31router_gemm_kernel_float_outputI13__nv_bfloat16Li128ELi8ELi15ELi384ELi7168EEvPfPKT_S4_ --------------------------
	.section	.nv.shared._Z31router_gemm_kernel_float_outputI13__nv_bfloat16Li128ELi8ELi15ELi384ELi7168EEvPfPKT_S4_,"aw",@nobits
	.sectionflags	@""
	.align	4
.nv.shared._Z31router_gemm_kernel_float_outputI13__nv_bfloat16Li128ELi8ELi15ELi384ELi7168EEvPfPKT_S4_:
	.zero		1264


//--------------------- .nv.shared._Z31router_gemm_kernel_float_outputI13__nv_bfloat16Li128ELi8ELi14ELi384ELi7168EEvPfPKT_S4_ --------------------------
	.section	.nv.shared._Z31router_gemm_kernel_float_outputI13__nv_bfloat16Li128ELi8ELi14ELi384ELi7168EEvPfPKT_S4_,"aw",@nobits
	.sectionflags	@""
	.align	4
.nv.shared._Z31router_gemm_kernel_float_outputI13__nv_bfloat16Li128ELi8ELi14ELi384ELi7168EEvPfPKT_S4_:
	.zero		1248


//--------------------- .nv.shared._Z31router_gemm_kernel_float_outputI13__nv_bfloat16Li128ELi8ELi13ELi384ELi7168EEvPfPKT_S4_ --------------------------
	.section	.nv.shared._Z31router_gemm_kernel_float_outputI13__nv_bfloat16Li128ELi8ELi13ELi384ELi7168EEvPfPKT_S4_,"aw",@nobits
	.sectionflags	@""
	.align	4
.nv.shared._Z31router_gemm_kernel_float_outputI13__nv_bfloat16Li128ELi8ELi13ELi384ELi7168EEvPfPKT_S4_:
	.zero		1232


//--------------------- .nv.shared._Z31router_gemm_kernel_float_outputI13__nv_bfloat16Li128ELi8ELi12ELi384ELi7168EEvPfPKT_S4_ --------------------------
	.section	.nv.shared._Z31router_gemm_kernel_float_outputI13__nv_bfloat16Li128ELi8ELi12ELi384ELi7168EEvPfPKT_S4_,"aw",@nobits
	.sectionflags	@""
	.align	4
.nv.shared._Z31router_gemm_kernel_float_outputI13__nv_bfloat16Li128ELi8ELi12ELi384ELi7168EEvPfPKT_S4_:
	.zero		1216


//--------------------- .nv.shared._Z31router_gemm_kernel_float_outputI13__nv_bfloat16Li128ELi8ELi11ELi384ELi7168EEvPfPKT_S4_ --------------------------
	.section	.nv.shared._Z31router_gemm_kernel_float_outputI13__nv_bfloat16Li128ELi8ELi11ELi384ELi7168EEvPfPKT_S4_,"aw",@nobits
	.sectionflags	@""
	.align	4
.nv.shared._Z31router_gemm_kernel_float_outputI13__nv_bfloat16Li128ELi8ELi11ELi384ELi7168EEvPfPKT_S4_:
	.zero		1200


//--------------------- .nv.shared._Z31router_gemm_kernel_float_outputI13__nv_bfloat16Li128ELi8ELi10ELi384ELi7168EEvPfPKT_S4_ --------------------------
	.section	.nv.shared._Z31router_gemm_kernel_float_outputI13__nv_bfloat16Li128ELi8ELi10ELi384ELi7168EEvPfPKT_S4_,"aw",@nobits
	.sectionflags	@""
	.align	4
.nv.shared._Z31router_gemm_kernel_float_outputI13__nv_bfloat16Li128ELi8ELi10ELi384ELi7168EEvPfPKT_S4_:
	.zero		1184


//--------------------- .nv.shared._Z31router_gemm_kernel_float_outputI13__nv_bfloat16Li128ELi8ELi9ELi384ELi7168EEvPfPKT_S4_ --------------------------
	.section	.nv.shared._Z31router_gemm_kernel_float_outputI13__nv_bfloat16Li128ELi8ELi9ELi384ELi7168EEvPfPKT_S4_,"aw",@nobits
	.sectionflags	@""
	.align	4
.nv.shared._Z31router_gemm_kernel_float_outputI13__nv_bfloat16Li128ELi8ELi9ELi384ELi7168EEvPfPKT_S4_:
	.zero		1168


//--------------------- .nv.shared._Z31router_gemm_kernel_float_outputI13__nv_bfloat16Li128ELi8ELi8ELi384ELi7168EEvPfPKT_S4_ --------------------------
	.section	.nv.shared._Z31router_gemm_kernel_float_outputI13__nv_bfloat16Li128ELi8ELi8ELi384ELi7168EEvPfPKT_S4_,"aw",@nobits
	.sectionflags	@""
	.align	4
.nv.shared._Z31router_gemm_kernel_float_outputI13__nv_bfloat16Li128ELi8ELi8ELi384ELi7168EEvPfPKT_S4_:
	.zero		1152


//--------------------- .nv.shared._Z31router_gemm_kernel_float_outputI13__nv_bfloat16Li128ELi8ELi7ELi384ELi7168EEvPfPKT_S4_ --------------------------
	.section	.nv.shared._Z31router_gemm_kernel_float_outputI13__nv_bfloat16Li128ELi8ELi7ELi384ELi7168EEvPfPKT_S4_,"aw",@nobits
	.sectionflags	@""
	.align	4
.nv.shared._Z31router_gemm_kernel_float_outputI13__nv_bfloat16Li128ELi8ELi7ELi384ELi7168EEvPfPKT_S4_:
	.zero		1136


//--------------------- .nv.shared._Z31router_gemm_kernel_float_outputI13__nv_bfloat16Li128ELi8ELi6ELi384ELi7168EEvPfPKT_S4_ --------------------------
	.section	.nv.shared._Z31router_gemm_kernel_float_outputI13__nv_bfloat16Li128ELi8ELi6ELi384ELi7168EEvPfPKT_S4_,"aw",@nobits
	.sectionflags	@""
	.align	4
.nv.shared._Z31router_gemm_kernel_float_outputI13__nv_bfloat16Li128ELi8ELi6ELi384ELi7168EEvPfPKT_S4_:
	.zero		1120


//--------------------- .nv.shared._Z31router_gemm_kernel_float_outputI13__nv_bfloat16Li128ELi8ELi5ELi384ELi7168EEvPfPKT_S4_ --------------------------
	.section	.nv.shared._Z31router_gemm_kernel_float_outputI13__nv_bfloat16Li128ELi8ELi5ELi384ELi7168EEvPfPKT_S4_,"aw",@nobits
	.sectionflags	@""
	.align	4
.nv.shared._Z31router_gemm_kernel_float_outputI13__nv_bfloat16Li128ELi8ELi5ELi384ELi7168EEvPfPKT_S4_:
	.zero		1104


//--------------------- .nv.shared._Z31router_gemm_kernel_float_outputI13__nv_bfloat16Li128ELi8ELi4ELi384ELi7168EEvPfPKT_S4_ --------------------------
	.section	.nv.shared._Z31router_gemm_kernel_float_outputI13__nv_bfloat16Li128ELi8ELi4ELi384ELi7168EEvPfPKT_S4_,"aw",@nobits
	.sectionflags	@""
	.align	4
.nv.shared._Z31router_gemm_kernel_float_outputI13__nv_bfloat16Li128ELi8ELi4ELi384ELi7168EEvPfPKT_S4_:
	.zero		1088


//--------------------- .nv.shared._Z31router_gemm_kernel_float_outputI13__nv_bfloat16Li128ELi8ELi3ELi384ELi7168EEvPfPKT_S4_ --------------------------
	.section	.nv.shared._Z31router_gemm_kernel_float_outputI13__nv_bfloat16Li128ELi8ELi3ELi384ELi7168EEvPfPKT_S4_,"aw",@nobits
	.sectionflags	@""
	.align	4
.nv.shared._Z31router_gemm_kernel_float_outputI13__nv_bfloat16Li128ELi8ELi3ELi384ELi7168EEvPfPKT_S4_:
	.zero		1072


//--------------------- .nv.shared._Z31router_gemm_kernel_float_outputI13__nv_bfloat16Li128ELi8ELi2ELi384ELi7168EEvPfPKT_S4_ --------------------------
	.section	.nv.shared._Z31router_gemm_kernel_float_outputI13__nv_bfloat16Li128ELi8ELi2ELi384ELi7168EEvPfPKT_S4_,"aw",@nobits
	.sectionflags	@""
	.align	4
.nv.shared._Z31router_gemm_kernel_float_outputI13__nv_bfloat16Li128ELi8ELi2ELi384ELi7168EEvPfPKT_S4_:
	.zero		1056


//--------------------- .nv.shared._Z31router_gemm_kernel_float_outputI13__nv_bfloat16Li128ELi8ELi1ELi384ELi7168EEvPfPKT_S4_ --------------------------
	.section	.nv.shared._Z31router_gemm_kernel_float_outputI13__nv_bfloat16Li128ELi8ELi1ELi384ELi7168EEvPfPKT_S4_,"aw",@nobits
	.sectionflags	@""
	.align	4
.nv.shared._Z31router_gemm_kernel_float_outputI13__nv_bfloat16Li128ELi8ELi1ELi384ELi7168EEvPfPKT_S4_:
	.zero		1040


//--------------------- .nv.shared._Z31router_gemm_kernel_float_outputI13__nv_bfloat16Li128ELi8ELi16ELi256ELi7168EEvPfPKT_S4_ --------------------------
	.section	.nv.shared._Z31router_gemm_kernel_float_outputI13__nv_bfloat16Li128ELi8ELi16ELi256ELi7168EEvPfPKT_S4_,"aw",@nobits
	.sectionflags	@""
	.align	4
.nv.shared._Z31router_gemm_kernel_float_outputI13__nv_bfloat16Li128ELi8ELi16ELi256ELi7168EEvPfPKT_S4_:
	.zero		1280


//--------------------- .nv.shared._Z31router_gemm_kernel_float_outputI13__nv_bfloat16Li128ELi8ELi15ELi256ELi7168EEvPfPKT_S4_ --------------------------
	.section	.nv.shared._Z31router_gemm_kernel_float_outputI13__nv_bfloat16Li128ELi8ELi15ELi256ELi7168EEvPfPKT_S4_,"aw",@nobits
	.sectionflags	@""
	.align	4
.nv.shared._Z31router_gemm_kernel_float_outputI13__nv_bfloat16Li128ELi8ELi15ELi256ELi7168EEvPfPKT_S4_:
	.zero		1264


//--------------------- .nv.shared._Z31router_gemm_kernel_float_outputI13__nv_bfloat16Li128ELi8ELi14ELi256ELi7168EEvPfPKT_S4_ --------------------------
	.section	.nv.shared._Z31router_gemm_kernel_float_outputI13__nv_bfloat16Li128ELi8ELi14ELi256ELi7168EEvPfPKT_S4_,"aw",@nobits
	.sectionflags	@""
	.align	4
.nv.shared._Z31router_gemm_kernel_float_outputI13__nv_bfloat16Li128ELi8ELi14ELi256ELi7168EEvPfPKT_S4_:
	.zero		1248


//--------------------- .nv.shared._Z31router_gemm_kernel_float_outputI13__nv_bfloat16Li128ELi8ELi13ELi256ELi7168EEvPfPKT_S4_ --------------------------
	.section	.nv.shared._Z31router_gemm_kernel_float_outputI13__nv_bfloat16Li128ELi8ELi13ELi256ELi7168EEvPfPKT_S4_,"aw",@nobits
	.sectionflags	@""
	.align	4
.nv.shared._Z31router_gemm_kernel_float_outputI13__nv_bfloat16Li128ELi8ELi13ELi256ELi7168EEvPfPKT_S4_:
	.zero		1232


//--------------------- .nv.shared._Z31router_gemm_kernel_float_outputI13__nv_bfloat16Li128ELi8ELi12ELi256ELi7168EEvPfPKT_S4_ --------------------------
	.section	.nv.shared._Z31router_gemm_kernel_float_outputI13__nv_bfloat16Li128ELi8ELi12ELi256ELi7168EEvPfPKT_S4_,"aw",@nobits
	.sectionflags	@""
	.align	4
.nv.shared._Z31router_gemm_kernel_float_outputI13__nv_bfloat16Li128ELi8ELi12ELi256ELi7168EEvPfPKT_S4_:
	.zero		1216


//--------------------- .nv.shared._Z31router_gemm_kernel_float_outputI13__nv_bfloat16Li128ELi8ELi11ELi256ELi7168EEvPfPKT_S4_ --------------------------
	.section	.nv.shared._Z31router_gemm_kernel_float_outputI13__nv_bfloat16Li128ELi8ELi11ELi256ELi7168EEvPfPKT_S4_,"aw",@nobits
	.sectionflags	@""
	.align	4
.nv.shared._Z31router_gemm_kernel_float_outputI13__nv_bfloat16Li128ELi8ELi11ELi256ELi7168EEvPfPKT_S4_:
	.zero		1200


//--------------------- .nv.shared._Z31router_gemm_kernel_float_outputI13__nv_bfloat16Li128ELi8ELi10ELi256ELi7168EEvPfPKT_S4_ --------------------------
	.section	.nv.shared._Z31router_gemm_kernel_float_outputI13__nv_bfloat16Li128ELi8ELi10ELi256ELi7168EEvPfPKT_S4_,"aw",@nobits
	.sectionflags	@""
	.align	4
.nv.shared._Z31router_gemm_kernel_float_outputI13__nv_bfloat16Li128ELi8ELi10ELi256ELi7168EEvPfPKT_S4_:
	.zero		1184


//--------------------- .nv.shared._Z31router_gemm_kernel_float_outputI13__nv_bfloat16Li128ELi8ELi9ELi256ELi7168EEvPfPKT_S4_ --------------------------
	.section	.nv.shared._Z31router_gemm_kernel_float_outputI13__nv_bfloat16Li128ELi8ELi9ELi256ELi7168EEvPfPKT_S4_,"aw",@nobits
	.sectionflags	@""
	.align	4
.nv.shared._Z31router_gemm_kernel_float_outputI13__nv_bfloat16Li128ELi8ELi9ELi256ELi7168EEvPfPKT_S4_:
	.zero		1168


//--------------------- .nv.shared._Z31router_gemm_kernel_float_outputI13__nv_bfloat16Li128ELi8ELi8ELi256ELi7168EEvPfPKT_S4_ --------------------------
	.section	.nv.shared._Z31router_gemm_kernel_float_outputI13__nv_bfloat16Li128ELi8ELi8ELi256ELi7168EEvPfPKT_S4_,"aw",@nobits
	.sectionflags	@""
	.align	4
.nv.shared._Z31router_gemm_kernel_float_outputI13__nv_bfloat16Li128ELi8ELi8ELi256ELi7168EEvPfPKT_S4_:
	.zero		1152


//--------------------- .nv.shared._Z31router_gemm_kernel_float_outputI13__nv_bfloat16Li128ELi8ELi7ELi256ELi7168EEvPfPKT_S4_ --------------------------
	.section	.nv.shared._Z31router_gemm_kernel_float_outputI13__nv_bfloat16Li128ELi8ELi7ELi256ELi7168EEvPfPKT_S4_,"aw",@nobits
	.sectionflags	@""
	.align	4
.nv.shared._Z31router_gemm_kernel_float_outputI13__nv_bfloat16Li128ELi8ELi7ELi256ELi7168EEvPfPKT_S4_:
	.zero		1136


//--------------------- .nv.shared._Z31router_gemm_kernel_float_outputI13__nv_bfloat16Li128ELi8ELi6ELi256ELi7168EEvPfPKT_S4_ --------------------------
	.section	.nv.shared._Z31router_gemm_kernel_float_outputI13__nv_bfloat16Li128ELi8ELi6ELi256ELi7168EEvPfPKT_S4_,"aw",@nobits
	.sectionflags	@""
	.align	4
.nv.shared._Z31router_gemm_kernel_float_outputI13__nv_bfloat16Li128ELi8ELi6ELi256ELi7168EEvPfPKT_S4_:
	.zero		1120


//--------------------- .nv.shared._Z31router_gemm_kernel_float_outputI13__nv_bfloat16Li128ELi8ELi5ELi256ELi7168EEvPfPKT_S4_ --------------------------
	.section	.nv.shared._Z31router_gemm_kernel_float_outputI13__nv_bfloat16Li128ELi8ELi5ELi256ELi7168EEvPfPKT_S4_,"aw",@nobits
	.sectionflags	@""
	.align	4
.nv.shared._Z31router_gemm_kernel_float_outputI13__nv_bfloat16Li128ELi8ELi5ELi256ELi7168EEvPfPKT_S4_:
	.zero		1104


//--------------------- .nv.shared._Z31router_gemm_kernel_float_outputI13__nv_bfloat16Li128ELi8ELi4ELi256ELi7168EEvPfPKT_S4_ --------------------------
	.section	.nv.shared._Z31router_gemm_kernel_float_outputI13__nv_bfloat16Li128ELi8ELi4ELi256ELi7168EEvPfPKT_S4_,"aw",@nobits
	.sectionflags	@""
	.align	4
.nv.shared._Z31router_gemm_kernel_float_outputI13__nv_bfloat16Li128ELi8ELi4ELi256ELi7168EEvPfPKT_S4_:
	.zero		1088


//--------------------- .nv.shared._Z31router_gemm_kernel_float_outputI13__nv_bfloat16Li128ELi8ELi3ELi256ELi7168EEvPfPKT_S4_ --------------------------
	.section	.nv.shared._Z31router_gemm_kernel_float_outputI13__nv_bfloat16Li128ELi8ELi3ELi256ELi7168EEvPfPKT_S4_,"aw",@nobits
	.sectionflags	@""
	.align	4
.nv.shared._Z31router_gemm_kernel_float_outputI13__nv_bfloat16Li128ELi8ELi3ELi256ELi7168EEvPfPKT_S4_:
	.zero		1072


//--------------------- .nv.shared._Z31router_gemm_kernel_float_outputI13__nv_bfloat16Li128ELi8ELi2ELi256ELi7168EEvPfPKT_S4_ --------------------------
	.section	.nv.shared._Z31router_gemm_kernel_float_outputI13__nv_bfloat16Li128ELi8ELi2ELi256ELi7168EEvPfPKT_S4_,"aw",@nobits
	.sectionflags	@""
	.align	4
.nv.shared._Z31router_gemm_kernel_float_outputI13__nv_bfloat16Li128ELi8ELi2ELi256ELi7168EEvPfPKT_S4_:
	.zero		1056


//--------------------- .nv.shared._Z31router_gemm_kernel_float_outputI13__nv_bfloat16Li128ELi8ELi1ELi256ELi7168EEvPfPKT_S4_ --------------------------
	.section	.nv.shared._Z31router_gemm_kernel_float_outputI13__nv_bfloat16Li128ELi8ELi1ELi256ELi7168EEvPfPKT_S4_,"aw",@nobits
	.sectionflags	@""
	.align	4
.nv.shared._Z31router_gemm_kernel_float_outputI13__nv_bfloat16Li128ELi8ELi1ELi256ELi7168EEvPfPKT_S4_:
	.zero		1040


//--------------------- .nv.constant0._Z31router_gemm_kernel_float_outputI13__nv_bfloat16Li128ELi8ELi16ELi384ELi7168EEvPfPKT_S4_ --------------------------
	.section	.nv.constant0._Z31router_gemm_kernel_float_outputI13__nv_bfloat16Li128ELi8ELi16ELi384ELi7168EEvPfPKT_S4_,"a",@progbits
	.sectionflags	@""
	.align	4
.nv.constant0._Z31router_gemm_kernel_float_outputI13__nv_bfloat16Li128ELi8ELi16ELi384ELi7168EEvPfPKT_S4_:
	.zero		552


//--------------------- .nv.constant0._Z31router_gemm_kernel_float_outputI13__nv_bfloat16Li128ELi8ELi15ELi384ELi7168EEvPfPKT_S4_ --------------------------
	.section	.nv.constant0._Z31router_gemm_kernel_float_outputI13__nv_bfloat16Li128ELi8ELi15ELi384ELi7168EEvPfPKT_S4_,"a",@progbits
	.sectionflags	@""
	.align	4
.nv.constant0._Z31router_gemm_kernel_float_outputI13__nv_bfloat16Li128ELi8ELi15ELi384ELi7168EEvPfPKT_S4_:
	.zero		552


//--------------------- .nv.constant0._Z31router_gemm_kernel_float_outputI13__nv_bfloat16Li128ELi8ELi14ELi384ELi7168EEvPfPKT_S4_ --------------------------
	.section	.nv.constant0._Z31router_gemm_kernel_float_outputI13__nv_bfloat16Li128ELi8ELi14ELi384ELi7168EEvPfPKT_S4_,"a",@progbits
	.sectionflags	@""
	.align	4
.nv.constant0._Z31router_gemm_kernel_float_outputI13__nv_bfloat16Li128ELi8ELi14ELi384ELi7168EEvPfPKT_S4_:
	.zero		552


//--------------------- .nv.constant0._Z31router_gemm_kernel_float_outputI13__nv_bfloat16Li128ELi8ELi13ELi384ELi7168EEvPfPKT_S4_ --------------------------
	.section	.nv.constant0._Z31router_gemm_kernel_float_outputI13__nv_bfloat16Li128ELi8ELi13ELi384ELi7168EEvPfPKT_S4_,"a",@progbits
	.sectionflags	@""
	.align	4
.nv.constant0._Z31router_gemm_kernel_float_outputI13__nv_bfloat16Li128ELi8ELi13ELi384ELi7168EEvPfPKT_S4_:
	.zero		552


//--------------------- .nv.constant0._Z31router_gemm_kernel_float_outputI13__nv_bfloat16Li128ELi8ELi12ELi384ELi7168EEvPfPKT_S4_ --------------------------
	.section	.nv.constant0._Z31router_gemm_kernel_float_outputI13__nv_bfloat16Li128ELi8ELi12ELi384ELi7168EEvPfPKT_S4_,"a",@progbits
	.sectionflags	@""
	.align	4
.nv.constant0._Z31router_gemm_kernel_float_outputI13__nv_bfloat16Li128ELi8ELi12ELi384ELi7168EEvPfPKT_S4_:
	.zero		552


//--------------------- .nv.constant0._Z31router_gemm_kernel_float_outputI13__nv_bfloat16Li128ELi8ELi11ELi384ELi7168EEvPfPKT_S4_ --------------------------
	.section	.nv.constant0._Z31router_gemm_kernel_float_outputI13__nv_bfloat16Li128ELi8ELi11ELi384ELi7168EEvPfPKT_S4_,"a",@progbits
	.sectionflags	@""
	.align	4
.nv.constant0._Z31router_gemm_kernel_float_outputI13__nv_bfloat16Li128ELi8ELi11ELi384ELi7168EEvPfPKT_S4_:
	.zero		552


//--------------------- .nv.constant0._Z31router_gemm_kernel_float_outputI13__nv_bfloat16Li128ELi8ELi10ELi384ELi7168EEvPfPKT_S4_ --------------------------
	.section	.nv.constant0._Z31router_gemm_kernel_float_outputI13__nv_bfloat16Li128ELi8ELi10ELi384ELi7168EEvPfPKT_S4_,"a",@progbits
	.sectionflags	@""
	.align	4
.nv.constant0._Z31router_gemm_kernel_float_outputI13__nv_bfloat16Li128ELi8ELi10ELi384ELi7168EEvPfPKT_S4_:
	.zero		552


//--------------------- .nv.constant0._Z31router_gemm_kernel_float_outputI13__nv_bfloat16Li128ELi8ELi9ELi384ELi7168EEvPfPKT_S4_ --------------------------
	.section	.nv.constant0._Z31router_gemm_kernel_float_outputI13__nv_bfloat16Li128ELi8ELi9ELi384ELi7168EEvPfPKT_S4_,"a",@progbits
	.sectionflags	@""
	.align	4
.nv.constant0._Z31router_gemm_kernel_float_outputI13__nv_bfloat16Li128ELi8ELi9ELi384ELi7168EEvPfPKT_S4_:
	.zero		552


//--------------------- .nv.constant0._Z31router_gemm_kernel_float_outputI13__nv_bfloat16Li128ELi8ELi8ELi384ELi7168EEvPfPKT_S4_ --------------------------
	.section	.nv.constant0._Z31router_gemm_kernel_float_outputI13__nv_bfloat16Li128ELi8ELi8ELi384ELi7168EEvPfPKT_S4_,"a",@progbits
	.sectionflags	@""
	.align	4
.nv.constant0._Z31router_gemm_kernel_float_outputI13__nv_bfloat16Li128ELi8ELi8ELi384ELi7168EEvPfPKT_S4_:
	.zero		552


//--------------------- .nv.constant0._Z31router_gemm_kernel_float_outputI13__nv_bfloat16Li128ELi8ELi7ELi384ELi7168EEvPfPKT_S4_ --------------------------
	.section	.nv.constant0._Z31router_gemm_kernel_float_outputI13__nv_bfloat16Li128ELi8ELi7ELi384ELi7168EEvPfPKT_S4_,"a",@progbits
	.sectionflags	@""
	.align	4
.nv.constant0._Z31router_gemm_kernel_float_outputI13__nv_bfloat16Li128ELi8ELi7ELi384ELi7168EEvPfPKT_S4_:
	.zero		552


//--------------------- .nv.constant0._Z31router_gemm_kernel_float_outputI13__nv_bfloat16Li128ELi8ELi6ELi384ELi7168EEvPfPKT_S4_ --------------------------
	.section	.nv.constant0._Z31router_gemm_kernel_float_outputI13__nv_bfloat16Li128ELi8ELi6ELi384ELi7168EEvPfPKT_S4_,"a",@progbits
	.sectionflags	@""
	.align	4
.nv.constant0._Z31router_gemm_kernel_float_outputI13__nv_bfloat16Li128ELi8ELi6ELi384ELi7168EEvPfPKT_S4_:
	.zero		552


//--------------------- .nv.constant0._Z31router_gemm_kernel_float_outputI13__nv_bfloat16Li128ELi8ELi5ELi384ELi7168EEvPfPKT_S4_ --------------------------
	.section	.nv.constant0._Z31router_gemm_kernel_float_outputI13__nv_bfloat16Li128ELi8ELi5ELi384ELi7168EEvPfPKT_S4_,"a",@progbits
	.sectionflags	@""
	.align	4
.nv.constant0._Z31router_gemm_kernel_float_outputI13__nv_bfloat16Li128ELi8ELi5ELi384ELi7168EEvPfPKT_S4_:
	.zero		552


//--------------------- .nv.constant0._Z31router_gemm_kernel_float_outputI13__nv_bfloat16Li128ELi8ELi4ELi384ELi7168EEvPfPKT_S4_ --------------------------
	.section	.nv.constant0._Z31router_gemm_kernel_float_outputI13__nv_bfloat16Li128ELi8ELi4ELi384ELi7168EEvPfPKT_S4_,"a",@progbits
	.sectionflags	@""
	.align	4
.nv.constant0._Z31router_gemm_kernel_float_outputI13__nv_bfloat16Li128ELi8ELi4ELi384ELi7168EEvPfPKT_S4_:
	.zero		552


//--------------------- .nv.constant0._Z31router_gemm_kernel_float_outputI13__nv_bfloat16Li128ELi8ELi3ELi384ELi7168EEvPfPKT_S4_ --------------------------
	.section	.nv.constant0._Z31router_gemm_kernel_float_outputI13__nv_bfloat16Li128ELi8ELi3ELi384ELi7168EEvPfPKT_S4_,"a",@progbits
	.sectionflags	@""
	.align	4
.nv.constant0._Z31router_gemm_kernel_float_outputI13__nv_bfloat16Li128ELi8ELi3ELi384ELi7168EEvPfPKT_S4_:
	.zero		552


//--------------------- .nv.constant0._Z31router_gemm_kernel_float_outputI13__nv_bfloat16Li128ELi8ELi2ELi384ELi7168EEvPfPKT_S4_ --------------------------
	.section	.nv.constant0._Z31router_gemm_kernel_float_outputI13__nv_bfloat16Li128ELi8ELi2ELi384ELi7168EEvPfPKT_S4_,"a",@progbits
	.sectionflags	@""
	.align	4
.nv.constant0._Z31router_gemm_kernel_float_outputI13__nv_bfloat16Li128ELi8ELi2ELi384ELi7168EEvPfPKT_S4_:
	.zero		552


//--------------------- .nv.constant0._Z31router_gemm_kernel_float_outputI13__nv_bfloat16Li128ELi8ELi1ELi384ELi7168EEvPfPKT_S4_ --------------------------
	.section	.nv.constant0._Z31router_gemm_kernel_float_outputI13__nv_bfloat16Li128ELi8ELi1ELi384ELi7168EEvPfPKT_S4_,"a",@progbits
	.sectionflags	@""
	.align	4
.nv.constant0._Z31router_gemm_kernel_float_outputI13__nv_bfloat16Li128ELi8ELi1ELi384ELi7168EEvPfPKT_S4_:
	.zero		552


//--------------------- .nv.constant0._Z31router_gemm_kernel_float_outputI13__nv_bfloat16Li128ELi8ELi16ELi256ELi7168EEvPfPKT_S4_ --------------------------
	.section	.nv.constant0._Z31router_gemm_kernel_float_outputI13__nv_bfloat16Li128ELi8ELi16ELi256ELi7168EEvPfPKT_S4_,"a",@progbits
	.sectionflags	@""
	.align	4
.nv.constant0._Z31router_gemm_kernel_float_outputI13__nv_bfloat16Li128ELi8ELi16ELi256ELi7168EEvPfPKT_S4_:
	.zero		552


//--------------------- .nv.constant0._Z31router_gemm_kernel_float_outputI13__nv_bfloat16Li128ELi8ELi15ELi256ELi7168EEvPfPKT_S4_ --------------------------
	.section	.nv.constant0._Z31router_gemm_kernel_float_outputI13__nv_bfloat16Li128ELi8ELi15ELi256ELi7168EEvPfPKT_S4_,"a",@progbits
	.sectionflags	@""
	.align	4
.nv.constant0._Z31router_gemm_kernel_float_outputI13__nv_bfloat16Li128ELi8ELi15ELi256ELi7168EEvPfPKT_S4_:
	.zero		552


//--------------------- .nv.constant0._Z31router_gemm_kernel_float_outputI13__nv_bfloat16Li128ELi8ELi14ELi256ELi7168EEvPfPKT_S4_ --------------------------
	.section	.nv.constant0._Z31router_gemm_kernel_float_outputI13__nv_bfloat16Li128ELi8ELi14ELi256ELi7168EEvPfPKT_S4_,"a",@progbits
	.sectionflags	@""
	.align	4
.nv.constant0._Z31router_gemm_kernel_float_outputI13__nv_bfloat16Li128ELi8ELi14ELi256ELi7168EEvPfPKT_S4_:
	.zero		552


//--------------------- .nv.constant0._Z31router_gemm_kernel_float_outputI13__nv_bfloat16Li128ELi8ELi13ELi256ELi7168EEvPfPKT_S4_ --------------------------
	.section	.nv.constant0._Z31router_gemm_kernel_float_outputI13__nv_bfloat16Li128ELi8ELi13ELi256ELi7168EEvPfPKT_S4_,"a",@progbits
	.sectionflags	@""
	.align	4
.nv.constant0._Z31router_gemm_kernel_float_outputI13__nv_bfloat16Li128ELi8ELi13ELi256ELi7168EEvPfPKT_S4_:
	.zero		552


//--------------------- .nv.constant0._Z31router_gemm_kernel_float_outputI13__nv_bfloat16Li128ELi8ELi12ELi256ELi7168EEvPfPKT_S4_ --------------------------
	.section	.nv.constant0._Z31router_gemm_kernel_float_outputI13__nv_bfloat16Li128ELi8ELi12ELi256ELi7168EEvPfPKT_S4_,"a",@progbits
	.sectionflags	@""
	.align	4
.nv.constant0._Z31router_gemm_kernel_float_outputI13__nv_bfloat16Li128ELi8ELi12ELi256ELi7168EEvPfPKT_S4_:
	.zero		552


//--------------------- .nv.constant0._Z31router_gemm_kernel_float_outputI13__nv_bfloat16Li128ELi8ELi11ELi256ELi7168EEvPfPKT_S4_ --------------------------
	.section	.nv.constant0._Z31router_gemm_kernel_float_outputI13__nv_bfloat16Li128ELi8ELi11ELi256ELi7168EEvPfPKT_S4_,"a",@progbits
	.sectionflags	@""
	.align	4
.nv.constant0._Z31router_gemm_kernel_float_outputI13__nv_bfloat16Li128ELi8ELi11ELi256ELi7168EEvPfPKT_S4_:
	.zero		552


//--------------------- .nv.constant0._Z31router_gemm_kernel_float_outputI13__nv_bfloat16Li128ELi8ELi10ELi256ELi7168EEvPfPKT_S4_ --------------------------
	.section	.nv.constant0._Z31router_gemm_kernel_float_outputI13__nv_bfloat16Li128ELi8ELi10ELi256ELi7168EEvPfPKT_S4_,"a",@progbits
	.sectionflags	@""
	.align	4
.nv.constant0._Z31router_gemm_kernel_float_outputI13__nv_bfloat16Li128ELi8ELi10ELi256ELi7168EEvPfPKT_S4_:
	.zero		552


//--------------------- .nv.constant0._Z31router_gemm_kernel_float_outputI13__nv_bfloat16Li128ELi8ELi9ELi256ELi7168EEvPfPKT_S4_ --------------------------
	.section	.nv.constant0._Z31router_gemm_kernel_float_outputI13__nv_bfloat16Li128ELi8ELi9ELi256ELi7168EEvPfPKT_S4_,"a",@progbits
	.sectionflags	@""
	.align	4
.nv.constant0._Z31router_gemm_kernel_float_outputI13__nv_bfloat16Li128ELi8ELi9ELi256ELi7168EEvPfPKT_S4_:
	.zero		552


//--------------------- .nv.constant0._Z31router_gemm_kernel_float_outputI13__nv_bfloat16Li128ELi8ELi8ELi256ELi7168EEvPfPKT_S4_ --------------------------
	.section	.nv.constant0._Z31router_gemm_kernel_float_outputI13__nv_bfloat16Li128ELi8ELi8ELi256ELi7168EEvPfPKT_S4_,"a",@progbits
	.sectionflags	@""
	.align	4
.nv.constant0._Z31router_gemm_kernel_float_outputI13__nv_bfloat16Li128ELi8ELi8ELi256ELi7168EEvPfPKT_S4_:
	.zero		552


//--------------------- .nv.constant0._Z31router_gemm_kernel_float_outputI13__nv_bfloat16Li128ELi8ELi7ELi256ELi7168EEvPfPKT_S4_ --------------------------
	.section	.nv.constant0._Z31router_gemm_kernel_float_outputI13__nv_bfloat16Li128ELi8ELi7ELi256ELi7168EEvPfPKT_S4_,"a",@progbits
	.sectionflags	@""
	.align	4
.nv.constant0._Z31router_gemm_kernel_float_outputI13__nv_bfloat16Li128ELi8ELi7ELi256ELi7168EEvPfPKT_S4_:
	.zero		552


//--------------------- .nv.constant0._Z31router_gemm_kernel_float_outputI13__nv_bfloat16Li128ELi8ELi6ELi256ELi7168EEvPfPKT_S4_ --------------------------
	.section	.nv.constant0._Z31router_gemm_kernel_float_outputI13__nv_bfloat16Li128ELi8ELi6ELi256ELi7168EEvPfPKT_S4_,"a",@progbits
	.sectionflags	@""
	.align	4
.nv.constant0._Z31router_gemm_kernel_float_outputI13__nv_bfloat16Li128ELi8ELi6ELi256ELi7168EEvPfPKT_S4_:
	.zero		552


//--------------------- .nv.constant0._Z31router_gemm_kernel_float_outputI13__nv_bfloat16Li128ELi8ELi5ELi256ELi7168EEvPfPKT_S4_ --------------------------
	.section	.nv.constant0._Z31router_gemm_kernel_float_outputI13__nv_bfloat16Li128ELi8ELi5ELi256ELi7168EEvPfPKT_S4_,"a",@progbits
	.sectionflags	@""
	.align	4
.nv.constant0._Z31router_gemm_kernel_float_outputI13__nv_bfloat16Li128ELi8ELi5ELi256ELi7168EEvPfPKT_S4_:
	.zero		552


//--------------------- .nv.constant0._Z31router_gemm_kernel_float_outputI13__nv_bfloat16Li128ELi8ELi4ELi256ELi7168EEvPfPKT_S4_ --------------------------
	.section	.nv.constant0._Z31router_gemm_kernel_float_outputI13__nv_bfloat16Li128ELi8ELi4ELi256ELi7168EEvPfPKT_S4_,"a",@progbits
	.sectionflags	@""
	.align	4
.nv.constant0._Z31router_gemm_kernel_float_outputI13__nv_bfloat16Li128ELi8ELi4ELi256ELi7168EEvPfPKT_S4_:
	.zero		552


//--------------------- .nv.constant0._Z31router_gemm_kernel_float_outputI13__nv_bfloat16Li128ELi8ELi3ELi256ELi7168EEvPfPKT_S4_ --------------------------
	.section	.nv.constant0._Z31router_gemm_kernel_float_outputI13__nv_bfloat16Li128ELi8ELi3ELi256ELi7168EEvPfPKT_S4_,"a",@progbits
	.sectionflags	@""
	.align	4
.nv.constant0._Z31router_gemm_kernel_float_outputI13__nv_bfloat16Li128ELi8ELi3ELi256ELi7168EEvPfPKT_S4_:
	.zero		552


//--------------------- .nv.constant0._Z31router_gemm_kernel_float_outputI13__nv_bfloat16Li128ELi8ELi2ELi256ELi7168EEvPfPKT_S4_ --------------------------
	.section	.nv.constant0._Z31router_gemm_kernel_float_outputI13__nv_bfloat16Li128ELi8ELi2ELi256ELi7168EEvPfPKT_S4_,"a",@progbits
	.sectionflags	@""
	.align	4
.nv.constant0._Z31router_gemm_kernel_float_outputI13__nv_bfloat16Li128ELi8ELi2ELi256ELi7168EEvPfPKT_S4_:
	.zero		552


//--------------------- .nv.constant0._Z31router_gemm_kernel_float_outputI13__nv_bfloat16Li128ELi8ELi1ELi256ELi7168EEvPfPKT_S4_ --------------------------
	.section	.nv.constant0._Z31router_gemm_kernel_float_outputI13__nv_bfloat16Li128ELi8ELi1ELi256ELi7168EEvPfPKT_S4_,"a",@progbits
	.sectionflags	@""
	.align	4
.nv.constant0._Z31router_gemm_kernel_float_outputI13__nv_bfloat16Li128ELi8ELi1ELi256ELi7168EEvPfPKT_S4_:
	.zero		552


//--------------------- SYMBOLS --------------------------

	.type		.nv.reservedSmem.offset0,@object
	.size		.nv.reservedSmem.offset0,0x4
